def attn_fwd(
    Q,
    K,
    V,
    Out,
    Lse,
    sm_scale,
    stride_qz,
    stride_qh,
    stride_qm,
    stride_qk,
    stride_kz,
    stride_kh,
    stride_kn,
    stride_kk,
    stride_vz,
    stride_vh,
    stride_vn,
    stride_vk,
    stride_oz,
    stride_oh,
    stride_om,
    stride_ok,
    seqlen_q,
    seqlen_k,
    BLOCK_M: tl.constexpr,
    BLOCK_N: tl.constexpr,
    HEAD_DIM: tl.constexpr,
    CAUSAL: tl.constexpr,
):
    start_m = tl.program_id(0)
    off_hz = tl.program_id(1)
    q_off = off_hz * stride_qh
    k_off = off_hz * stride_kh
    v_off = off_hz * stride_vh
    offs_m = start_m * BLOCK_M + tl.arange(0, BLOCK_M)
    offs_d = tl.arange(0, HEAD_DIM)
    offs_n = tl.arange(0, BLOCK_N)
    q_ptrs = Q + q_off + offs_m[:, None] * stride_qm + offs_d[None, :] * stride_qk
    k_ptrs = K + k_off + offs_d[:, None] * stride_kk + offs_n[None, :] * stride_kn
    v_ptrs = V + v_off + offs_n[:, None] * stride_vn + offs_d[None, :] * stride_vk
    m_i = tl.full([BLOCK_M], float("-inf"), dtype=tl.float32)
    l_i = tl.zeros([BLOCK_M], dtype=tl.float32) + 1.0
    acc = tl.zeros([BLOCK_M, HEAD_DIM], dtype=tl.float32)
    q = tl.load(q_ptrs)
    acc, l_i, m_i = _attn_fwd_inner(
        acc,
        l_i,
        m_i,
        q,
        k_ptrs,
        v_ptrs,
        sm_scale,
        stride_kn,
        stride_vn,
        start_m,
        seqlen_k,
        BLOCK_M,
        BLOCK_N,
        HEAD_DIM,
        CAUSAL,
    )
    acc = acc / l_i[:, None]
    lse = m_i + tl.math.log2(l_i) / 1.4426950408889634
    o_ptrs = (
        Out
        + off_hz * stride_oh
        + offs_m[:, None] * stride_om
        + offs_d[None, :] * stride_ok
    )
    tl.store(o_ptrs, acc.to(Out.dtype.element_ty))
    tl.store(Lse + off_hz * seqlen_q + offs_m, lse)

# config = {"BLOCK_M": 64, "BLOCK_N": 64, "HEAD_DIM": 512, "arch": "sm_100", "causal": false, "dtype": "fp16", "num_stages": 4, "num_warps": 4}
# arch = sm_100


// ===== COMPILED SASS (sm_100a) =====

	.target	sm_100a

	.elftype	@"ET_EXEC"


//--------------------- .note.nv.tkinfo           --------------------------
	.section	.note.nv.tkinfo,"",@"SHT_NOTE"
	.sectionflags	@"SHF_NOTE_NV_TKINFO"
	.tkinfo
        /*0018*/ 	.word	0x00000081
        /*0030*/ 	.string	""
        /*0030*/ 	.string	"ptxas-blackwell"
        /*0030*/ 	.string	"Cuda compilation tools, release 12.9, V12.9.86"
        /*0030*/ 	.string	"Build cuda_12.9.r12.9/compiler.36037853_0"
        /*0030*/ 	.string	"-v  -suppress-debug-info  -lineinfo  -arch sm_100a "



//--------------------- .note.nv.cuver            --------------------------
	.section	.note.nv.cuver,"",@"SHT_NOTE"
	.sectionflags	@"SHF_NOTE_NV_CUVER"
        /*0018*/ 	.short	0x0001
        /*001a*/ 	.short	0x0064
        /*001c*/ 	.short	0x0001
        /*001e*/ 	.short	0x0000
        /*0020*/ 	.short	0x0001
        /*0022*/ 	.short	0x0000


//--------------------- .nv.info                  --------------------------
	.section	.nv.info,"",@"SHT_CUDA_INFO"
	.align	4


	//----- nvinfo : EIATTR_REGCOUNT
	.align		4
        /*0000*/ 	.byte	0x04, 0x2f
        /*0002*/ 	.short	(.L_5 - .L_4)
	.align		4
.L_4:
        /*0004*/ 	.word	index@(attn_fwd)
        /*0008*/ 	.word	0x000000ff


	//----- nvinfo : EIATTR_FRAME_SIZE
	.align		4
.L_5:
        /*000c*/ 	.byte	0x04, 0x11
        /*000e*/ 	.short	(.L_7 - .L_6)
	.align		4
.L_6:
        /*0010*/ 	.word	index@($__internal_2_$__cuda_sm10x_tcgen05_guardrail_trap_unallocated_columns_being_dealloced)
        /*0014*/ 	.word	0x000016e8


	//----- nvinfo : EIATTR_FRAME_SIZE
	.align		4
.L_7:
        /*0018*/ 	.byte	0x04, 0x11
        /*001a*/ 	.short	(.L_9 - .L_8)
	.align		4
.L_8:
        /*001c*/ 	.word	index@($__internal_1_$__cuda_sm10x_tcgen05_guardrail_trap_phase_invalid_during_alloc)
        /*0020*/ 	.word	0x000016e8


	//----- nvinfo : EIATTR_FRAME_SIZE
	.align		4
.L_9:
        /*0024*/ 	.byte	0x04, 0x11
        /*0026*/ 	.short	(.L_11 - .L_10)
	.align		4
.L_10:
        /*0028*/ 	.word	index@($__internal_0_$__cuda_sm10x_tcgen05_guardrail_trap_col_being_dealloced_not_returned_by_alloc)
        /*002c*/ 	.word	0x000016e8


	//----- nvinfo : EIATTR_FRAME_SIZE
	.align		4
.L_11:
        /*0030*/ 	.byte	0x04, 0x11
        /*0032*/ 	.short	(.L_13 - .L_12)
	.align		4
.L_12:
        /*0034*/ 	.word	index@(attn_fwd)
        /*0038*/ 	.word	0x000016e8


	//----- nvinfo : EIATTR_MIN_STACK_SIZE
	.align		4
.L_13:
        /*003c*/ 	.byte	0x04, 0x12
        /*003e*/ 	.short	(.L_15 - .L_14)
	.align		4
.L_14:
        /*0040*/ 	.word	index@(attn_fwd)
        /*0044*/ 	.word	0x000016e8
.L_15:


//--------------------- .nv.info.attn_fwd         --------------------------
	.section	.nv.info.attn_fwd,"",@"SHT_CUDA_INFO"
	.sectionflags	@""
	.align	4


	//----- nvinfo : EIATTR_CUDA_API_VERSION
	.align		4
        /*0000*/ 	.byte	0x04, 0x37
        /*0002*/ 	.short	(.L_17 - .L_16)
.L_16:
        /*0004*/ 	.word	0x00000081


	//----- nvinfo : EIATTR_KPARAM_INFO
	.align		4
.L_17:
        /*0008*/ 	.byte	0x04, 0x17
        /*000a*/ 	.short	(.L_19 - .L_18)
.L_18:
        /*000c*/ 	.word	0x00000000
        /*0010*/ 	.short	0x0019
        /*0012*/ 	.short	0x0080
        /*0014*/ 	.byte	0x00, 0xf4, 0x21, 0x00


	//----- nvinfo : EIATTR_KPARAM_INFO
	.align		4
.L_19:
        /*0018*/ 	.byte	0x04, 0x17
        /*001a*/ 	.short	(.L_21 - .L_20)
.L_20:
        /*001c*/ 	.word	0x00000000
        /*0020*/ 	.short	0x0018
        /*0022*/ 	.short	0x0078
        /*0024*/ 	.byte	0x00, 0xf4, 0x21, 0x00


	//----- nvinfo : EIATTR_KPARAM_INFO
	.align		4
.L_21:
        /*0028*/ 	.byte	0x04, 0x17
        /*002a*/ 	.short	(.L_23 - .L_22)
.L_22:
        /*002c*/ 	.word	0x00000000
        /*0030*/ 	.short	0x0017
        /*0032*/ 	.short	0x0070
        /*0034*/ 	.byte	0x00, 0xf0, 0x11, 0x00


	//----- nvinfo : EIATTR_KPARAM_INFO
	.align		4
.L_23:
        /*0038*/ 	.byte	0x04, 0x17
        /*003a*/ 	.short	(.L_25 - .L_24)
.L_24:
        /*003c*/ 	.word	0x00000000
        /*0040*/ 	.short	0x0016
        /*0042*/ 	.short	0x006c
        /*0044*/ 	.byte	0x00, 0xf0, 0x11, 0x00


	//----- nvinfo : EIATTR_KPARAM_INFO
	.align		4
.L_25:
        /*0048*/ 	.byte	0x04, 0x17
        /*004a*/ 	.short	(.L_27 - .L_26)
.L_26:
        /*004c*/ 	.word	0x00000000
        /*0050*/ 	.short	0x0015
        /*0052*/ 	.short	0x0068
        /*0054*/ 	.byte	0x00, 0xf0, 0x11, 0x00


	//----- nvinfo : EIATTR_KPARAM_INFO
	.align		4
.L_27:
        /*0058*/ 	.byte	0x04, 0x17
        /*005a*/ 	.short	(.L_29 - .L_28)
.L_28:
        /*005c*/ 	.word	0x00000000
        /*0060*/ 	.short	0x0014
        /*0062*/ 	.short	0x0064
        /*0064*/ 	.byte	0x00, 0xf0, 0x11, 0x00


	//----- nvinfo : EIATTR_KPARAM_INFO
	.align		4
.L_29:
        /*0068*/ 	.byte	0x04, 0x17
        /*006a*/ 	.short	(.L_31 - .L_30)
.L_30:
        /*006c*/ 	.word	0x00000000
        /*0070*/ 	.short	0x0013
        /*0072*/ 	.short	0x0060
        /*0074*/ 	.byte	0x00, 0xf0, 0x11, 0x00


	//----- nvinfo : EIATTR_KPARAM_INFO
	.align		4
.L_31:
        /*0078*/ 	.byte	0x04, 0x17
        /*007a*/ 	.short	(.L_33 - .L_32)
.L_32:
        /*007c*/ 	.word	0x00000000
        /*0080*/ 	.short	0x0012
        /*0082*/ 	.short	0x005c
        /*0084*/ 	.byte	0x00, 0xf0, 0x11, 0x00


	//----- nvinfo : EIATTR_KPARAM_INFO
	.align		4
.L_33:
        /*0088*/ 	.byte	0x04, 0x17
        /*008a*/ 	.short	(.L_35 - .L_34)
.L_34:
        /*008c*/ 	.word	0x00000000
        /*0090*/ 	.short	0x0011
        /*0092*/ 	.short	0x0058
        /*0094*/ 	.byte	0x00, 0xf0, 0x11, 0x00


	//----- nvinfo : EIATTR_KPARAM_INFO
	.align		4
.L_35:
        /*0098*/ 	.byte	0x04, 0x17
        /*009a*/ 	.short	(.L_37 - .L_36)
.L_36:
        /*009c*/ 	.word	0x00000000
        /*00a0*/ 	.short	0x0010
        /*00a2*/ 	.short	0x0054
        /*00a4*/ 	.byte	0x00, 0xf0, 0x11, 0x00


	//----- nvinfo : EIATTR_KPARAM_INFO
	.align		4
.L_37:
        /*00a8*/ 	.byte	0x04, 0x17
        /*00aa*/ 	.short	(.L_39 - .L_38)
.L_38:
        /*00ac*/ 	.word	0x00000000
        /*00b0*/ 	.short	0x000f
        /*00b2*/ 	.short	0x0050
        /*00b4*/ 	.byte	0x00, 0xf0, 0x11, 0x00


	//----- nvinfo : EIATTR_KPARAM_INFO
	.align		4
.L_39:
        /*00b8*/ 	.byte	0x04, 0x17
        /*00ba*/ 	.short	(.L_41 - .L_40)
.L_40:
        /*00bc*/ 	.word	0x00000000
        /*00c0*/ 	.short	0x000e
        /*00c2*/ 	.short	0x004c
        /*00c4*/ 	.byte	0x00, 0xf0, 0x11, 0x00


	//----- nvinfo : EIATTR_KPARAM_INFO
	.align		4
.L_41:
        /*00c8*/ 	.byte	0x04, 0x17
        /*00ca*/ 	.short	(.L_43 - .L_42)
.L_42:
        /*00cc*/ 	.word	0x00000000
        /*00d0*/ 	.short	0x000d
        /*00d2*/ 	.short	0x0048
        /*00d4*/ 	.byte	0x00, 0xf0, 0x11, 0x00


	//----- nvinfo : EIATTR_KPARAM_INFO
	.align		4
.L_43:
        /*00d8*/ 	.byte	0x04, 0x17
        /*00da*/ 	.short	(.L_45 - .L_44)
.L_44:
        /*00dc*/ 	.word	0x00000000
        /*00e0*/ 	.short	0x000c
        /*00e2*/ 	.short	0x0044
        /*00e4*/ 	.byte	0x00, 0xf0, 0x11, 0x00


	//----- nvinfo : EIATTR_KPARAM_INFO
	.align		4
.L_45:
        /*00e8*/ 	.byte	0x04, 0x17
        /*00ea*/ 	.short	(.L_47 - .L_46)
.L_46:
        /*00ec*/ 	.word	0x00000000
        /*00f0*/ 	.short	0x000b
        /*00f2*/ 	.short	0x0040
        /*00f4*/ 	.byte	0x00, 0xf0, 0x11, 0x00


	//----- nvinfo : EIATTR_KPARAM_INFO
	.align		4
.L_47:
        /*00f8*/ 	.byte	0x04, 0x17
        /*00fa*/ 	.short	(.L_49 - .L_48)
.L_48:
        /*00fc*/ 	.word	0x00000000
        /*0100*/ 	.short	0x000a
        /*0102*/ 	.short	0x003c
        /*0104*/ 	.byte	0x00, 0xf0, 0x11, 0x00


	//----- nvinfo : EIATTR_KPARAM_INFO
	.align		4
.L_49:
        /*0108*/ 	.byte	0x04, 0x17
        /*010a*/ 	.short	(.L_51 - .L_50)
.L_50:
        /*010c*/ 	.word	0x00000000
        /*0110*/ 	.short	0x0009
        /*0112*/ 	.short	0x0038
        /*0114*/ 	.byte	0x00, 0xf0, 0x11, 0x00


	//----- nvinfo : EIATTR_KPARAM_INFO
	.align		4
.L_51:
        /*0118*/ 	.byte	0x04, 0x17
        /*011a*/ 	.short	(.L_53 - .L_52)
.L_52:
        /*011c*/ 	.word	0x00000000
        /*0120*/ 	.short	0x0008
        /*0122*/ 	.short	0x0034
        /*0124*/ 	.byte	0x00, 0xf0, 0x11, 0x00


	//----- nvinfo : EIATTR_KPARAM_INFO
	.align		4
.L_53:
        /*0128*/ 	.byte	0x04, 0x17
        /*012a*/ 	.short	(.L_55 - .L_54)
.L_54:
        /*012c*/ 	.word	0x00000000
        /*0130*/ 	.short	0x0007
        /*0132*/ 	.short	0x0030
        /*0134*/ 	.byte	0x00, 0xf0, 0x11, 0x00


	//----- nvinfo : EIATTR_KPARAM_INFO
	.align		4
.L_55:
        /*0138*/ 	.byte	0x04, 0x17
        /*013a*/ 	.short	(.L_57 - .L_56)
.L_56:
        /*013c*/ 	.word	0x00000000
        /*0140*/ 	.short	0x0006
        /*0142*/ 	.short	0x002c
        /*0144*/ 	.byte	0x00, 0xf0, 0x11, 0x00


	//----- nvinfo : EIATTR_KPARAM_INFO
	.align		4
.L_57:
        /*0148*/ 	.byte	0x04, 0x17
        /*014a*/ 	.short	(.L_59 - .L_58)
.L_58:
        /*014c*/ 	.word	0x00000000
        /*0150*/ 	.short	0x0005
        /*0152*/ 	.short	0x0028
        /*0154*/ 	.byte	0x00, 0xf0, 0x11, 0x00


	//----- nvinfo : EIATTR_KPARAM_INFO
	.align		4
.L_59:
        /*0158*/ 	.byte	0x04, 0x17
        /*015a*/ 	.short	(.L_61 - .L_60)
.L_60:
        /*015c*/ 	.word	0x00000000
        /*0160*/ 	.short	0x0004
        /*0162*/ 	.short	0x0020
        /*0164*/ 	.byte	0x00, 0xf4, 0x21, 0x00


	//----- nvinfo : EIATTR_KPARAM_INFO
	.align		4
.L_61:
        /*0168*/ 	.byte	0x04, 0x17
        /*016a*/ 	.short	(.L_63 - .L_62)
.L_62:
        /*016c*/ 	.word	0x00000000
        /*0170*/ 	.short	0x0003
        /*0172*/ 	.short	0x0018
        /*0174*/ 	.byte	0x00, 0xf4, 0x21, 0x00


	//----- nvinfo : EIATTR_KPARAM_INFO
	.align		4
.L_63:
        /*0178*/ 	.byte	0x04, 0x17
        /*017a*/ 	.short	(.L_65 - .L_64)
.L_64:
        /*017c*/ 	.word	0x00000000
        /*0180*/ 	.short	0x0002
        /*0182*/ 	.short	0x0010
        /*0184*/ 	.byte	0x00, 0xf4, 0x21, 0x00


	//----- nvinfo : EIATTR_KPARAM_INFO
	.align		4
.L_65:
        /*0188*/ 	.byte	0x04, 0x17
        /*018a*/ 	.short	(.L_67 - .L_66)
.L_66:
        /*018c*/ 	.word	0x00000000
        /*0190*/ 	.short	0x0001
        /*0192*/ 	.short	0x0008
        /*0194*/ 	.byte	0x00, 0xf4, 0x21, 0x00


	//----- nvinfo : EIATTR_KPARAM_INFO
	.align		4
.L_67:
        /*0198*/ 	.byte	0x04, 0x17
        /*019a*/ 	.short	(.L_69 - .L_68)
.L_68:
        /*019c*/ 	.word	0x00000000
        /*01a0*/ 	.short	0x0000
        /*01a2*/ 	.short	0x0000
        /*01a4*/ 	.byte	0x00, 0xf4, 0x21, 0x00


	//----- nvinfo : EIATTR_AT_ENTRY_FRAGMENTS
	.align		4
.L_69:
        /*01a8*/ 	.byte	0x04, 0x4f
        /*01aa*/ 	.short	(.L_71 - .L_70)


	//   ....[0]....
.L_70:
        /*01ac*/ 	.word	0x00000004


	//----- nvinfo : EIATTR_RESERVED_SMEM_USED
	.align		4
.L_71:
        /*01b0*/ 	.byte	0x01, 0x41
	.zero		2


	//----- nvinfo : EIATTR_SPARSE_MMA_MASK
	.align		4
        /*01b4*/ 	.byte	0x03, 0x50
        /*01b6*/ 	.short	0x0000


	//----- nvinfo : EIATTR_TCGEN05_1CTA_USED
	.align		4
        /*01b8*/ 	.byte	0x01, 0x51
	.zero		2


	//----- nvinfo : EIATTR_MAXREG_COUNT
	.align		4
        /*01bc*/ 	.byte	0x03, 0x1b
        /*01be*/ 	.short	0x00ff


	//----- nvinfo : EIATTR_NUM_BARRIERS
	.align		4
        /*01c0*/ 	.byte	0x02, 0x4c
        /*01c2*/ 	.byte	0x01
	.zero		1


	//----- nvinfo : EIATTR_ANNOTATIONS
	.align		4
        /*01c4*/ 	.byte	0x04, 0x55
        /*01c6*/ 	.short	(.L_73 - .L_72)


	//   ....[0]....
.L_72:
        /*01c8*/ 	.word	0x00000001
        /*01cc*/ 	.byte	0x30, 0x08, 0x00, 0x00, 0x01, 0x00, 0x00, 0x00, 0x80, 0x08, 0x00, 0x00, 0x01, 0x00, 0x00, 0x00
        /* <DEDUP_REMOVED lines=1019> */
        /*418c*/ 	.byte	0xb0, 0xf8, 0x02, 0x00


	//----- nvinfo : EIATTR_INT_WARP_WIDE_INSTR_OFFSETS
	.align		4
.L_73:
        /*4190*/ 	.byte	0x04, 0x31
        /*4192*/ 	.short	(.L_75 - .L_74)


	//   ....[0]....
.L_74:
        /*4194*/ 	.word	0x00006350


	//   ....[1]....
        /*4198*/ 	.word	0x00006440


	//   ....[2]....
        /*419c*/ 	.word	0x00009d70


	//   ....[3]....
        /*41a0*/ 	.word	0x0000d3d0


	//   ....[4]....
        /*41a4*/ 	.word	0x0001f220


	//   ....[5]....
        /*41a8*/ 	.word	0x000303c0


	//   ....[6]....
        /*41ac*/ 	.word	0x00030400


	//----- nvinfo : EIATTR_COOP_GROUP_MASK_REGIDS
	.align		4
.L_75:
        /*41b0*/ 	.byte	0x04, 0x29
        /*41b2*/ 	.short	(.L_77 - .L_76)


	//   ....[0]....
.L_76:
        /*41b4*/ 	.word	0xffffffff


	//   ....[1]....
        /*41b8*/ 	.word	0xffffffff


	//   ....[2]....
        /*41bc*/ 	.word	0xffffffff


	//   ....[3]....
        /*41c0*/ 	.word	0xffffffff


	//   ....[4]....
        /*41c4*/ 	.word	0xffffffff


	//   ....[5]....
        /*41c8*/ 	.word	0xffffffff


	//   ....[6]....
        /*41cc*/ 	.word	0xffffffff


	//   ....[7]....
        /*41d0*/ 	.word	0xffffffff


	//----- nvinfo : EIATTR_COOP_GROUP_INSTR_OFFSETS
	.align		4
.L_77:
        /*41d4*/ 	.byte	0x04, 0x28
        /*41d6*/ 	.short	(.L_79 - .L_78)


	//   ....[0]....
.L_78:
        /*41d8*/ 	.word	0x00000080


	//   ....[1]....
        /*41dc*/ 	.word	0x00000340


	//   ....[2]....
        /*41e0*/ 	.word	0x00017300


	//   ....[3]....
        /*41e4*/ 	.word	0x00017f90


	//   ....[4]....
        /*41e8*/ 	.word	0x000206f0


	//   ....[5]....
        /*41ec*/ 	.word	0x00020f00


	//   ....[6]....
        /*41f0*/ 	.word	0x00030240


	//   ....[7]....
        /*41f4*/ 	.word	0x000304b0


	//----- nvinfo : EIATTR_VRC_CTA_INIT_COUNT
	.align		4
.L_79:
        /*41f8*/ 	.byte	0x02, 0x4a
        /*41fa*/ 	.byte	0x80
	.zero		1


	//----- nvinfo : EIATTR_MBARRIER_INSTR_OFFSETS
	.align		4
        /*41fc*/ 	.byte	0x04, 0x39
        /*41fe*/ 	.short	(.L_81 - .L_80)


	//   ....[0]....
.L_80:
        /*4200*/ 	.word	0x00006540
        /*4204*/ 	.word	0x000000ff
        /*4208*/ 	.word	0x00000000
        /*420c*/ 	.short	0x0100
        /*420e*/ 	.byte	0x06
	.zero		1


	//   ....[1]....
        /*4210*/ 	.word	0x00009d80
        /*4214*/ 	.word	0x000000ff
        /*4218*/ 	.word	0x00040008
        /*421c*/ 	.short	0x0100
        /*421e*/ 	.byte	0x09
	.zero		1


	//   ....[2]....
        /*4220*/ 	.word	0x0000d8c0
        /*4224*/ 	.word	0x000000ff
        /*4228*/ 	.word	0x00020000
        /*422c*/ 	.short	0x0100
        /*422e*/ 	.byte	0x09
	.zero		1


	//   ....[3]....
        /*4230*/ 	.word	0x00012eb0
        /*4234*/ 	.word	0x000000ff
        /*4238*/ 	.word	0x00020000
        /*423c*/ 	.short	0x010a
        /*423e*/ 	.byte	0x09
	.zero		1


	//   ....[4]....
        /*4240*/ 	.word	0x00012f30
        /*4244*/ 	.word	0x000000ff
        /*4248*/ 	.word	0x00020000
        /*424c*/ 	.short	0x0108
        /*424e*/ 	.byte	0x09
	.zero		1


	//   ....[5]....
        /*4250*/ 	.word	0x0001f660
        /*4254*/ 	.word	0x000000ff
        /*4258*/ 	.word	0x00040010
        /*425c*/ 	.short	0x0100
        /*425e*/ 	.byte	0x09
	.zero		1


	//   ....[6]....
        /*4260*/ 	.word	0x00020350
        /*4264*/ 	.word	0x000000ff
        /*4268*/ 	.word	0x00040010
        /*426c*/ 	.short	0x010a
        /*426e*/ 	.byte	0x09
	.zero		1


	//   ....[7]....
        /*4270*/ 	.word	0x000203c0
        /*4274*/ 	.word	0x000000ff
        /*4278*/ 	.word	0x00040010
        /*427c*/ 	.short	0x0108
        /*427e*/ 	.byte	0x09
	.zero		1


	//   ....[8]....
        /*4280*/ 	.word	0x00020430
        /*4284*/ 	.word	0x000000ff
        /*4288*/ 	.word	0x00000000
        /*428c*/ 	.short	0x010a
        /*428e*/ 	.byte	0x06
	.zero		1


	//   ....[9]....
        /*4290*/ 	.word	0x00027220
        /*4294*/ 	.word	0x000000ff
        /*4298*/ 	.word	0x00000000
        /*429c*/ 	.short	0x010a
        /*429e*/ 	.byte	0x06
	.zero		1


	//   ....[10]....
        /*42a0*/ 	.word	0x000272c0
        /*42a4*/ 	.word	0x000000ff
        /*42a8*/ 	.word	0x00040000
        /*42ac*/ 	.short	0x0108
        /*42ae*/ 	.byte	0x09
	.zero		1


	//   ....[11]....
        /*42b0*/ 	.word	0x00027350
        /*42b4*/ 	.word	0x000000ff
        /*42b8*/ 	.word	0x00040008
        /*42bc*/ 	.short	0x0108
        /*42be*/ 	.byte	0x09
	.zero		1


	//   ....[12]....
        /*42c0*/ 	.word	0x000304d0
        /*42c4*/ 	.word	0x000000ff
        /*42c8*/ 	.word	0x00020000
        /*42cc*/ 	.short	0x010a
        /*42ce*/ 	.byte	0x09
	.zero		1


	//   ....[13]....
        /*42d0*/ 	.word	0x00030500
        /*42d4*/ 	.word	0x000000ff
        /*42d8*/ 	.word	0x00040010
        /*42dc*/ 	.short	0x010a
        /*42de*/ 	.byte	0x09
	.zero		1


	//   ....[14]....
        /*42e0*/ 	.word	0x00030530
        /*42e4*/ 	.word	0x000000ff
        /*42e8*/ 	.word	0x00000000
        /*42ec*/ 	.short	0x010a
        /*42ee*/ 	.byte	0x06
	.zero		1


	//   ....[15]....
        /*42f0*/ 	.word	0x00030560
        /*42f4*/ 	.word	0x000000ff
        /*42f8*/ 	.word	0x00000000
        /*42fc*/ 	.short	0x010a
        /*42fe*/ 	.byte	0x06
	.zero		1


	//----- nvinfo : EIATTR_NUM_MBARRIERS
	.align		4
.L_81:
        /*4300*/ 	.byte	0x03, 0x38
        /*4302*/ 	.short	0xffff


	//----- nvinfo : EIATTR_EXIT_INSTR_OFFSETS
	.align		4
        /*4304*/ 	.byte	0x04, 0x1c
        /*4306*/ 	.short	(.L_83 - .L_82)


	//   ....[0]....
.L_82:
        /*4308*/ 	.word	0x000304c0


	//----- nvinfo : EIATTR_REQNTID
	.align		4
.L_83:
        /*430c*/ 	.byte	0x04, 0x10
        /*430e*/ 	.short	(.L_85 - .L_84)
.L_84:
        /*4310*/ 	.word	0x00000080
        /*4314*/ 	.word	0x00000001
        /*4318*/ 	.word	0x00000001


	//----- nvinfo : EIATTR_CRS_STACK_SIZE
	.align		4
.L_85:
        /*431c*/ 	.byte	0x04, 0x1e
        /*431e*/ 	.short	(.L_87 - .L_86)
.L_86:
        /*4320*/ 	.word	0x00000000


	//----- nvinfo : EIATTR_CBANK_PARAM_SIZE
	.align		4
.L_87:
        /*4324*/ 	.byte	0x03, 0x19
        /*4326*/ 	.short	0x0088


	//----- nvinfo : EIATTR_PARAM_CBANK
	.align		4
        /*4328*/ 	.byte	0x04, 0x0a
        /*432a*/ 	.short	(.L_89 - .L_88)
	.align		4
.L_88:
        /*432c*/ 	.word	index@(.nv.constant0.attn_fwd)
        /*4330*/ 	.short	0x0380
        /*4332*/ 	.short	0x0088


	//----- nvinfo : EIATTR_SW_WAR
	.align		4
.L_89:
        /*4334*/ 	.byte	0x04, 0x36
        /*4336*/ 	.short	(.L_91 - .L_90)
.L_90:
        /*4338*/ 	.word	0x00000008
.L_91:


//--------------------- .nv.compat                --------------------------
	.section	.nv.compat,"",@"SHT_CUDA_COMPAT_INFO"
	.align	4
        /*0000*/ 	.byte	0x02, 0x02, 0x02, 0x00, 0x02, 0x05, 0x05, 0x00, 0x02, 0x03, 0x00, 0x00, 0x02, 0x06, 0x01, 0x00


//--------------------- .nv.callgraph             --------------------------
	.section	.nv.callgraph,"",@"SHT_CUDA_CALLGRAPH"
	.align	4
	.sectionentsize	8
	.align		4
        /*0000*/ 	.word	0x00000000
	.align		4
        /*0004*/ 	.word	0xffffffff
	.align		4
        /*0008*/ 	.word	0x00000000
	.align		4
        /*000c*/ 	.word	0xfffffffe
	.align		4
        /*0010*/ 	.word	0x00000000
	.align		4
        /*0014*/ 	.word	0xfffffffd
	.align		4
        /*0018*/ 	.word	0x00000000
	.align		4
        /*001c*/ 	.word	0xfffffffc


//--------------------- .nv.constant4             --------------------------
	.section	.nv.constant4,"a",@progbits
	.align	8
	.align		8
.nv.constant4:
        /*0000*/ 	.dword	_$_str


//--------------------- .text.attn_fwd            --------------------------
	.section	.text.attn_fwd,"ax",@progbits
	.align	128
        .global         attn_fwd
        .type           attn_fwd,@function
        .size           attn_fwd,(.L_x_29 - attn_fwd)
        .other          attn_fwd,@"STO_CUDA_ENTRY STV_DEFAULT"
attn_fwd:
.text.attn_fwd:
[----:B------:R-:W0:Y:S01]  /*0000*/  LDC R1, c[0x0][0x37c] ;  /* 0x0000df00ff017b82 */ /* 0x000e220000000800 */
[----:B------:R-:W1:Y:S01]  /*0010*/  S2R R0, SR_TID.X ;  /* 0x0000000000007919 */ /* 0x000e620000002100 */
[----:B------:R-:W-:Y:S01]  /*0020*/  LOP3.LUT R2, R2, 0xffff7fff, RZ, 0xc0, !PT ;  /* 0xffff7fff02027812 */ /* 0x000fe200078ec0ff */
[----:B0-----:R-:W-:Y:S01]  /*0030*/  VIADD R1, R1, 0xffffe918 ;  /* 0xffffe91801017836 */ /* 0x001fe20000000000 */
[----:B-1----:R-:W-:-:S13]  /*0040*/  ISETP.GE.U32.AND P0, PT, R0, 0x20, PT ;  /* 0x000000200000780c */ /* 0x002fda0003f06070 */
[----:B------:R-:W-:Y:S01]  /*0050*/  @P0 LOP3.LUT R2, R2, 0x8000, RZ, 0xfc, !PT ;  /* 0x0000800002020812 */ /* 0x000fe200078efcff */
[----:B------:R-:W-:Y:S06]  /*0060*/  @P0 BRA `(.L_x_0) ;  /* 0x0000000000b80947 */ /* 0x000fec0003800000 */
[----:B------:R-:W0:Y:S01]  /*0070*/  S2R R7, SR_CgaCtaId ;  /* 0x0000000000077919 */ /* 0x000e220000008800 */
[----:B------:R-:W-:Y:S01]  /*0080*/  NOP ;  /* 0x0000000000007918 */ /* 0x000fe20000000000 */
[----:B------:R-:W-:-:S04]  /*0090*/  MOV R0, 0x40 ;  /* 0x0000004000007802 */ /* 0x000fc80000000f00 */
[----:B0-----:R-:W-:Y:S02]  /*00a0*/  LEA R3, R7, R0, 0x18 ;  /* 0x0000000007037211 */ /* 0x001fe400078ec0ff */
[----:B------:R-:W-:-:S04]  /*00b0*/  MOV R0, 0x400 ;  /* 0x0000040000007802 */ /* 0x000fc80000000f00 */
[----:B------:R-:W0:Y:S01]  /*00c0*/  LDS.U8 R3, [R3] ;  /* 0x0000000003037984 */ /* 0x000e220000000000 */
[----:B------:R-:W-:Y:S02]  /*00d0*/  LEA R0, R7, R0, 0x18 ;  /* 0x0000000007007211 */ /* 0x000fe400078ec0ff */
[----:B0-----:R-:W-:-:S13]  /*00e0*/  ISETP.NE.AND P0, PT, R3, RZ, PT ;  /* 0x000000ff0300720c */ /* 0x001fda0003f05270 */
[----:B------:R-:W-:Y:S05]  /*00f0*/  @P0 BRA `(.L_x_1) ;  /* 0x00000000007c0947 */ /* 0x000fea0003800000 */
[----:B------:R-:W-:-:S13]  /*0100*/  ELECT P0, URZ, PT ;  /* 0x0000000000ff782f */ /* 0x000fda0003800000 */
[----:B------:R-:W-:Y:S05]  /*0110*/  @!P0 BRA `(.L_x_2) ;  /* 0x0000000000848947 */ /* 0x000fea0003800000 */
[----:B------:R-:W-:Y:S01]  /*0120*/  UMOV UR4, 0x10 ;  /* 0x0000001000047882 */ /* 0x000fe20000000000 */
[----:B------:R-:W-:Y:S02]  /*0130*/  IMAD.MOV.U32 R8, RZ, RZ, 0x1 ;  /* 0x00000001ff087424 */ /* 0x000fe400078e00ff */
[----:B------:R-:W-:Y:S02]  /*0140*/  IMAD.MOV.U32 R4, RZ, RZ, 0xffff ;  /* 0x0000ffffff047424 */ /* 0x000fe400078e00ff */
[----:B------:R-:W-:Y:S04]  /*0150*/  DEPBAR.LE SB0, 0x36 ;  /* 0x00008d800000791a */ /* 0x000fe80000000000 */
[----:B------:R-:W0:Y:S02]  /*0160*/  UTCATOMSWS.FIND_AND_SET.ALIGN UP0, UR4, UR4 ;  /* 0x00000004000475e3 */ /* 0x000e240008000800 */
[----:B0-----:R-:W-:-:S04]  /*0170*/  PLOP3.LUT P0, PT, PT, PT, UP0, 0x80, 0x8 ;  /* 0x000000000008781c */ /* 0x001fc80003f0f008 */
[----:B------:R-:W-:-:S04]  /*0180*/  SEL R3, RZ, 0xffffffff, !P0 ;  /* 0xffffffffff037807 */ /* 0x000fc80004000000 */
[----:B------:R-:W-:Y:S02]  /*0190*/  ISETP.NE.AND P0, PT, R3, RZ, PT ;  /* 0x000000ff0300720c */ /* 0x000fe40003f05270 */
[----:B------:R-:W-:-:S11]  /*01a0*/  MOV R3, UR4 ;  /* 0x0000000400037c02 */ /* 0x000fd60008000f00 */
[----:B------:R-:W-:Y:S05]  /*01b0*/  @P0 BRA `(.L_x_3) ;  /* 0x0000000000240947 */ /* 0x000fea0003800000 */
.L_x_4:
[----:B------:R-:W-:Y:S05]  /*01c0*/  NANOSLEEP 0x64 ;  /* 0x000000640000795d */ /* 0x000fea0003800000 */
[----:B------:R-:W-:-:S05]  /*01d0*/  UMOV UR4, 0x10 ;  /* 0x0000001000047882 */ /* 0x000fca0000000000 */
[----:B------:R-:W-:Y:S04]  /*01e0*/  DEPBAR.LE SB0, 0x36 ;  /* 0x00008d800000791a */ /* 0x000fe80000000000 */
[----:B------:R-:W0:Y:S02]  /*01f0*/  UTCATOMSWS.FIND_AND_SET.ALIGN UP0, UR4, UR4 ;  /* 0x00000004000475e3 */ /* 0x000e240008000800 */
[----:B0-----:R-:W-:-:S04]  /*0200*/  PLOP3.LUT P0, PT, PT, PT, UP0, 0x80, 0x8 ;  /* 0x000000000008781c */ /* 0x001fc80003f0f008 */
[----:B------:R-:W-:-:S04]  /*0210*/  SEL R3, RZ, 0xffffffff, !P0 ;  /* 0xffffffffff037807 */ /* 0x000fc80004000000 */
[----:B------:R-:W-:Y:S01]  /*0220*/  ISETP.NE.AND P0, PT, R3, RZ, PT ;  /* 0x000000ff0300720c */ /* 0x000fe20003f05270 */
[----:B------:R-:W-:-:S12]  /*0230*/  IMAD.U32 R3, RZ, RZ, UR4 ;  /* 0x00000004ff037e24 */ /* 0x000fd8000f8e00ff */
[----:B------:R-:W-:Y:S05]  /*0240*/  @!P0 BRA `(.L_x_4) ;  /* 0xfffffffc00dc8947 */ /* 0x000fea000383ffff */
.L_x_3:
[C---:B------:R-:W-:Y:S01]  /*0250*/  VIADD R5, R3.reuse, 0x10 ;  /* 0x0000001003057836 */ /* 0x040fe20000000000 */
[----:B------:R-:W-:Y:S01]  /*0260*/  SHF.L.U32 R4, R4, R3, RZ ;  /* 0x0000000304047219 */ /* 0x000fe200000006ff */
[----:B------:R-:W-:Y:S01]  /*0270*/  IMAD.SHL.U32 R3, R3, 0x20, RZ ;  /* 0x0000002003037824 */ /* 0x000fe200078e00ff */
[----:B------:R-:W-:Y:S02]  /*0280*/  MOV R6, 0x50 ;  /* 0x0000005000067802 */ /* 0x000fe40000000f00 */
[----:B------:R-:W-:Y:S02]  /*0290*/  SHF.L.U32 R5, R8, R5, RZ ;  /* 0x0000000508057219 */ /* 0x000fe400000006ff */
[----:B------:R-:W-:Y:S02]  /*02a0*/  LEA R7, R7, R6, 0x18 ;  /* 0x0000000607077211 */ /* 0x000fe400078ec0ff */
[----:B------:R-:W-:-:S05]  /*02b0*/  LOP3.LUT R4, R5, R4, RZ, 0xfc, !PT ;  /* 0x0000000405047212 */ /* 0x000fca00078efcff */
[----:B------:R0:W-:Y:S04]  /*02c0*/  ATOMS.OR RZ, [R7], R4 ;  /* 0x0000000407ff738c */ /* 0x0001e80003000000 */
[----:B------:R0:W-:Y:S01]  /*02d0*/  STS [R0], R3 ;  /* 0x0000000300007388 */ /* 0x0001e20000000800 */
[----:B------:R-:W-:Y:S05]  /*02e0*/  BRA `(.L_x_2) ;  /* 0x0000000000107947 */ /* 0x000fea0003800000 */
.L_x_1:
[----:B------:R-:W-:Y:S02]  /*02f0*/  MOV R3, 0xffffffff ;  /* 0xffffffff00037802 */ /* 0x000fe40000000f00 */
[----:B------:R-:W-:-:S03]  /*0300*/  MOV R4, 0x330 ;  /* 0x0000033000047802 */ /* 0x000fc60000000f00 */
[----:B------:R0:W-:Y:S04]  /*0310*/  STS [R0], R3 ;  /* 0x0000000300007388 */ /* 0x0001e80000000800 */
[----:B0-----:R-:W-:Y:S05]  /*0320*/  CALL.REL.NOINC `($__internal_1_$__cuda_sm10x_tcgen05_guardrail_trap_phase_invalid_during_alloc) ;  /* 0x0000030000a47944 */ /* 0x001fea0003c00000 */
.L_x_2:
[----:B------:R-:W-:Y:S05]  /*0330*/  WARPSYNC.ALL ;  /* 0x0000000000007948 */ /* 0x000fea0003800000 */
[----:B------:R-:W-:Y:S01]  /*0340*/  NOP ;  /* 0x0000000000007918 */ /* 0x000fe20000000000 */
.L_x_0:
[----:B------:R-:W1:Y:S01]  /*0350*/  S2R R9, SR_TID.X ;  /* 0x0000000000097919 */ /* 0x000e620000002100 */
[----:B------:R-:W2:Y:S01]  /*0360*/  LDC R80, c[0x0][0x3b8] ;  /* 0x0000ee00ff507b82 */ /* 0x000ea20000000800 */
[----:B------:R-:W3:Y:S01]  /*0370*/  LDCU.64 UR10, c[0x0][0x358] ;  /* 0x00006b00ff0a77ac */ /* 0x000ee20008000a00 */
[----:B------:R-:W4:Y:S06]  /*0380*/  S2R R12, SR_CTAID.Y ;  /* 0x00000000000c7919 */ /* 0x000f2c0000002600 */
[----:B0-----:R-:W4:Y:S08]  /*0390*/  LDC.64 R4, c[0x0][0x3b0] ;  /* 0x0000ec00ff047b82 */ /* 0x001f300000000a00 */
[----:B------:R-:W0:Y:S08]  /*03a0*/  S2UR UR4, SR_CgaCtaId ;  /* 0x00000000000479c3 */ /* 0x000e300000008800 */
[----:B------:R-:W5:Y:S01]  /*03b0*/  LDC.64 R10, c[0x0][0x380] ;  /* 0x0000e000ff0a7b82 */ /* 0x000f620000000a00 */
[----:B-1----:R-:W-:-:S07]  /*03c0*/  SHF.R.U32.HI R0, RZ, 0x6, R9 ;  /* 0x00000006ff007819 */ /* 0x002fce0000011609 */
[----:B------:R-:W-:Y:S01]  /*03d0*/  BAR.SYNC.DEFER_BLOCKING 0x0 ;  /* 0x0000000000007b1d */ /* 0x000fe20000010000 */
[----:B------:R-:W-:Y:S02]  /*03e0*/  ISETP.GE.U32.AND P2, PT, R9, 0x20, PT ;  /* 0x000000200900780c */ /* 0x000fe40003f46070 */
[----:B------:R-:W-:-:S05]  /*03f0*/  SGXT.U32 R3, R0, 0x1 ;  /* 0x000000010003781a */ /* 0x000fca0000000000 */
[----:B--2---:R-:W-:Y:S01]  /*0400*/  IMAD R6, R3, R80, RZ ;  /* 0x0000005003067224 */ /* 0x004fe200078e02ff */
[----:B------:R-:W1:Y:S01]  /*0410*/  S2R R0, SR_CTAID.X ;  /* 0x0000000000007919 */ /* 0x000e620000002500 */
[----:B------:R-:W-:Y:S02]  /*0420*/  LOP3.LUT R3, R9, 0x3f, RZ, 0xc0, !PT ;  /* 0x0000003f09037812 */ /* 0x000fe400078ec0ff */
[----:B------:R-:W-:-:S04]  /*0430*/  IMAD R8, R80, 0x2, R6 ;  /* 0x0000000250087824 */ /* 0x000fc800078e0206 */
[----:B------:R-:W-:-:S04]  /*0440*/  IMAD R14, R80, 0x2, R8 ;  /* 0x00000002500e7824 */ /* 0x000fc800078e0208 */
[----:B------:R-:W-:-:S05]  /*0450*/  IMAD R16, R80, 0x2, R14 ;  /* 0x0000000250107824 */ /* 0x000fca00078e020e */
[----:B------:R-:W-:-:S05]  /*0460*/  LEA R18, R80, R16, 0x1 ;  /* 0x0000001050127211 */ /* 0x000fca00078e08ff */
[----:B------:R-:W-:-:S04]  /*0470*/  IMAD R20, R80, 0x2, R18 ;  /* 0x0000000250147824 */ /* 0x000fc800078e0212 */
[----:B------:R-:W-:-:S04]  /*0480*/  IMAD R22, R80, 0x2, R20 ;  /* 0x0000000250167824 */ /* 0x000fc800078e0214 */
[----:B------:R-:W-:Y:S02]  /*0490*/  IMAD R24, R80, 0x2, R22 ;  /* 0x0000000250187824 */ /* 0x000fe400078e0216 */
[----:B-1----:R-:W-:Y:S01]  /*04a0*/  IMAD R7, R0, 0x40, R3 ;  /* 0x0000004000077824 */ /* 0x002fe200078e0203 */
[----:B------:R-:W-:Y:S01]  /*04b0*/  MOV R3, 0x400 ;  /* 0x0000040000037802 */ /* 0x000fe20000000f00 */
[----:B----4-:R-:W-:Y:S01]  /*04c0*/  IMAD R0, R12, R4, RZ ;  /* 0x000000040c007224 */ /* 0x010fe200078e02ff */
[C---:B------:R-:W-:Y:S01]  /*04d0*/  LEA R26, R80.reuse, R24, 0x1 ;  /* 0x00000018501a7211 */ /* 0x040fe200078e08ff */
[----:B------:R-:W1:Y:S01]  /*04e0*/  S2R R12, SR_CgaCtaId ;  /* 0x00000000000c7919 */ /* 0x000e620000008800 */
[----:B------:R-:W-:Y:S01]  /*04f0*/  R2UR UR9, R3 ;  /* 0x00000000030972ca */ /* 0x000fe200000e0000 */
[----:B------:R-:W-:Y:S02]  /*0500*/  IMAD R4, R7, R5, RZ ;  /* 0x0000000507047224 */ /* 0x000fe400078e02ff */
[----:B------:R-:W-:-:S02]  /*0510*/  IMAD R28, R80, 0x2, R26 ;  /* 0x00000002501c7824 */ /* 0x000fc400078e021a */
[----:B------:R-:W-:Y:S02]  /*0520*/  IMAD.SHL.U32 R3, R0, 0x2, RZ ;  /* 0x0000000200037824 */ /* 0x000fe400078e00ff */
[----:B------:R-:W-:Y:S02]  /*0530*/  IMAD R30, R80, 0x2, R28 ;  /* 0x00000002501e7824 */ /* 0x000fe400078e021c */
[----:B------:R-:W-:Y:S02]  /*0540*/  IMAD.SHL.U32 R5, R4, 0x2, RZ ;  /* 0x0000000204057824 */ /* 0x000fe400078e00ff */
[----:B------:R-:W-:Y:S02]  /*0550*/  IMAD R32, R80, 0x2, R30 ;  /* 0x0000000250207824 */ /* 0x000fe400078e021e */
[----:B0-----:R-:W-:Y:S01]  /*0560*/  ULEA UR9, UR4, UR9, 0x18 ;  /* 0x0000000904097291 */ /* 0x001fe2000f8ec0ff */
[----:B------:R-:W-:Y:S01]  /*0570*/  IMAD.HI R0, R0, 0x2, RZ ;  /* 0x0000000200007827 */ /* 0x000fe200078e02ff */
[----:B-----5:R-:W-:-:S02]  /*0580*/  IADD3 R3, P0, P1, R5, R10, R3 ;  /* 0x0000000a05037210 */ /* 0x020fc4000791e003 */
[----:B------:R-:W-:Y:S01]  /*0590*/  LEA R34, R80, R32, 0x1 ;  /* 0x0000002050227211 */ /* 0x000fe200078e08ff */
[----:B------:R-:W-:-:S04]  /*05a0*/  IMAD.HI R7, R4, 0x2, RZ ;  /* 0x0000000204077827 */ /* 0x000fc800078e02ff */
[----:B------:R-:W-:Y:S01]  /*05b0*/  IMAD R36, R80, 0x2, R34 ;  /* 0x0000000250247824 */ /* 0x000fe200078e0222 */
[----:B------:R-:W-:Y:S02]  /*05c0*/  IADD3.X R7, PT, PT, R7, R11, R0, P0, P1 ;  /* 0x0000000b07077210 */ /* 0x000fe400007e2400 */
[----:B------:R-:W-:Y:S01]  /*05d0*/  LEA R4, P0, R6, R3, 0x1 ;  /* 0x0000000306047211 */ /* 0x000fe200078008ff */
[C---:B------:R-:W-:Y:S01]  /*05e0*/  IMAD R38, R80.reuse, 0x2, R36 ;  /* 0x0000000250267824 */ /* 0x040fe200078e0224 */
[----:B------:R-:W0:Y:S01]  /*05f0*/  LDS R0, [UR9] ;  /* 0x00000009ff007984 */ /* 0x000e220008000800 */
[----:B------:R-:W-:Y:S02]  /*0600*/  BAR.SYNC.DEFER_BLOCKING 0x0 ;  /* 0x0000000000007b1d */ /* 0x000fe40000010000 */
[----:B------:R-:W-:Y:S01]  /*0610*/  IMAD R40, R80, 0x2, R38 ;  /* 0x0000000250287824 */ /* 0x000fe200078e0226 */
[----:B------:R-:W-:Y:S02]  /*0620*/  LEA.HI.X.SX32 R5, R6, R7, 0x1, P0 ;  /* 0x0000000706057211 */ /* 0x000fe400000f0eff */
[----:B------:R-:W-:-:S02]  /*0630*/  LEA R10, P1, R8, R3, 0x1 ;  /* 0x00000003080a7211 */ /* 0x000fc400078208ff */
[----:B------:R-:W-:-:S05]  /*0640*/  LEA R42, R80, R40, 0x1 ;  /* 0x00000028502a7211 */ /* 0x000fca00078e08ff */
[----:B------:R-:W-:-:S04]  /*0650*/  IMAD R44, R80, 0x2, R42 ;  /* 0x00000002502c7824 */ /* 0x000fc800078e022a */
[----:B------:R-:W-:-:S04]  /*0660*/  IMAD R46, R80, 0x2, R44 ;  /* 0x00000002502e7824 */ /* 0x000fc800078e022c */
[----:B------:R-:W-:-:S05]  /*0670*/  IMAD R137, R80, 0x2, R46 ;  /* 0x0000000250897824 */ /* 0x000fca00078e022e */
        /* <DEDUP_REMOVED lines=10> */
[----:B------:R-:W-:-:S05]  /*0720*/  IMAD R70, R80, 0x2, R68 ;  /* 0x0000000250467824 */ /* 0x000fca00078e0244 */
[----:B------:R-:W-:-:S05]  /*0730*/  LEA R131, R80, R70, 0x1 ;  /* 0x0000004650837211 */ /* 0x000fca00078e08ff */
[----:B------:R-:W-:-:S05]  /*0740*/  IMAD R72, R80, 0x2, R131 ;  /* 0x0000000250487824 */ /* 0x000fca00078e0283 */
[----:B------:R-:W-:-:S05]  /*0750*/  LEA R74, R80, R72, 0x1 ;  /* 0x00000048504a7211 */ /* 0x000fca00078e08ff */
[----:B------:R-:W-:-:S04]  /*0760*/  IMAD R76, R80, 0x2, R74 ;  /* 0x00000002504c7824 */ /* 0x000fc800078e024a */
[----:B------:R-:W-:-:S04]  /*0770*/  IMAD R52, R80, 0x2, R76 ;  /* 0x0000000250347824 */ /* 0x000fc800078e024c */
[----:B------:R-:W-:-:S05]  /*0780*/  IMAD R78, R80, 0x2, R52 ;  /* 0x00000002504e7824 */ /* 0x000fca00078e0234 */
[----:B------:R-:W-:Y:S01]  /*0790*/  LEA R6, R80, R78, 0x1 ;  /* 0x0000004e50067211 */ /* 0x000fe200078e08ff */
[----:B01-3--:R-:W-:Y:S06]  /*07a0*/  @P2 BRA `(.L_x_5) ;  /* 0x0000000000182947 */ /* 0x00bfec0003800000 */
[----:B------:R-:W-:Y:S01]  /*07b0*/  ELECT P0, URZ, PT ;  /* 0x0000000000ff782f */ /* 0x000fe20003800000 */
[----:B------:R-:W-:Y:S01]  /*07c0*/  IMAD.MOV.U32 R9, RZ, RZ, 0x1 ;  /* 0x00000001ff097424 */ /* 0x000fe200078e00ff */
[----:B------:R-:W-:Y:S11]  /*07d0*/  UVIRTCOUNT.DEALLOC.SMPOOL 0x80 ;  /* 0x000000800000784c */ /* 0x000ff60000000000 */
[----:B------:R-:W-:-:S04]  /*07e0*/  @P0 MOV R13, 0x40 ;  /* 0x00000040000d0802 */ /* 0x000fc80000000f00 */
[----:B------:R-:W-:-:S05]  /*07f0*/  @P0 LEA R12, R12, R13, 0x18 ;  /* 0x0000000d0c0c0211 */ /* 0x000fca00078ec0ff */
[----:B------:R0:W-:Y:S02]  /*0800*/  @P0 STS.U8 [R12], R9 ;  /* 0x000000090c000388 */ /* 0x0001e40000000000 */
.L_x_5:
[----:B0-----:R-:W-:Y:S01]  /*0810*/  LEA R12, P0, R14, R3, 0x1 ;  /* 0x000000030e0c7211 */ /* 0x001fe200078008ff */
[----:B------:R-:W-:Y:S01]  /*0820*/  IMAD R82, R80, 0x2, R6 ;  /* 0x0000000250527824 */ /* 0x000fe200078e0206 */
[----:B------:R-:W-:Y:S01]  /*0830*/  STL [R1+0x16d0], R52 ;  /* 0x0016d03401007387 */ /* 0x000fe20000100800 */
[-C--:B------:R-:W-:Y:S02]  /*0840*/  LEA.HI.X.SX32 R11, R8, R7.reuse, 0x1, P1 ;  /* 0x00000007080b7211 */ /* 0x080fe400008f0eff */
[----:B------:R-:W-:Y:S01]  /*0850*/  LEA.HI.X.SX32 R13, R14, R7, 0x1, P0 ;  /* 0x000000070e0d7211 */ /* 0x000fe200000f0eff */
[----:B------:R-:W-:Y:S01]  /*0860*/  IMAD R51, R80, 0x2, R82 ;  /* 0x0000000250337824 */ /* 0x000fe200078e0252 */
[C---:B------:R-:W-:Y:S01]  /*0870*/  LEA R14, P0, R16.reuse, R3, 0x1 ;  /* 0x00000003100e7211 */ /* 0x040fe200078008ff */
[----:B------:R-:W-:Y:S03]  /*0880*/  STL [R1+0x16c0], R0 ;  /* 0x0016c00001007387 */ /* 0x000fe60000100800 */
[----:B------:R-:W-:Y:S01]  /*0890*/  LEA.HI.X.SX32 R15, R16, R7, 0x1, P0 ;  /* 0x00000007100f7211 */ /* 0x000fe200000f0eff */
[----:B------:R-:W-:Y:S01]  /*08a0*/  STL [R1+0x11a8], R2 ;  /* 0x0011a80201007387 */ /* 0x000fe20000100800 */
[----:B------:R-:W-:-:S03]  /*08b0*/  LEA R8, R80, R51, 0x1 ;  /* 0x0000003350087211 */ /* 0x000fc600078e08ff */
[----:B------:R0:W-:Y:S04]  /*08c0*/  STL [R1+0x16cc], R51 ;  /* 0x0016cc3301007387 */ /* 0x0001e80000100800 */
[----:B------:R1:W2:Y:S04]  /*08d0*/  LDG.E.U16 R85, desc[UR10][R4.64] ;  /* 0x0000000a04557981 */ /* 0x0002a8000c1e1500 */
[----:B------:R3:W4:Y:S01]  /*08e0*/  LDG.E.U16 R17, desc[UR10][R10.64] ;  /* 0x0000000a0a117981 */ /* 0x000722000c1e1500 */
[----:B------:R-:W-:Y:S01]  /*08f0*/  IMAD R84, R80, 0x2, R8 ;  /* 0x0000000250547824 */ /* 0x000fe200078e0208 */
[----:B------:R-:W-:-:S02]  /*0900*/  LEA R86, P1, R18, R3, 0x1 ;  /* 0x0000000312567211 */ /* 0x000fc400078208ff */
[----:B0-----:R-:W2:Y:S01]  /*0910*/  LDG.E.U16 R51, desc[UR10][R14.64] ;  /* 0x0000000a0e337981 */ /* 0x001ea2000c1e1500 */
[----:B-1----:R-:W-:-:S03]  /*0920*/  LEA R4, P0, R20, R3, 0x1 ;  /* 0x0000000314047211 */ /* 0x002fc600078008ff */
[----:B------:R0:W4:Y:S01]  /*0930*/  LDG.E.U16 R0, desc[UR10][R12.64] ;  /* 0x0000000a0c007981 */ /* 0x000122000c1e1500 */
[----:B------:R-:W-:Y:S01]  /*0940*/  IMAD R88, R80, 0x2, R84 ;  /* 0x0000000250587824 */ /* 0x000fe200078e0254 */
[----:B------:R-:W-:Y:S02]  /*0950*/  LEA.HI.X.SX32 R5, R20, R7, 0x1, P0 ;  /* 0x0000000714057211 */ /* 0x000fe400000f0eff */
[----:B---3--:R-:W-:Y:S01]  /*0960*/  LEA R10, P0, R22, R3, 0x1 ;  /* 0x00000003160a7211 */ /* 0x008fe200078008ff */
[----:B------:R-:W-:Y:S01]  /*0970*/  IMAD R9, R80, 0x2, R88 ;  /* 0x0000000250097824 */ /* 0x000fe200078e0258 */
[-C--:B------:R-:W-:Y:S01]  /*0980*/  LEA.HI.X.SX32 R87, R18, R7.reuse, 0x1, P1 ;  /* 0x0000000712577211 */ /* 0x080fe200008f0eff */
[----:B------:R1:W3:Y:S01]  /*0990*/  LDG.E.U16 R16, desc[UR10][R4.64] ;  /* 0x0000000a04107981 */ /* 0x0002e2000c1e1500 */
[----:B------:R-:W-:Y:S02]  /*09a0*/  LEA.HI.X.SX32 R11, R22, R7, 0x1, P0 ;  /* 0x00000007160b7211 */ /* 0x000fe400000f0eff */
[C---:B0-----:R-:W-:Y:S01]  /*09b0*/  LEA R12, P0, R24.reuse, R3, 0x1 ;  /* 0x00000003180c7211 */ /* 0x041fe200078008ff */
[----:B------:R-:W3:Y:S03]  /*09c0*/  LDG.E.U16 R86, desc[UR10][R86.64] ;  /* 0x0000000a56567981 */ /* 0x000ee6000c1e1500 */
[----:B------:R-:W-:Y:S01]  /*09d0*/  LEA.HI.X.SX32 R13, R24, R7, 0x1, P0 ;  /* 0x00000007180d7211 */ /* 0x000fe200000f0eff */
[----:B------:R0:W3:Y:S01]  /*09e0*/  LDG.E.U16 R2, desc[UR10][R10.64] ;  /* 0x0000000a0a027981 */ /* 0x0000e2000c1e1500 */
[----:B------:R-:W-:-:S02]  /*09f0*/  LEA R20, R80, R9, 0x1 ;  /* 0x0000000950147211 */ /* 0x000fc400078e08ff */
[C---:B------:R-:W-:Y:S01]  /*0a00*/  LEA R14, P0, R28.reuse, R3, 0x1 ;  /* 0x000000031c0e7211 */ /* 0x040fe200078008ff */
[----:B--2---:R-:W-:Y:S04]  /*0a10*/  STL [R1+0x16d4], R51 ;  /* 0x0016d43301007387 */ /* 0x004fe80000100800 */
[----:B------:R2:W-:Y:S04]  /*0a20*/  STL [R1+0x16c8], R9 ;  /* 0x0016c80901007387 */ /* 0x0005e80000100800 */
[----:B--2---:R-:W2:Y:S01]  /*0a30*/  LDG.E.U16 R9, desc[UR10][R12.64] ;  /* 0x0000000a0c097981 */ /* 0x004ea2000c1e1500 */
[----:B------:R-:W-:Y:S01]  /*0a40*/  LEA.HI.X.SX32 R15, R28, R7, 0x1, P0 ;  /* 0x000000071c0f7211 */ /* 0x000fe200000f0eff */
[----:B------:R-:W-:Y:S01]  /*0a50*/  IMAD R22, R80, 0x2, R20 ;  /* 0x0000000250167824 */ /* 0x000fe200078e0214 */
[----:B-1----:R-:W-:-:S03]  /*0a60*/  LEA R4, P0, R30, R3, 0x1 ;  /* 0x000000031e047211 */ /* 0x002fc600078008ff */
[----:B------:R-:W-:Y:S01]  /*0a70*/  IMAD R92, R80, 0x2, R22 ;  /* 0x00000002505c7824 */ /* 0x000fe200078e0216 */
[----:B------:R-:W-:Y:S02]  /*0a80*/  LEA.HI.X.SX32 R5, R30, R7, 0x1, P0 ;  /* 0x000000071e057211 */ /* 0x000fe400000f0eff */
[----:B0-----:R-:W-:Y:S01]  /*0a90*/  LEA R10, P0, R32, R3, 0x1 ;  /* 0x00000003200a7211 */ /* 0x001fe200078008ff */
[----:B------:R-:W-:Y:S02]  /*0aa0*/  IMAD R49, R80, 0x2, R92 ;  /* 0x0000000250317824 */ /* 0x000fe400078e025c */
[----:B------:R-:W3:Y:S01]  /*0ab0*/  LDG.E.U16 R18, desc[UR10][R4.64] ;  /* 0x0000000a04127981 */ /* 0x000ee2000c1e1500 */
[----:B------:R-:W-:Y:S02]  /*0ac0*/  LEA.HI.X.SX32 R11, R32, R7, 0x1, P0 ;  /* 0x00000007200b7211 */ /* 0x000fe400000f0eff */
[----:B------:R-:W-:Y:S01]  /*0ad0*/  LEA R24, R80, R49, 0x1 ;  /* 0x0000003150187211 */ /* 0x000fe200078e08ff */
[----:B------:R0:W-:Y:S04]  /*0ae0*/  STL [R1+0x16c4], R49 ;  /* 0x0016c43101007387 */ /* 0x0001e80000100800 */
[----:B0-----:R-:W3:Y:S04]  /*0af0*/  LDG.E.U16 R49, desc[UR10][R10.64] ;  /* 0x0000000a0a317981 */ /* 0x001ee8000c1e1500 */
[----:B----4-:R-:W-:Y:S01]  /*0b00*/  STL [R1+0x40], R17 ;  /* 0x0000401101007387 */ /* 0x010fe20000100800 */
[----:B------:R-:W-:-:S04]  /*0b10*/  LEA R96, P1, R26, R3, 0x1 ;  /* 0x000000031a607211 */ /* 0x000fc800078208ff */
[----:B------:R-:W-:Y:S01]  /*0b20*/  LEA.HI.X.SX32 R97, R26, R7, 0x1, P1 ;  /* 0x000000071a617211 */ /* 0x000fe200008f0eff */
[----:B------:R-:W-:-:S04]  /*0b30*/  IMAD R26, R80, 0x2, R24 ;  /* 0x00000002501a7824 */ /* 0x000fc800078e0218 */
[----:B------:R-:W-:Y:S01]  /*0b40*/  IMAD R28, R80, 0x2, R26 ;  /* 0x00000002501c7824 */ /* 0x000fe200078e021a */
[----:B------:R-:W-:Y:S01]  /*0b50*/  LEA R100, P1, R34, R3, 0x1 ;  /* 0x0000000322647211 */ /* 0x000fe200078208ff */
[----:B------:R-:W4:Y:S02]  /*0b60*/  LDG.E.U16 R96, desc[UR10][R96.64] ;  /* 0x0000000a60607981 */ /* 0x000f24000c1e1500 */
[----:B------:R-:W-:-:S05]  /*0b70*/  IMAD R50, R80, 0x2, R28 ;  /* 0x0000000250327824 */ /* 0x000fca00078e021c */
[C---:B------:R-:W-:Y:S01]  /*0b80*/  LEA R30, R80.reuse, R50, 0x1 ;  /* 0x00000032501e7211 */ /* 0x040fe200078e08ff */
[----:B--2---:R-:W-:Y:S04]  /*0b90*/  STL [R1+0x16d8], R9 ;  /* 0x0016d80901007387 */ /* 0x004fe80000100800 */
[----:B------:R0:W-:Y:S04]  /*0ba0*/  STL [R1+0x3c], R0 ;  /* 0x00003c0001007387 */ /* 0x0001e80000100800 */
[----:B0-----:R0:W2:Y:S01]  /*0bb0*/  LDG.E.U16 R0, desc[UR10][R14.64] ;  /* 0x0000000a0e007981 */ /* 0x0010a2000c1e1500 */
[----:B------:R-:W-:Y:S01]  /*0bc0*/  IMAD R32, R80, 0x2, R30 ;  /* 0x0000000250207824 */ /* 0x000fe200078e021e */
[----:B------:R-:W-:-:S03]  /*0bd0*/  LEA.HI.X.SX32 R101, R34, R7, 0x1, P1 ;  /* 0x0000000722657211 */ /* 0x000fc600008f0eff */
[----:B------:R-:W-:Y:S01]  /*0be0*/  IMAD R34, R80, 0x2, R32 ;  /* 0x0000000250227824 */ /* 0x000fe200078e0220 */
[----:B------:R-:W-:Y:S01]  /*0bf0*/  LEA R12, P0, R36, R3, 0x1 ;  /* 0x00000003240c7211 */ /* 0x000fe200078008ff */
[----:B------:R-:W-:Y:S02]  /*0c00*/  STL [R1+0x16dc], R50 ;  /* 0x0016dc3201007387 */ /* 0x000fe40000100800 */
[----:B------:R-:W-:Y:S01]  /*0c10*/  IMAD R47, R80, 0x2, R34 ;  /* 0x00000002502f7824 */ /* 0x000fe200078e0222 */
[----:B------:R-:W-:Y:S01]  /*0c20*/  LEA.HI.X.SX32 R13, R36, R7, 0x1, P0 ;  /* 0x00000007240d7211 */ /* 0x000fe200000f0eff */
[----:B------:R-:W4:Y:S03]  /*0c30*/  LDG.E.U16 R100, desc[UR10][R100.64] ;  /* 0x0000000a64647981 */ /* 0x000f26000c1e1500 */
[----:B------:R-:W-:-:S05]  /*0c40*/  LEA R36, R80, R47, 0x1 ;  /* 0x0000002f50247211 */ /* 0x000fca00078e08ff */
[----:B------:R-:W-:Y:S01]  /*0c50*/  IMAD R94, R80, 0x2, R36 ;  /* 0x00000002505e7824 */ /* 0x000fe200078e0224 */
[----:B0-----:R-:W-:-:S03]  /*0c60*/  LEA R14, P0, R38, R3, 0x1 ;  /* 0x00000003260e7211 */ /* 0x001fc600078008ff */
[----:B------:R-:W-:Y:S01]  /*0c70*/  IMAD R98, R80, 0x2, R94 ;  /* 0x0000000250627824 */ /* 0x000fe200078e025e */
[----:B------:R-:W-:-:S03]  /*0c80*/  LEA.HI.X.SX32 R15, R38, R7, 0x1, P0 ;  /* 0x00000007260f7211 */ /* 0x000fc600000f0eff */
[----:B------:R-:W-:Y:S01]  /*0c90*/  IMAD R48, R80, 0x2, R98 ;  /* 0x0000000250307824 */ /* 0x000fe200078e0262 */
[----:B------:R-:W-:Y:S01]  /*0ca0*/  LEA R4, P0, R40, R3, 0x1 ;  /* 0x0000000328047211 */ /* 0x000fe200078008ff */
[----:B---3--:R0:W-:Y:S03]  /*0cb0*/  STL [R1+0x34], R16 ;  /* 0x0000341001007387 */ /* 0x0081e60000100800 */
[----:B------:R-:W-:Y:S01]  /*0cc0*/  LEA R104, R80, R48, 0x1 ;  /* 0x0000003050687211 */ /* 0x000fe200078e08ff */
[----:B------:R-:W3:Y:S01]  /*0cd0*/  LDG.E.U16 R9, desc[UR10][R14.64] ;  /* 0x0000000a0e097981 */ /* 0x000ee2000c1e1500 */
[----:B------:R-:W-:-:S03]  /*0ce0*/  LEA.HI.X.SX32 R5, R40, R7, 0x1, P0 ;  /* 0x0000000728057211 */ /* 0x000fc600000f0eff */
[----:B------:R-:W-:Y:S01]  /*0cf0*/  STL [R1+0x16e0], R49 ;  /* 0x0016e03101007387 */ /* 0x000fe20000100800 */
[----:B0-----:R-:W-:Y:S01]  /*0d00*/  LEA R16, P0, R44, R3, 0x1 ;  /* 0x000000032c107211 */ /* 0x001fe200078008ff */
[----:B------:R-:W-:Y:S02]  /*0d10*/  IMAD R108, R80, 0x2, R104 ;  /* 0x00000002506c7824 */ /* 0x000fe400078e0268 */
[----:B------:R0:W-:Y:S01]  /*0d20*/  STL [R1+0x30], R2 ;  /* 0x0000300201007387 */ /* 0x0001e20000100800 */
[----:B------:R-:W-:Y:S01]  /*0d30*/  LEA.HI.X.SX32 R17, R44, R7, 0x1, P0 ;  /* 0x000000072c117211 */ /* 0x000fe200000f0eff */
[C---:B------:R-:W-:Y:S02]  /*0d40*/  IMAD R110, R80.reuse, 0x2, R108 ;  /* 0x00000002506e7824 */ /* 0x040fe400078e026c */
[----:B0-----:R0:W3:Y:S02]  /*0d50*/  LDG.E.U16 R2, desc[UR10][R12.64] ;  /* 0x0000000a0c027981 */ /* 0x0010e4000c1e1500 */
[----:B------:R-:W-:Y:S01]  /*0d60*/  IMAD R45, R80, 0x2, R110 ;  /* 0x00000002502d7824 */ /* 0x000fe200078e026e */
[C---:B0-----:R-:W-:Y:S01]  /*0d70*/  LEA R12, P0, R46.reuse, R3, 0x1 ;  /* 0x000000032e0c7211 */ /* 0x041fe200078008ff */
[----:B------:R0:W-:Y:S03]  /*0d80*/  STL [R1+0x16e4], R47 ;  /* 0x0016e42f01007387 */ /* 0x0001e60000100800 */
[----:B------:R-:W-:-:S02]  /*0d90*/  LEA.HI.X.SX32 R13, R46, R7, 0x1, P0 ;  /* 0x000000072e0d7211 */ /* 0x000fc400000f0eff */
[-C--:B------:R-:W-:Y:S02]  /*0da0*/  LEA R14, P0, R54, R3.reuse, 0x1 ;  /* 0x00000003360e7211 */ /* 0x080fe400078008ff */
[----:B------:R-:W-:Y:S01]  /*0db0*/  LEA R10, P1, R42, R3, 0x1 ;  /* 0x000000032a0a7211 */ /* 0x000fe200078208ff */
[----:B------:R-:W3:Y:S01]  /*0dc0*/  LDG.E.U16 R51, desc[UR10][R12.64] ;  /* 0x0000000a0c337981 */ /* 0x000ee2000c1e1500 */
[----:B------:R-:W-:Y:S02]  /*0dd0*/  LEA.HI.X.SX32 R15, R54, R7, 0x1, P0 ;  /* 0x00000007360f7211 */ /* 0x000fe400000f0eff */
[----:B------:R-:W-:Y:S01]  /*0de0*/  LEA R54, R80, R45, 0x1 ;  /* 0x0000002d50367211 */ /* 0x000fe200078e08ff */
[----:B0-----:R-:W3:Y:S01]  /*0df0*/  LDG.E.U16 R47, desc[UR10][R16.64] ;  /* 0x0000000a102f7981 */ /* 0x001ee2000c1e1500 */
[----:B------:R-:W-:-:S03]  /*0e00*/  LEA.HI.X.SX32 R11, R42, R7, 0x1, P1 ;  /* 0x000000072a0b7211 */ /* 0x000fc600008f0eff */
[----:B------:R-:W3:Y:S04]  /*0e10*/  LDG.E.U16 R77, desc[UR10][R14.64] ;  /* 0x0000000a0e4d7981 */ /* 0x000ee8000c1e1500 */
[----:B------:R-:W3:Y:S04]  /*0e20*/  LDG.E.U16 R99, desc[UR10][R10.64] ;  /* 0x0000000a0a637981 */ /* 0x000ee8000c1e1500 */
[----:B--2---:R0:W-:Y:S04]  /*0e30*/  STL [R1+0x28], R0 ;  /* 0x0000280001007387 */ /* 0x0041e80000100800 */
[----:B0-----:R0:W2:Y:S02]  /*0e40*/  LDG.E.U16 R0, desc[UR10][R4.64] ;  /* 0x0000000a04007981 */ /* 0x0010a4000c1e1500 */
[----:B0-----:R-:W-:-:S02]  /*0e50*/  LEA R4, P0, R58, R3, 0x1 ;  /* 0x000000033a047211 */ /* 0x001fc400078008ff */
[----:B------:R0:W-:Y:S02]  /*0e60*/  STL [R1+0x24], R18 ;  /* 0x0000241201007387 */ /* 0x0001e40000100800 */
[----:B------:R-:W-:Y:S01]  /*0e70*/  LEA.HI.X.SX32 R5, R58, R7, 0x1, P0 ;  /* 0x000000073a057211 */ /* 0x000fe200000f0eff */
[----:B------:R-:W-:-:S04]  /*0e80*/  IMAD R58, R80, 0x2, R54 ;  /* 0x00000002503a7824 */ /* 0x000fc800078e0236 */
[----:B------:R-:W-:Y:S01]  /*0e90*/  IMAD R112, R80, 0x2, R58 ;  /* 0x0000000250707824 */ /* 0x000fe200078e023a */
[-C--:B0-----:R-:W-:Y:S01]  /*0ea0*/  LEA R18, P1, R56, R3.reuse, 0x1 ;  /* 0x0000000338127211 */ /* 0x081fe200078208ff */
[----:B------:R0:W2:Y:S01]  /*0eb0*/  LDG.E.U16 R52, desc[UR10][R4.64] ;  /* 0x0000000a04347981 */ /* 0x0000a2000c1e1500 */
[----:B------:R-:W-:Y:S01]  /*0ec0*/  LEA R10, P0, R60, R3, 0x1 ;  /* 0x000000033c0a7211 */ /* 0x000fe200078008ff */
[----:B------:R-:W-:Y:S01]  /*0ed0*/  IMAD R46, R80, 0x2, R112 ;  /* 0x00000002502e7824 */ /* 0x000fe200078e0270 */
[----:B------:R-:W-:Y:S02]  /*0ee0*/  LEA.HI.X.SX32 R19, R56, R7, 0x1, P1 ;  /* 0x0000000738137211 */ /* 0x000fe400008f0eff */
[----:B------:R-:W-:Y:S02]  /*0ef0*/  LEA R16, P1, R62, R3, 0x1 ;  /* 0x000000033e107211 */ /* 0x000fe400078208ff */
[-C--:B------:R-:W-:Y:S01]  /*0f00*/  LEA.HI.X.SX32 R11, R60, R7.reuse, 0x1, P0 ;  /* 0x000000073c0b7211 */ /* 0x080fe200000f0eff */
[----:B------:R-:W2:Y:S01]  /*0f10*/  LDG.E.U16 R49, desc[UR10][R18.64] ;  /* 0x0000000a12317981 */ /* 0x000ea2000c1e1500 */
[----:B------:R-:W-:-:S02]  /*0f20*/  LEA.HI.X.SX32 R17, R62, R7, 0x1, P1 ;  /* 0x000000073e117211 */ /* 0x000fc400008f0eff */
[----:B------:R-:W-:Y:S01]  /*0f30*/  LEA R12, P0, R64, R3, 0x1 ;  /* 0x00000003400c7211 */ /* 0x000fe200078008ff */
[----:B------:R1:W2:Y:S01]  /*0f40*/  LDG.E.U16 R95, desc[UR10][R10.64] ;  /* 0x0000000a0a5f7981 */ /* 0x0002a2000c1e1500 */
[----:B------:R-:W-:Y:S02]  /*0f50*/  LEA R62, R80, R46, 0x1 ;  /* 0x0000002e503e7211 */ /* 0x000fe400078e08ff */
[----:B------:R-:W-:Y:S01]  /*0f60*/  LEA.HI.X.SX32 R13, R64, R7, 0x1, P0 ;  /* 0x00000007400d7211 */ /* 0x000fe200000f0eff */
[----:B------:R-:W2:Y:S02]  /*0f70*/  LDG.E.U16 R50, desc[UR10][R16.64] ;  /* 0x0000000a10327981 */ /* 0x000ea4000c1e1500 */
[----:B------:R-:W-:Y:S01]  /*0f80*/  IMAD R64, R80, 0x2, R62 ;  /* 0x0000000250407824 */ /* 0x000fe200078e023e */
[----:B------:R-:W-:Y:S01]  /*0f90*/  LEA R102, P0, R66, R3, 0x1 ;  /* 0x0000000342667211 */ /* 0x000fe200078008ff */
[----:B------:R0:W2:Y:S02]  /*0fa0*/  LDG.E.U16 R252, desc[UR10][R12.64] ;  /* 0x0000000a0cfc7981 */ /* 0x0000a4000c1e1500 */
[----:B------:R-:W-:-:S04]  /*0fb0*/  IMAD R114, R80, 0x2, R64 ;  /* 0x0000000250727824 */ /* 0x000fc800078e0240 */
[----:B------:R-:W-:Y:S01]  /*0fc0*/  IMAD R43, R80, 0x2, R114 ;  /* 0x00000002502b7824 */ /* 0x000fe200078e0272 */
[----:B------:R-:W-:Y:S02]  /*0fd0*/  LEA.HI.X.SX32 R103, R66, R7, 0x1, P0 ;  /* 0x0000000742677211 */ /* 0x000fe400000f0eff */
[----:B------:R-:W-:Y:S02]  /*0fe0*/  LEA R14, P1, R68, R3, 0x1 ;  /* 0x00000003440e7211 */ /* 0x000fe400078208ff */
[----:B------:R-:W-:Y:S01]  /*0ff0*/  LEA R66, R80, R43, 0x1 ;  /* 0x0000002b50427211 */ /* 0x000fe200078e08ff */
[----:B------:R-:W2:Y:S01]  /*1000*/  LDG.E.U16 R102, desc[UR10][R102.64] ;  /* 0x0000000a66667981 */ /* 0x000ea2000c1e1500 */
[----:B------:R-:W-:-:S03]  /*1010*/  LEA.HI.X.SX32 R15, R68, R7, 0x1, P1 ;  /* 0x00000007440f7211 */ /* 0x000fc600008f0eff */
[----:B------:R-:W-:Y:S01]  /*1020*/  IMAD R68, R80, 0x2, R66 ;  /* 0x0000000250447824 */ /* 0x000fe200078e0242 */
[----:B0-----:R-:W-:Y:S01]  /*1030*/  LEA R4, P0, R70, R3, 0x1 ;  /* 0x0000000346047211 */ /* 0x001fe200078008ff */
[----:B------:R0:W2:Y:S02]  /*1040*/  LDG.E.U16 R251, desc[UR10][R14.64] ;  /* 0x0000000a0efb7981 */ /* 0x0000a4000c1e1500 */
[----:B------:R-:W-:Y:S01]  /*1050*/  IMAD R116, R80, 0x2, R68 ;  /* 0x0000000250747824 */ /* 0x000fe200078e0244 */
[----:B------:R-:W-:Y:S02]  /*1060*/  LEA.HI.X.SX32 R5, R70, R7, 0x1, P0 ;  /* 0x0000000746057211 */ /* 0x000fe400000f0eff */
[-C--:B-1----:R-:W-:Y:S01]  /*1070*/  LEA R10, P0, R72, R3.reuse, 0x1 ;  /* 0x00000003480a7211 */ /* 0x082fe200078008ff */
[----:B------:R-:W-:Y:S01]  /*1080*/  IMAD R44, R80, 0x2, R116 ;  /* 0x00000002502c7824 */ /* 0x000fe200078e0274 */
[----:B------:R-:W-:Y:S01]  /*1090*/  LEA R248, P1, R74, R3, 0x1 ;  /* 0x000000034af87211 */ /* 0x000fe200078208ff */
[----:B------:R1:W2:Y:S01]  /*10a0*/  LDG.E.U16 R250, desc[UR10][R4.64] ;  /* 0x0000000a04fa7981 */ /* 0x0002a2000c1e1500 */
[----:B------:R-:W-:-:S02]  /*10b0*/  LEA.HI.X.SX32 R11, R72, R7, 0x1, P0 ;  /* 0x00000007480b7211 */ /* 0x000fc400000f0eff */
[----:B------:R-:W-:Y:S02]  /*10c0*/  LEA R72, R80, R44, 0x1 ;  /* 0x0000002c50487211 */ /* 0x000fe400078e08ff */
[----:B------:R-:W-:Y:S01]  /*10d0*/  LEA.HI.X.SX32 R249, R74, R7, 0x1, P1 ;  /* 0x000000074af97211 */ /* 0x000fe200008f0eff */
[----:B------:R-:W2:Y:S02]  /*10e0*/  LDG.E.U16 R79, desc[UR10][R10.64] ;  /* 0x0000000a0a4f7981 */ /* 0x000ea4000c1e1500 */
[----:B------:R-:W-:Y:S01]  /*10f0*/  IMAD R74, R80, 0x2, R72 ;  /* 0x00000002504a7824 */ /* 0x000fe200078e0248 */
[----:B------:R-:W-:Y:S01]  /*1100*/  LEA R12, P0, R76, R3, 0x1 ;  /* 0x000000034c0c7211 */ /* 0x000fe200078008ff */
[----:B---3--:R3:W-:Y:S02]  /*1110*/  STL [R1+0x1c], R2 ;  /* 0x00001c0201007387 */ /* 0x0087e40000100800 */
[----:B------:R-:W-:Y:S01]  /*1120*/  IMAD R118, R80, 0x2, R74 ;  /* 0x0000000250767824 */ /* 0x000fe200078e024a */
[----:B------:R-:W-:Y:S01]  /*1130*/  LEA.HI.X.SX32 R13, R76, R7, 0x1, P0 ;  /* 0x000000074c0d7211 */ /* 0x000fe200000f0eff */
[----:B------:R-:W2:Y:S01]  /*1140*/  LDG.E.U16 R248, desc[UR10][R248.64] ;  /* 0x0000000af8f87981 */ /* 0x000ea2000c1e1500 */
[-C--:B------:R-:W-:Y:S01]  /*1150*/  LEA R90, P0, R78, R3.reuse, 0x1 ;  /* 0x000000034e5a7211 */ /* 0x080fe200078008ff */
[----:B------:R-:W-:Y:S01]  /*1160*/  IMAD R41, R80, 0x2, R118 ;  /* 0x0000000250297824 */ /* 0x000fe200078e0276 */
[----:B0-----:R-:W-:Y:S01]  /*1170*/  LEA R14, P1, R6, R3, 0x1 ;  /* 0x00000003060e7211 */ /* 0x001fe200078208ff */
[----:B------:R0:W2:Y:S01]  /*1180*/  LDG.E.U16 R247, desc[UR10][R12.64] ;  /* 0x0000000a0cf77981 */ /* 0x0000a2000c1e1500 */
[----:B------:R-:W-:-:S02]  /*1190*/  LEA.HI.X.SX32 R91, R78, R7, 0x1, P0 ;  /* 0x000000074e5b7211 */ /* 0x000fc400000f0eff */
[----:B------:R-:W-:Y:S02]  /*11a0*/  LEA R244, P0, R82, R3, 0x1 ;  /* 0x0000000352f47211 */ /* 0x000fe400078008ff */
[----:B------:R-:W-:Y:S01]  /*11b0*/  LEA R120, R80, R41, 0x1 ;  /* 0x0000002950787211 */ /* 0x000fe200078e08ff */
[----:B------:R-:W2:Y:S01]  /*11c0*/  LDG.E.U16 R90, desc[UR10][R90.64] ;  /* 0x0000000a5a5a7981 */ /* 0x000ea2000c1e1500 */
[----:B------:R-:W-:-:S03]  /*11d0*/  LEA.HI.X.SX32 R245, R82, R7, 0x1, P0 ;  /* 0x0000000752f57211 */ /* 0x000fc600000f0eff */
[----:B------:R-:W-:Y:S01]  /*11e0*/  IMAD R82, R80, 0x2, R120 ;  /* 0x0000000250527824 */ /* 0x000fe200078e0278 */
[----:B-1----:R-:W-:Y:S01]  /*11f0*/  LEA R4, P0, R8, R3, 0x1 ;  /* 0x0000000308047211 */ /* 0x002fe200078008ff */
[----:B---3--:R-:W1:Y:S02]  /*1200*/  S2R R2, SR_TID.X ;  /* 0x0000000000027919 */ /* 0x008e640000002100 */
[----:B------:R-:W-:Y:S01]  /*1210*/  IMAD R122, R80, 0x2, R82 ;  /* 0x00000002507a7824 */ /* 0x000fe200078e0252 */
[-C--:B------:R-:W-:Y:S01]  /*1220*/  LEA.HI.X.SX32 R15, R6, R7.reuse, 0x1, P1 ;  /* 0x00000007060f7211 */ /* 0x080fe200008f0eff */
[----:B------:R-:W3:Y:S02]  /*1230*/  LDG.E.U16 R244, desc[UR10][R244.64] ;  /* 0x0000000af4f47981 */ /* 0x000ee4000c1e1500 */
[----:B------:R-:W-:Y:S01]  /*1240*/  IMAD R42, R80, 0x2, R122 ;  /* 0x00000002502a7824 */ /* 0x000fe200078e027a */
[----:B------:R-:W-:Y:S01]  /*1250*/  LEA.HI.X.SX32 R5, R8, R7, 0x1, P0 ;  /* 0x0000000708057211 */ /* 0x000fe200000f0eff */
[----:B------:R0:W2:Y:S03]  /*1260*/  LDG.E.U16 R246, desc[UR10][R14.64] ;  /* 0x0000000a0ef67981 */ /* 0x0000a6000c1e1500 */
[C---:B------:R-:W-:Y:S01]  /*1270*/  LEA R128, R80.reuse, R42, 0x1 ;  /* 0x0000002a50807211 */ /* 0x040fe200078e08ff */
[----:B------:R1:W2:Y:S04]  /*1280*/  LDG.E.U16 R76, desc[UR10][R4.64] ;  /* 0x0000000a044c7981 */ /* 0x0002a8000c1e1500 */
[----:B------:R-:W-:-:S04]  /*1290*/  IMAD R132, R80, 0x2, R128 ;  /* 0x0000000250847824 */ /* 0x000fc800078e0280 */
[----:B------:R-:W-:Y:S01]  /*12a0*/  IMAD R134, R80, 0x2, R132 ;  /* 0x0000000250867824 */ /* 0x000fe200078e0284 */
[----:B0-----:R-:W-:-:S03]  /*12b0*/  LEA R12, P0, R88, R3, 0x1 ;  /* 0x00000003580c7211 */ /* 0x001fc600078008ff */
[----:B------:R-:W-:Y:S01]  /*12c0*/  IMAD R39, R80, 0x2, R134 ;  /* 0x0000000250277824 */ /* 0x000fe200078e0286 */
[----:B------:R-:W-:-:S04]  /*12d0*/  LEA.HI.X.SX32 R13, R88, R7, 0x1, P0 ;  /* 0x00000007580d7211 */ /* 0x000fc800000f0eff */
[----:B------:R-:W-:Y:S01]  /*12e0*/  LEA R136, R80, R39, 0x1 ;  /* 0x0000002750887211 */ /* 0x000fe200078e08ff */
[----:B------:R-:W2:Y:S01]  /*12f0*/  LDG.E.U16 R242, desc[UR10][R12.64] ;  /* 0x0000000a0cf27981 */ /* 0x000ea2000c1e1500 */
[-C--:B------:R-:W-:Y:S02]  /*1300*/  LEA R10, P1, R84, R3.reuse, 0x1 ;  /* 0x00000003540a7211 */ /* 0x080fe400078208ff */
[----:B------:R-:W-:Y:S01]  /*1310*/  LEA R14, P0, R20, R3, 0x1 ;  /* 0x00000003140e7211 */ /* 0x000fe200078008ff */
[----:B------:R-:W-:Y:S01]  /*1320*/  IMAD R138, R80, 0x2, R136 ;  /* 0x00000002508a7824 */ /* 0x000fe200078e0288 */
[-C--:B------:R-:W-:Y:S02]  /*1330*/  LEA.HI.X.SX32 R11, R84, R7.reuse, 0x1, P1 ;  /* 0x00000007540b7211 */ /* 0x080fe400008f0eff */
[----:B------:R-:W-:Y:S01]  /*1340*/  LEA.HI.X.SX32 R15, R20, R7, 0x1, P0 ;  /* 0x00000007140f7211 */ /* 0x000fe200000f0eff */
[----:B------:R-:W-:Y:S01]  /*1350*/  IMAD R140, R80, 0x2, R138 ;  /* 0x00000002508c7824 */ /* 0x000fe200078e028a */
[----:B-1----:R-:W-:Y:S01]  /*1360*/  LEA R4, P0, R92, R3, 0x1 ;  /* 0x000000035c047211 */ /* 0x002fe200078008ff */
[----:B------:R0:W2:Y:S02]  /*1370*/  LDG.E.U16 R243, desc[UR10][R10.64] ;  /* 0x0000000a0af37981 */ /* 0x0000a4000c1e1500 */
[----:B------:R-:W-:Y:S01]  /*1380*/  IMAD R40, R80, 0x2, R140 ;  /* 0x0000000250287824 */ /* 0x000fe200078e028c */
[----:B------:R-:W-:Y:S01]  /*1390*/  LEA.HI.X.SX32 R5, R92, R7, 0x1, P0 ;  /* 0x000000075c057211 */ /* 0x000fe200000f0eff */
[----:B------:R1:W2:Y:S03]  /*13a0*/  LDG.E.U16 R105, desc[UR10][R14.64] ;  /* 0x0000000a0e697981 */ /* 0x0002a6000c1e1500 */
[----:B------:R-:W-:Y:S01]  /*13b0*/  LEA R142, R80, R40, 0x1 ;  /* 0x00000028508e7211 */ /* 0x000fe200078e08ff */
[----:B------:R1:W2:Y:S01]  /*13c0*/  LDG.E.U16 R240, desc[UR10][R4.64] ;  /* 0x0000000a04f07981 */ /* 0x0002a2000c1e1500 */
[----:B0-----:R-:W-:-:S04]  /*13d0*/  LEA R10, P0, R24, R3, 0x1 ;  /* 0x00000003180a7211 */ /* 0x001fc800078008ff */
[----:B------:R-:W-:Y:S02]  /*13e0*/  LEA.HI.X.SX32 R11, R24, R7, 0x1, P0 ;  /* 0x00000007180b7211 */ /* 0x000fe400000f0eff */
[-C--:B------:R-:W-:Y:S02]  /*13f0*/  LEA R12, P0, R28, R3.reuse, 0x1 ;  /* 0x000000031c0c7211 */ /* 0x080fe400078008ff */
[----:B------:R-:W-:Y:S01]  /*1400*/  LEA R16, P1, R22, R3, 0x1 ;  /* 0x0000000316107211 */ /* 0x000fe200078208ff */
[----:B------:R0:W2:Y:S01]  /*1410*/  LDG.E.U16 R78, desc[UR10][R10.64] ;  /* 0x0000000a0a4e7981 */ /* 0x0000a2000c1e1500 */
[----:B------:R-:W-:Y:S01]  /*1420*/  LEA.HI.X.SX32 R13, R28, R7, 0x1, P0 ;  /* 0x000000071c0d7211 */ /* 0x000fe200000f0eff */
[----:B------:R-:W-:-:S04]  /*1430*/  IMAD R28, R80, 0x2, R142 ;  /* 0x00000002501c7824 */ /* 0x000fc800078e028e */
[----:B------:R-:W-:Y:S01]  /*1440*/  IMAD R144, R80, 0x2, R28 ;  /* 0x0000000250907824 */ /* 0x000fe200078e021c */
[----:B-1----:R-:W-:Y:S01]  /*1450*/  LEA R14, P0, R30, R3, 0x1 ;  /* 0x000000031e0e7211 */ /* 0x002fe200078008ff */
[----:B------:R1:W2:Y:S02]  /*1460*/  LDG.E.U16 R238, desc[UR10][R12.64] ;  /* 0x0000000a0cee7981 */ /* 0x0002a4000c1e1500 */
[----:B------:R-:W-:-:S05]  /*1470*/  IMAD R37, R80, 0x2, R144 ;  /* 0x0000000250257824 */ /* 0x000fca00078e0290 */
[----:B------:R-:W-:-:S05]  /*1480*/  LEA R146, R80, R37, 0x1 ;  /* 0x0000002550927211 */ /* 0x000fca00078e08ff */
[----:B------:R-:W-:-:S04]  /*1490*/  IMAD R148, R80, 0x2, R146 ;  /* 0x0000000250947824 */ /* 0x000fc800078e0292 */
[----:B------:R-:W-:-:S04]  /*14a0*/  IMAD R150, R80, 0x2, R148 ;  /* 0x0000000250967824 */ /* 0x000fc800078e0294 */
[----:B------:R-:W-:Y:S01]  /*14b0*/  IMAD R38, R80, 0x2, R150 ;  /* 0x0000000250267824 */ /* 0x000fe200078e0296 */
[----:B------:R-:W-:-:S04]  /*14c0*/  LEA.HI.X.SX32 R15, R30, R7, 0x1, P0 ;  /* 0x000000071e0f7211 */ /* 0x000fc800000f0eff */
[----:B------:R-:W-:Y:S01]  /*14d0*/  LEA R60, R80, R38, 0x1 ;  /* 0x00000026503c7211 */ /* 0x000fe200078e08ff */
[----:B------:R-:W2:Y:S01]  /*14e0*/  LDG.E.U16 R89, desc[UR10][R14.64] ;  /* 0x0000000a0e597981 */ /* 0x000ea2000c1e1500 */
[----:B------:R-:W-:-:S03]  /*14f0*/  LEA R4, P0, R34, R3, 0x1 ;  /* 0x0000000322047211 */ /* 0x000fc600078008ff */
[----:B------:R-:W-:Y:S01]  /*1500*/  IMAD R152, R80, 0x2, R60 ;  /* 0x0000000250987824 */ /* 0x000fe200078e023c */
[----:B------:R-:W-:Y:S02]  /*1510*/  LEA.HI.X.SX32 R5, R34, R7, 0x1, P0 ;  /* 0x0000000722057211 */ /* 0x000fe400000f0eff */
[----:B0-----:R-:W-:Y:S01]  /*1520*/  LEA R10, P0, R36, R3, 0x1 ;  /* 0x00000003240a7211 */ /* 0x001fe200078008ff */
[----:B------:R-:W-:Y:S01]  /*1530*/  IMAD R56, R80, 0x2, R152 ;  /* 0x0000000250387824 */ /* 0x000fe200078e0298 */
[----:B------:R-:W-:Y:S01]  /*1540*/  LEA.HI.X.SX32 R17, R22, R7, 0x1, P1 ;  /* 0x0000000716117211 */ /* 0x000fe200008f0eff */
[----:B------:R-:W2:Y:S01]  /*1550*/  LDG.E.U16 R236, desc[UR10][R4.64] ;  /* 0x0000000a04ec7981 */ /* 0x000ea2000c1e1500 */
[----:B------:R-:W-:Y:S01]  /*1560*/  LEA R18, P1, R26, R3, 0x1 ;  /* 0x000000031a127211 */ /* 0x000fe200078208ff */
[----:B------:R-:W-:Y:S01]  /*1570*/  IMAD R35, R80, 0x2, R56 ;  /* 0x0000000250237824 */ /* 0x000fe200078e0238 */
[----:B------:R-:W-:Y:S01]  /*1580*/  LEA.HI.X.SX32 R11, R36, R7, 0x1, P0 ;  /* 0x00000007240b7211 */ /* 0x000fe200000f0eff */
[----:B------:R0:W2:Y:S01]  /*1590*/  LDG.E.U16 R241, desc[UR10][R16.64] ;  /* 0x0000000a10f17981 */ /* 0x0000a2000c1e1500 */
[----:B-1----:R-:W-:-:S02]  /*15a0*/  LEA R12, P0, R98, R3, 0x1 ;  /* 0x00000003620c7211 */ /* 0x002fc400078008ff */
[-C--:B------:R-:W-:Y:S01]  /*15b0*/  LEA.HI.X.SX32 R19, R26, R7.reuse, 0x1, P1 ;  /* 0x000000071a137211 */ /* 0x080fe200008f0eff */
[----:B------:R-:W2:Y:S01]  /*15c0*/  LDG.E.U16 R101, desc[UR10][R10.64] ;  /* 0x0000000a0a657981 */ /* 0x000ea2000c1e1500 */
[----:B------:R-:W-:Y:S02]  /*15d0*/  LEA.HI.X.SX32 R13, R98, R7, 0x1, P0 ;  /* 0x00000007620d7211 */ /* 0x000fe400000f0eff */
[-C--:B------:R-:W-:Y:S01]  /*15e0*/  LEA R106, P0, R104, R3.reuse, 0x1 ;  /* 0x00000003686a7211 */ /* 0x080fe200078008ff */
[----:B------:R1:W2:Y:S01]  /*15f0*/  LDG.E.U16 R239, desc[UR10][R18.64] ;  /* 0x0000000a12ef7981 */ /* 0x0002a2000c1e1500 */
[----:B0-----:R-:W-:Y:S02]  /*1600*/  LEA R16, P1, R32, R3, 0x1 ;  /* 0x0000000320107211 */ /* 0x001fe400078208ff */
[----:B------:R-:W-:Y:S01]  /*1610*/  LEA R26, R80, R35, 0x1 ;  /* 0x00000023501a7211 */ /* 0x000fe200078e08ff */
[----:B------:R-:W2:Y:S01]  /*1620*/  LDG.E.U16 R234, desc[UR10][R12.64] ;  /* 0x0000000a0cea7981 */ /* 0x000ea2000c1e1500 */
[----:B------:R-:W-:-:S02]  /*1630*/  LEA.HI.X.SX32 R17, R32, R7, 0x1, P1 ;  /* 0x0000000720117211 */ /* 0x000fc400008f0eff */
[----:B------:R-:W-:Y:S02]  /*1640*/  LEA.HI.X.SX32 R107, R104, R7, 0x1, P0 ;  /* 0x00000007686b7211 */ /* 0x000fe400000f0eff */
[----:B-1----:R-:W-:Y:S01]  /*1650*/  LEA R18, P1, R94, R3, 0x1 ;  /* 0x000000035e127211 */ /* 0x002fe200078208ff */
[----:B------:R-:W-:Y:S01]  /*1660*/  IMAD R104, R80, 0x2, R26 ;  /* 0x0000000250687824 */ /* 0x000fe200078e021a */
[----:B------:R0:W2:Y:S02]  /*1670*/  LDG.E.U16 R237, desc[UR10][R16.64] ;  /* 0x0000000a10ed7981 */ /* 0x0000a4000c1e1500 */
[----:B------:R-:W-:Y:S01]  /*1680*/  LEA.HI.X.SX32 R19, R94, R7, 0x1, P1 ;  /* 0x000000075e137211 */ /* 0x000fe200008f0eff */
[----:B------:R-:W-:Y:S01]  /*1690*/  IMAD R98, R80, 0x2, R104 ;  /* 0x0000000250627824 */ /* 0x000fe200078e0268 */
[----:B------:R-:W-:Y:S01]  /*16a0*/  LEA R14, P1, R108, R3, 0x1 ;  /* 0x000000036c0e7211 */ /* 0x000fe200078208ff */
[----:B------:R-:W2:Y:S02]  /*16b0*/  LDG.E.U16 R106, desc[UR10][R106.64] ;  /* 0x0000000a6a6a7981 */ /* 0x000ea4000c1e1500 */
[----:B------:R-:W-:Y:S01]  /*16c0*/  IMAD R36, R80, 0x2, R98 ;  /* 0x0000000250247824 */ /* 0x000fe200078e0262 */
[----:B------:R-:W-:Y:S01]  /*16d0*/  LEA.HI.X.SX32 R15, R108, R7, 0x1, P1 ;  /* 0x000000076c0f7211 */ /* 0x000fe200008f0eff */
[----:B------:R-:W2:Y:S01]  /*16e0*/  LDG.E.U16 R235, desc[UR10][R18.64] ;  /* 0x0000000a12eb7981 */ /* 0x000ea2000c1e1500 */
[----:B------:R-:W-:-:S02]  /*16f0*/  LEA R22, P1, R58, R3, 0x1 ;  /* 0x000000033a167211 */ /* 0x000fc400078208ff */
[----:B0-----:R-:W-:Y:S01]  /*1700*/  LEA R16, P0, R110, R3, 0x1 ;  /* 0x000000036e107211 */ /* 0x001fe200078008ff */
[----:B------:R-:W2:Y:S01]  /*1710*/  LDG.E.U16 R233, desc[UR10][R14.64] ;  /* 0x0000000a0ee97981 */ /* 0x000ea2000c1e1500 */
[----:B------:R-:W-:Y:S02]  /*1720*/  LEA.HI.X.SX32 R23, R58, R7, 0x1, P1 ;  /* 0x000000073a177211 */ /* 0x000fe400008f0eff */
[----:B------:R-:W-:Y:S02]  /*1730*/  LEA R58, R80, R36, 0x1 ;  /* 0x00000024503a7211 */ /* 0x000fe400078e08ff */
[----:B------:R-:W-:Y:S01]  /*1740*/  LEA R4, P1, R64, R3, 0x1 ;  /* 0x0000000340047211 */ /* 0x000fe200078208ff */
[----:B------:R0:W2:Y:S02]  /*1750*/  LDG.E.U16 R231, desc[UR10][R22.64] ;  /* 0x0000000a16e77981 */ /* 0x0000a4000c1e1500 */
[----:B------:R-:W-:-:S04]  /*1760*/  IMAD R70, R80, 0x2, R58 ;  /* 0x0000000250467824 */ /* 0x000fc800078e023a */
[----:B------:R-:W-:-:S04]  /*1770*/  IMAD R24, R80, 0x2, R70 ;  /* 0x0000000250187824 */ /* 0x000fc800078e0246 */
[----:B------:R-:W-:-:S05]  /*1780*/  IMAD R33, R80, 0x2, R24 ;  /* 0x0000000250217824 */ /* 0x000fca00078e0218 */
[----:B------:R-:W-:Y:S02]  /*1790*/  LEA R8, R80, R33, 0x1 ;  /* 0x0000002150087211 */ /* 0x000fe400078e08ff */
[----:B------:R-:W-:-:S03]  /*17a0*/  LEA.HI.X.SX32 R5, R64, R7, 0x1, P1 ;  /* 0x0000000740057211 */ /* 0x000fc600008f0eff */
[----:B------:R-:W-:Y:S01]  /*17b0*/  IMAD R126, R80, 0x2, R8 ;  /* 0x00000002507e7824 */ /* 0x000fe200078e0208 */
[----:B------:R-:W-:Y:S01]  /*17c0*/  LEA R12, P1, R68, R3, 0x1 ;  /* 0x00000003440c7211 */ /* 0x000fe200078208ff */
[----:B------:R-:W2:Y:S02]  /*17d0*/  LDG.E.U16 R229, desc[UR10][R4.64] ;  /* 0x0000000a04e57981 */ /* 0x000ea4000c1e1500 */
[----:B------:R-:W-:-:S04]  /*17e0*/  IMAD R64, R80, 0x2, R126 ;  /* 0x0000000250407824 */ /* 0x000fc800078e027e */
[----:B------:R-:W-:Y:S01]  /*17f0*/  IMAD R34, R80, 0x2, R64 ;  /* 0x0000000250227824 */ /* 0x000fe200078e0240 */
[----:B------:R-:W-:-:S04]  /*1800*/  LEA.HI.X.SX32 R13, R68, R7, 0x1, P1 ;  /* 0x00000007440d7211 */ /* 0x000fc800008f0eff */
[----:B------:R-:W-:Y:S01]  /*1810*/  LEA R68, R80, R34, 0x1 ;  /* 0x0000002250447211 */ /* 0x000fe200078e08ff */
[----:B------:R-:W2:Y:S01]  /*1820*/  LDG.E.U16 R227, desc[UR10][R12.64] ;  /* 0x0000000a0ce37981 */ /* 0x000ea2000c1e1500 */
[----:B------:R-:W-:Y:S02]  /*1830*/  LEA.HI.X.SX32 R17, R110, R7, 0x1, P0 ;  /* 0x000000076e117211 */ /* 0x000fe400000f0eff */
[----:B------:R-:W-:Y:S01]  /*1840*/  LEA R20, P0, R54, R3, 0x1 ;  /* 0x0000000336147211 */ /* 0x000fe200078008ff */
[----:B------:R-:W-:Y:S02]  /*1850*/  IMAD R94, R80, 0x2, R68 ;  /* 0x00000002505e7824 */ /* 0x000fe400078e0244 */
[----:B------:R1:W2:Y:S01]  /*1860*/  LDG.E.U16 R232, desc[UR10][R16.64] ;  /* 0x0000000a10e87981 */ /* 0x0002a2000c1e1500 */
[----:B------:R-:W-:Y:S01]  /*1870*/  LEA.HI.X.SX32 R21, R54, R7, 0x1, P0 ;  /* 0x0000000736157211 */ /* 0x000fe200000f0eff */
[----:B0-----:R-:W-:Y:S01]  /*1880*/  IMAD R22, R80, 0x2, R94 ;  /* 0x0000000250167824 */ /* 0x001fe200078e025e */
[----:B------:R-:W-:-:S03]  /*1890*/  LEA R10, P0, R112, R3, 0x1 ;  /* 0x00000003700a7211 */ /* 0x000fc600078008ff */
[----:B------:R-:W-:Y:S01]  /*18a0*/  IMAD R31, R80, 0x2, R22 ;  /* 0x00000002501f7824 */ /* 0x000fe200078e0216 */
[----:B------:R-:W-:Y:S01]  /*18b0*/  LEA.HI.X.SX32 R11, R112, R7, 0x1, P0 ;  /* 0x00000007700b7211 */ /* 0x000fe200000f0eff */
[----:B------:R-:W2:Y:S01]  /*18c0*/  LDG.E.U16 R84, desc[UR10][R20.64] ;  /* 0x0000000a14547981 */ /* 0x000ea2000c1e1500 */
[----:B------:R-:W-:Y:S02]  /*18d0*/  LEA R18, P0, R62, R3, 0x1 ;  /* 0x000000033e127211 */ /* 0x000fe400078008ff */
[----:B------:R-:W-:Y:S01]  /*18e0*/  LEA R6, R80, R31, 0x1 ;  /* 0x0000001f50067211 */ /* 0x000fe200078e08ff */
[----:B------:R0:W2:Y:S01]  /*18f0*/  LDG.E.U16 R230, desc[UR10][R10.64] ;  /* 0x0000000a0ae67981 */ /* 0x0000a2000c1e1500 */
[----:B------:R-:W-:Y:S02]  /*1900*/  LEA.HI.X.SX32 R19, R62, R7, 0x1, P0 ;  /* 0x000000073e137211 */ /* 0x000fe400000f0eff */
[----:B------:R-:W-:Y:S01]  /*1910*/  LEA R14, P0, R114, R3, 0x1 ;  /* 0x00000003720e7211 */ /* 0x000fe200078008ff */
[----:B------:R-:W-:-:S02]  /*1920*/  IMAD R88, R80, 0x2, R6 ;  /* 0x0000000250587824 */ /* 0x000fc400078e0206 */
[----:B------:R4:W2:Y:S01]  /*1930*/  LDG.E.U16 R91, desc[UR10][R18.64] ;  /* 0x0000000a125b7981 */ /* 0x0008a2000c1e1500 */
[----:B------:R-:W-:Y:S02]  /*1940*/  LEA.HI.X.SX32 R15, R114, R7, 0x1, P0 ;  /* 0x00000007720f7211 */ /* 0x000fe400000f0eff */
[----:B-1----:R-:W-:Y:S01]  /*1950*/  LEA R16, P0, R66, R3, 0x1 ;  /* 0x0000000342107211 */ /* 0x002fe200078008ff */
[----:B------:R-:W-:Y:S02]  /*1960*/  IMAD R110, R80, 0x2, R88 ;  /* 0x00000002506e7824 */ /* 0x000fe400078e0258 */
[----:B------:R1:W2:Y:S01]  /*1970*/  LDG.E.U16 R228, desc[UR10][R14.64] ;  /* 0x0000000a0ee47981 */ /* 0x0002a2000c1e1500 */
[----:B------:R-:W-:Y:S02]  /*1980*/  LEA.HI.X.SX32 R17, R66, R7, 0x1, P0 ;  /* 0x0000000742117211 */ /* 0x000fe400000f0eff */
[----:B0-----:R-:W-:Y:S01]  /*1990*/  LEA R10, P0, R116, R3, 0x1 ;  /* 0x00000003740a7211 */ /* 0x001fe200078008ff */
[----:B------:R-:W-:-:S02]  /*19a0*/  IMAD R32, R80, 0x2, R110 ;  /* 0x0000000250207824 */ /* 0x000fc400078e026e */
[----:B------:R0:W2:Y:S01]  /*19b0*/  LDG.E.U16 R87, desc[UR10][R16.64] ;  /* 0x0000000a10577981 */ /* 0x0000a2000c1e1500 */
[----:B------:R-:W-:Y:S02]  /*19c0*/  LEA.HI.X.SX32 R11, R116, R7, 0x1, P0 ;  /* 0x00000007740b7211 */ /* 0x000fe400000f0eff */
[----:B----4-:R-:W-:Y:S02]  /*19d0*/  LEA R18, P0, R72, R3, 0x1 ;  /* 0x0000000348127211 */ /* 0x010fe400078008ff */
[----:B------:R-:W-:Y:S01]  /*19e0*/  LEA R124, R80, R32, 0x1 ;  /* 0x00000020507c7211 */ /* 0x000fe200078e08ff */
[----:B------:R4:W2:Y:S01]  /*19f0*/  LDG.E.U16 R226, desc[UR10][R10.64] ;  /* 0x0000000a0ae27981 */ /* 0x0008a2000c1e1500 */
[----:B------:R-:W-:Y:S02]  /*1a00*/  LEA.HI.X.SX32 R19, R72, R7, 0x1, P0 ;  /* 0x0000000748137211 */ /* 0x000fe400000f0eff */
[-C--:B-1----:R-:W-:Y:S01]  /*1a10*/  LEA R14, P0, R118, R3.reuse, 0x1 ;  /* 0x00000003760e7211 */ /* 0x082fe200078008ff */
[----:B------:R-:W-:Y:S01]  /*1a20*/  IMAD R108, R80, 0x2, R124 ;  /* 0x00000002506c7824 */ /* 0x000fe200078e027c */
[----:B------:R-:W-:Y:S01]  /*1a30*/  LEA R4, P1, R74, R3, 0x1 ;  /* 0x000000034a047211 */ /* 0x000fe200078208ff */
[----:B------:R1:W2:Y:S01]  /*1a40*/  LDG.E.U16 R107, desc[UR10][R18.64] ;  /* 0x0000000a126b7981 */ /* 0x0002a2000c1e1500 */
[----:B------:R-:W-:Y:S01]  /*1a50*/  LEA.HI.X.SX32 R15, R118, R7, 0x1, P0 ;  /* 0x00000007760f7211 */ /* 0x000fe200000f0eff */
[----:B------:R-:W-:Y:S01]  /*1a60*/  IMAD R66, R80, 0x2, R108 ;  /* 0x0000000250427824 */ /* 0x000fe200078e026c */
[----:B0-----:R-:W-:-:S03]  /*1a70*/  LEA R16, P0, R120, R3, 0x1 ;  /* 0x0000000378107211 */ /* 0x001fc600078008ff */
[----:B------:R-:W-:Y:S01]  /*1a80*/  IMAD R29, R80, 0x2, R66 ;  /* 0x00000002501d7824 */ /* 0x000fe200078e0242 */
[----:B------:R-:W-:Y:S01]  /*1a90*/  LEA.HI.X.SX32 R17, R120, R7, 0x1, P0 ;  /* 0x0000000778117211 */ /* 0x000fe200000f0eff */
[----:B------:R-:W2:Y:S01]  /*1aa0*/  LDG.E.U16 R224, desc[UR10][R14.64] ;  /* 0x0000000a0ee07981 */ /* 0x000ea2000c1e1500 */
[----:B----4-:R-:W-:Y:S02]  /*1ab0*/  LEA R10, P0, R122, R3, 0x1 ;  /* 0x000000037a0a7211 */ /* 0x010fe400078008ff */
[-C--:B------:R-:W-:Y:S01]  /*1ac0*/  LEA.HI.X.SX32 R5, R74, R7.reuse, 0x1, P1 ;  /* 0x000000074a057211 */ /* 0x080fe200008f0eff */
[----:B------:R-:W4:Y:S01]  /*1ad0*/  LDG.E.U16 R81, desc[UR10][R16.64] ;  /* 0x0000000a10517981 */ /* 0x000f22000c1e1500 */
[----:B------:R-:W-:Y:S02]  /*1ae0*/  LEA.HI.X.SX32 R11, R122, R7, 0x1, P0 ;  /* 0x000000077a0b7211 */ /* 0x000fe400000f0eff */
[C---:B------:R-:W-:Y:S01]  /*1af0*/  LEA R122, R80.reuse, R29, 0x1 ;  /* 0x0000001d507a7211 */ /* 0x040fe200078e08ff */
[----:B------:R0:W2:Y:S04]  /*1b00*/  LDG.E.U16 R225, desc[UR10][R4.64] ;  /* 0x0000000a04e17981 */ /* 0x0000a8000c1e1500 */
[----:B------:R-:W-:Y:S01]  /*1b10*/  IMAD R120, R80, 0x2, R122 ;  /* 0x0000000250787824 */ /* 0x000fe200078e027a */
[----:B------:R-:W-:Y:S01]  /*1b20*/  LEA R92, P0, R128, R3, 0x1 ;  /* 0x00000003805c7211 */ /* 0x000fe200078008ff */
[----:B------:R-:W2:Y:S02]  /*1b30*/  LDG.E.U16 R222, desc[UR10][R10.64] ;  /* 0x0000000a0ade7981 */ /* 0x000ea4000c1e1500 */
[----:B------:R-:W-:-:S04]  /*1b40*/  IMAD R118, R80, 0x2, R120 ;  /* 0x0000000250767824 */ /* 0x000fc800078e0278 */
[----:B------:R-:W-:-:S05]  /*1b50*/  IMAD R30, R80, 0x2, R118 ;  /* 0x00000002501e7824 */ /* 0x000fca00078e0276 */
[----:B------:R-:W-:Y:S02]  /*1b60*/  LEA R116, R80, R30, 0x1 ;  /* 0x0000001e50747211 */ /* 0x000fe400078e08ff */
[----:B------:R-:W-:-:S03]  /*1b70*/  LEA.HI.X.SX32 R93, R128, R7, 0x1, P0 ;  /* 0x00000007805d7211 */ /* 0x000fc600000f0eff */
[----:B------:R-:W-:Y:S01]  /*1b80*/  IMAD R114, R80, 0x2, R116 ;  /* 0x0000000250727824 */ /* 0x000fe200078e0274 */
[-C--:B-1----:R-:W-:Y:S01]  /*1b90*/  LEA R18, P0, R134, R3.reuse, 0x1 ;  /* 0x0000000386127211 */ /* 0x082fe200078008ff */
[----:B------:R-:W2:Y:S02]  /*1ba0*/  LDG.E.U16 R92, desc[UR10][R92.64] ;  /* 0x0000000a5c5c7981 */ /* 0x000ea4000c1e1500 */
[----:B------:R-:W-:Y:S01]  /*1bb0*/  IMAD R74, R80, 0x2, R114 ;  /* 0x00000002504a7824 */ /* 0x000fe200078e0272 */
[----:B------:R-:W-:Y:S02]  /*1bc0*/  LEA R12, P1, R82, R3, 0x1 ;  /* 0x00000003520c7211 */ /* 0x000fe400078208ff */
[-C--:B------:R-:W-:Y:S01]  /*1bd0*/  LEA.HI.X.SX32 R19, R134, R7.reuse, 0x1, P0 ;  /* 0x0000000786137211 */ /* 0x080fe200000f0eff */
[----:B------:R-:W-:Y:S01]  /*1be0*/  IMAD R27, R80, 0x2, R74 ;  /* 0x00000002501b7824 */ /* 0x000fe200078e024a */
[----:B------:R-:W-:Y:S02]  /*1bf0*/  LEA.HI.X.SX32 R13, R82, R7, 0x1, P1 ;  /* 0x00000007520d7211 */ /* 0x000fe400008f0eff */
[-C--:B0-----:R-:W-:Y:S01]  /*1c00*/  LEA R4, P1, R132, R3.reuse, 0x1 ;  /* 0x0000000384047211 */ /* 0x081fe200078208ff */
[----:B------:R0:W2:Y:S01]  /*1c10*/  LDG.E.U16 R220, desc[UR10][R18.64] ;  /* 0x0000000a12dc7981 */ /* 0x0000a2000c1e1500 */
[----:B------:R-:W-:-:S02]  /*1c20*/  LEA R16, P0, R136, R3, 0x1 ;  /* 0x0000000388107211 */ /* 0x000fc400078008ff */
[----:B------:R-:W-:Y:S01]  /*1c30*/  LEA.HI.X.SX32 R5, R132, R7, 0x1, P1 ;  /* 0x0000000784057211 */ /* 0x000fe200008f0eff */
[----:B------:R1:W2:Y:S01]  /*1c40*/  LDG.E.U16 R223, desc[UR10][R12.64] ;  /* 0x0000000a0cdf7981 */ /* 0x0002a2000c1e1500 */
[----:B------:R-:W-:Y:S02]  /*1c50*/  LEA R14, P1, R138, R3, 0x1 ;  /* 0x000000038a0e7211 */ /* 0x000fe400078208ff */
[----:B0-----:R-:W-:Y:S01]  /*1c60*/  LEA R18, R80, R27, 0x1 ;  /* 0x0000001b50127211 */ /* 0x001fe200078e08ff */
[----:B------:R0:W2:Y:S01]  /*1c70*/  LDG.E.U16 R221, desc[UR10][R4.64] ;  /* 0x0000000a04dd7981 */ /* 0x0000a2000c1e1500 */
[----:B------:R-:W-:-:S03]  /*1c80*/  LEA.HI.X.SX32 R15, R138, R7, 0x1, P1 ;  /* 0x000000078a0f7211 */ /* 0x000fc600008f0eff */
[----:B------:R-:W-:Y:S01]  /*1c90*/  IMAD R54, R80, 0x2, R18 ;  /* 0x0000000250367824 */ /* 0x000fe200078e0212 */
[----:B------:R-:W-:Y:S01]  /*1ca0*/  LEA.HI.X.SX32 R17, R136, R7, 0x1, P0 ;  /* 0x0000000788117211 */ /* 0x000fe200000f0eff */
[----:B------:R-:W2:Y:S01]  /*1cb0*/  LDG.E.U16 R219, desc[UR10][R14.64] ;  /* 0x0000000a0edb7981 */ /* 0x000ea2000c1e1500 */
[-C--:B-1----:R-:W-:Y:S01]  /*1cc0*/  LEA R12, P0, R140, R3.reuse, 0x1 ;  /* 0x000000038c0c7211 */ /* 0x082fe200078008ff */
[----:B------:R-:W-:Y:S01]  /*1cd0*/  IMAD R62, R80, 0x2, R54 ;  /* 0x00000002503e7824 */ /* 0x000fe200078e0236 */
[----:B0-----:R-:W-:Y:S01]  /*1ce0*/  LEA R4, P1, R28, R3, 0x1 ;  /* 0x000000031c047211 */ /* 0x001fe200078208ff */
[----:B------:R0:W2:Y:S01]  /*1cf0*/  LDG.E.U16 R103, desc[UR10][R16.64] ;  /* 0x0000000a10677981 */ /* 0x0000a2000c1e1500 */
[-C--:B------:R-:W-:Y:S02]  /*1d00*/  LEA.HI.X.SX32 R13, R140, R7.reuse, 0x1, P0 ;  /* 0x000000078c0d7211 */ /* 0x080fe400000f0eff */
[----:B------:R-:W-:Y:S01]  /*1d10*/  LEA.HI.X.SX32 R5, R28, R7, 0x1, P1 ;  /* 0x000000071c057211 */ /* 0x000fe200008f0eff */
[----:B------:R-:W-:Y:S01]  /*1d20*/  IMAD R28, R80, 0x2, R62 ;  /* 0x00000002501c7824 */ /* 0x000fe200078e023e */
[C---:B------:R-:W-:Y:S01]  /*1d30*/  LEA R10, P0, R142.reuse, R3, 0x1 ;  /* 0x000000038e0a7211 */ /* 0x040fe200078008ff */
[----:B------:R-:W2:Y:S03]  /*1d40*/  LDG.E.U16 R218, desc[UR10][R12.64] ;  /* 0x0000000a0cda7981 */ /* 0x000ea6000c1e1500 */
[----:B------:R-:W-:Y:S01]  /*1d50*/  LEA.HI.X.SX32 R11, R142, R7, 0x1, P0 ;  /* 0x000000078e0b7211 */ /* 0x000fe200000f0eff */
[----:B------:R-:W2:Y:S01]  /*1d60*/  LDG.E.U16 R217, desc[UR10][R4.64] ;  /* 0x0000000a04d97981 */ /* 0x000ea2000c1e1500 */
[----:B0-----:R-:W-:-:S02]  /*1d70*/  LEA R17, R80, R28, 0x1 ;  /* 0x0000001c50117211 */ /* 0x001fc400078e08ff */
[----:B------:R-:W-:Y:S01]  /*1d80*/  LEA R20, P0, R144, R3, 0x1 ;  /* 0x0000000390147211 */ /* 0x000fe200078008ff */
[----:B------:R0:W2:Y:S02]  /*1d90*/  LDG.E.U16 R97, desc[UR10][R10.64] ;  /* 0x0000000a0a617981 */ /* 0x0000a4000c1e1500 */
[----:B------:R-:W-:Y:S01]  /*1da0*/  IMAD R73, R80, 0x2, R17 ;  /* 0x0000000250497824 */ /* 0x000fe200078e0211 */
[----:B------:R-:W-:Y:S02]  /*1db0*/  LEA.HI.X.SX32 R21, R144, R7, 0x1, P0 ;  /* 0x0000000790157211 */ /* 0x000fe400000f0eff */
[-C--:B------:R-:W-:Y:S01]  /*1dc0*/  LEA R82, P0, R146, R3.reuse, 0x1 ;  /* 0x0000000392527211 */ /* 0x080fe200078008ff */
[----:B------:R-:W-:Y:S01]  /*1dd0*/  IMAD R72, R80, 0x2, R73 ;  /* 0x0000000250487824 */ /* 0x000fe200078e0249 */
[----:B------:R-:W-:Y:S01]  /*1de0*/  LEA R14, P1, R148, R3, 0x1 ;  /* 0x00000003940e7211 */ /* 0x000fe200078208ff */
[----:B------:R-:W2:Y:S01]  /*1df0*/  LDG.E.U16 R216, desc[UR10][R20.64] ;  /* 0x0000000a14d87981 */ /* 0x000ea2000c1e1500 */
[----:B------:R-:W-:-:S02]  /*1e00*/  LEA.HI.X.SX32 R83, R146, R7, 0x1, P0 ;  /* 0x0000000792537211 */ /* 0x000fc400000f0eff */
[----:B0-----:R-:W-:Y:S01]  /*1e10*/  LEA R10, P0, R150, R3, 0x1 ;  /* 0x00000003960a7211 */ /* 0x001fe200078008ff */
[----:B------:R-:W-:Y:S01]  /*1e20*/  IMAD R25, R80, 0x2, R72 ;  /* 0x0000000250197824 */ /* 0x000fe200078e0248 */
[-C--:B------:R-:W-:Y:S01]  /*1e30*/  LEA.HI.X.SX32 R15, R148, R7.reuse, 0x1, P1 ;  /* 0x00000007940f7211 */ /* 0x080fe200008f0eff */
[----:B------:R-:W2:Y:S01]  /*1e40*/  LDG.E.U16 R82, desc[UR10][R82.64] ;  /* 0x0000000a52527981 */ /* 0x000ea2000c1e1500 */
[----:B------:R-:W-:Y:S02]  /*1e50*/  LEA.HI.X.SX32 R11, R150, R7, 0x1, P0 ;  /* 0x00000007960b7211 */ /* 0x000fe400000f0eff */
[-C--:B------:R-:W-:Y:S01]  /*1e60*/  LEA R12, P0, R60, R3.reuse, 0x1 ;  /* 0x000000033c0c7211 */ /* 0x080fe200078008ff */
[----:B------:R-:W2:Y:S01]  /*1e70*/  LDG.E.U16 R215, desc[UR10][R14.64] ;  /* 0x0000000a0ed77981 */ /* 0x000ea2000c1e1500 */
[----:B------:R-:W-:Y:S02]  /*1e80*/  LEA R4, P1, R152, R3, 0x1 ;  /* 0x0000000398047211 */ /* 0x000fe400078208ff */
[----:B------:R-:W-:Y:S01]  /*1e90*/  LEA R61, R80, R25, 0x1 ;  /* 0x00000019503d7211 */ /* 0x000fe200078e08ff */
[----:B------:R0:W2:Y:S01]  /*1ea0*/  LDG.E.U16 R214, desc[UR10][R10.64] ;  /* 0x0000000a0ad67981 */ /* 0x0000a2000c1e1500 */
[----:B------:R-:W-:-:S02]  /*1eb0*/  LEA.HI.X.SX32 R13, R60, R7, 0x1, P0 ;  /* 0x000000073c0d7211 */ /* 0x000fc400000f0eff */
[----:B------:R-:W-:Y:S01]  /*1ec0*/  LEA.HI.X.SX32 R5, R152, R7, 0x1, P1 ;  /* 0x0000000798057211 */ /* 0x000fe200008f0eff */
[----:B------:R-:W-:Y:S02]  /*1ed0*/  IMAD R60, R80, 0x2, R61 ;  /* 0x00000002503c7824 */ /* 0x000fe400078e023d */
[----:B------:R-:W2:Y:S01]  /*1ee0*/  LDG.E.U16 R93, desc[UR10][R12.64] ;  /* 0x0000000a0c5d7981 */ /* 0x000ea2000c1e1500 */
[----:B0-----:R-:W-:-:S03]  /*1ef0*/  LEA R10, P0, R56, R3, 0x1 ;  /* 0x00000003380a7211 */ /* 0x001fc600078008ff */
[----:B------:R0:W2:Y:S01]  /*1f00*/  LDG.E.U16 R213, desc[UR10][R4.64] ;  /* 0x0000000a04d57981 */ /* 0x0000a2000c1e1500 */
[----:B------:R-:W-:Y:S01]  /*1f10*/  LEA.HI.X.SX32 R11, R56, R7, 0x1, P0 ;  /* 0x00000007380b7211 */ /* 0x000fe200000f0eff */
[----:B------:R-:W-:Y:S01]  /*1f20*/  IMAD R56, R80, 0x2, R60 ;  /* 0x0000000250387824 */ /* 0x000fe200078e023c */
[----:B------:R-:W-:-:S03]  /*1f30*/  LEA R210, P1, R104, R3, 0x1 ;  /* 0x0000000368d27211 */ /* 0x000fc600078208ff */
[----:B------:R-:W2:Y:S01]  /*1f40*/  LDG.E.U16 R212, desc[UR10][R10.64] ;  /* 0x0000000a0ad47981 */ /* 0x000ea2000c1e1500 */
[----:B0-----:R-:W-:-:S04]  /*1f50*/  LEA R4, P0, R26, R3, 0x1 ;  /* 0x000000031a047211 */ /* 0x001fc800078008ff */
[----:B------:R-:W-:Y:S01]  /*1f60*/  LEA.HI.X.SX32 R5, R26, R7, 0x1, P0 ;  /* 0x000000071a057211 */ /* 0x000fe200000f0eff */
[----:B------:R-:W-:-:S05]  /*1f70*/  IMAD R26, R80, 0x2, R56 ;  /* 0x00000002501a7824 */ /* 0x000fca00078e0238 */
[----:B------:R-:W-:-:S05]  /*1f80*/  LEA R57, R80, R26, 0x1 ;  /* 0x0000001a50397211 */ /* 0x000fca00078e08ff */
[----:B------:R-:W-:-:S04]  /*1f90*/  IMAD R112, R80, 0x2, R57 ;  /* 0x0000000250707824 */ /* 0x000fc800078e0239 */
[----:B------:R-:W-:Y:S01]  /*1fa0*/  IMAD R71, R80, 0x2, R112 ;  /* 0x0000000250477824 */ /* 0x000fe200078e0270 */
[----:B------:R-:W-:-:S03]  /*1fb0*/  LEA R208, P0, R98, R3, 0x1 ;  /* 0x0000000362d07211 */ /* 0x000fc600078008ff */
[----:B------:R-:W-:Y:S01]  /*1fc0*/  IMAD R23, R80, 0x2, R71 ;  /* 0x0000000250177824 */ /* 0x000fe200078e0247 */
[----:B------:R-:W-:Y:S02]  /*1fd0*/  LEA.HI.X.SX32 R211, R104, R7, 0x1, P1 ;  /* 0x0000000768d37211 */ /* 0x000fe400008f0eff */
[----:B------:R-:W-:Y:S01]  /*1fe0*/  LEA R206, P1, R70, R3, 0x1 ;  /* 0x0000000346ce7211 */ /* 0x000fe200078208ff */
[----:B------:R0:W2:Y:S01]  /*1ff0*/  LDG.E.U16 R104, desc[UR10][R4.64] ;  /* 0x0000000a04687981 */ /* 0x0000a2000c1e1500 */
[----:B------:R-:W-:Y:S02]  /*2000*/  LEA R59, R80, R23, 0x1 ;  /* 0x00000017503b7211 */ /* 0x000fe400078e08ff */
[-C--:B------:R-:W-:Y:S01]  /*2010*/  LEA.HI.X.SX32 R209, R98, R7.reuse, 0x1, P0 ;  /* 0x0000000762d17211 */ /* 0x080fe200000f0eff */
[----:B------:R-:W2:Y:S01]  /*2020*/  LDG.E.U16 R210, desc[UR10][R210.64] ;  /* 0x0000000ad2d27981 */ /* 0x000ea2000c1e1500 */
[----:B------:R-:W-:Y:S01]  /*2030*/  LEA.HI.X.SX32 R207, R70, R7, 0x1, P1 ;  /* 0x0000000746cf7211 */ /* 0x000fe200008f0eff */
[----:B------:R-:W-:-:S02]  /*2040*/  IMAD R70, R80, 0x2, R59 ;  /* 0x0000000250467824 */ /* 0x000fc400078e023b */
[----:B------:R-:W2:Y:S01]  /*2050*/  LDG.E.U16 R208, desc[UR10][R208.64] ;  /* 0x0000000ad0d07981 */ /* 0x000ea2000c1e1500 */
[----:B0-----:R-:W-:-:S03]  /*2060*/  LEA R4, P0, R58, R3, 0x1 ;  /* 0x000000033a047211 */ /* 0x001fc600078008ff */
[----:B------:R-:W2:Y:S01]  /*2070*/  LDG.E.U16 R206, desc[UR10][R206.64] ;  /* 0x0000000acece7981 */ /* 0x000ea2000c1e1500 */
[----:B------:R-:W-:Y:S01]  /*2080*/  LEA.HI.X.SX32 R5, R58, R7, 0x1, P0 ;  /* 0x000000073a057211 */ /* 0x000fe200000f0eff */
[----:B------:R-:W-:Y:S01]  /*2090*/  IMAD R58, R80, 0x2, R70 ;  /* 0x00000002503a7824 */ /* 0x000fe200078e0246 */
[----:B------:R-:W-:-:S03]  /*20a0*/  LEA R204, P0, R24, R3, 0x1 ;  /* 0x0000000318cc7211 */ /* 0x000fc600078008ff */
[----:B------:R0:W2:Y:S01]  /*20b0*/  LDG.E.U16 R98, desc[UR10][R4.64] ;  /* 0x0000000a04627981 */ /* 0x0000a2000c1e1500 */
[----:B------:R-:W-:Y:S01]  /*20c0*/  LEA.HI.X.SX32 R205, R24, R7, 0x1, P0 ;  /* 0x0000000718cd7211 */ /* 0x000fe200000f0eff */
[----:B------:R-:W-:Y:S01]  /*20d0*/  IMAD R24, R80, 0x2, R58 ;  /* 0x0000000250187824 */ /* 0x000fe200078e023a */
[----:B------:R-:W-:-:S03]  /*20e0*/  LEA R10, P0, R8, R3, 0x1 ;  /* 0x00000003080a7211 */ /* 0x000fc600078008ff */
[----:B------:R-:W2:Y:S01]  /*20f0*/  LDG.E.U16 R204, desc[UR10][R204.64] ;  /* 0x0000000acccc7981 */ /* 0x000ea2000c1e1500 */
[----:B------:R-:W-:Y:S02]  /*2100*/  LEA.HI.X.SX32 R11, R8, R7, 0x1, P0 ;  /* 0x00000007080b7211 */ /* 0x000fe400000f0eff */
[----:B------:R-:W-:Y:S02]  /*2110*/  LEA R8, R80, R24, 0x1 ;  /* 0x0000001850087211 */ /* 0x000fe400078e08ff */
[----:B------:R-:W-:Y:S01]  /*2120*/  LEA R12, P0, R64, R3, 0x1 ;  /* 0x00000003400c7211 */ /* 0x000fe200078008ff */
[----:B------:R1:W2:Y:S02]  /*2130*/  LDG.E.U16 R83, desc[UR10][R10.64] ;  /* 0x0000000a0a537981 */ /* 0x0002a4000c1e1500 */
[----:B------:R-:W-:Y:S01]  /*2140*/  IMAD R69, R80, 0x2, R8 ;  /* 0x0000000250457824 */ /* 0x000fe200078e0208 */
[----:B------:R-:W-:-:S03]  /*2150*/  LEA.HI.X.SX32 R13, R64, R7, 0x1, P0 ;  /* 0x00000007400d7211 */ /* 0x000fc600000f0eff */
[----:B------:R-:W-:Y:S01]  /*2160*/  IMAD R64, R80, 0x2, R69 ;  /* 0x0000000250407824 */ /* 0x000fe200078e0245 */
[----:B0-----:R-:W-:Y:S01]  /*2170*/  LEA R4, P1, R126, R3, 0x1 ;  /* 0x000000037e047211 */ /* 0x001fe200078208ff */
[----:B------:R0:W2:Y:S02]  /*2180*/  LDG.E.U16 R202, desc[UR10][R12.64] ;  /* 0x0000000a0cca7981 */ /* 0x0000a4000c1e1500 */
[----:B------:R-:W-:Y:S01]  /*2190*/  IMAD R21, R80, 0x2, R64 ;  /* 0x0000000250157824 */ /* 0x000fe200078e0240 */
[----:B------:R-:W-:-:S04]  /*21a0*/  LEA.HI.X.SX32 R5, R126, R7, 0x1, P1 ;  /* 0x000000077e057211 */ /* 0x000fc800008f0eff */
[----:B------:R-:W-:Y:S01]  /*21b0*/  LEA R65, R80, R21, 0x1 ;  /* 0x0000001550417211 */ /* 0x000fe200078e08ff */
[----:B------:R3:W2:Y:S01]  /*21c0*/  LDG.E.U16 R203, desc[UR10][R4.64] ;  /* 0x0000000a04cb7981 */ /* 0x0006a2000c1e1500 */
[----:B-1----:R-:W-:-:S03]  /*21d0*/  LEA R10, P0, R68, R3, 0x1 ;  /* 0x00000003440a7211 */ /* 0x002fc600078008ff */
[----:B------:R-:W-:Y:S01]  /*21e0*/  IMAD R111, R80, 0x2, R65 ;  /* 0x00000002506f7824 */ /* 0x000fe200078e0241 */
[----:B------:R-:W-:Y:S02]  /*21f0*/  LEA.HI.X.SX32 R11, R68, R7, 0x1, P0 ;  /* 0x00000007440b7211 */ /* 0x000fe400000f0eff */
[-C--:B0-----:R-:W-:Y:S01]  /*2200*/  LEA R12, P0, R22, R3.reuse, 0x1 ;  /* 0x00000003160c7211 */ /* 0x081fe200078008ff */
[----:B------:R-:W-:Y:S01]  /*2210*/  IMAD R68, R80, 0x2, R111 ;  /* 0x0000000250447824 */ /* 0x000fe200078e026f */
[----:B---3--:R-:W-:Y:S02]  /*2220*/  LEA R4, P1, R94, R3, 0x1 ;  /* 0x000000035e047211 */ /* 0x008fe400078208ff */
[-C--:B------:R-:W-:Y:S02]  /*2230*/  LEA.HI.X.SX32 R13, R22, R7.reuse, 0x1, P0 ;  /* 0x00000007160d7211 */ /* 0x080fe400000f0eff */
[----:B------:R-:W-:Y:S01]  /*2240*/  LEA.HI.X.SX32 R5, R94, R7, 0x1, P1 ;  /* 0x000000075e057211 */ /* 0x000fe200008f0eff */
[----:B------:R-:W-:Y:S01]  /*2250*/  IMAD R22, R80, 0x2, R68 ;  /* 0x0000000250167824 */ /* 0x000fe200078e0244 */
[----:B------:R0:W3:Y:S04]  /*2260*/  LDG.E.U16 R94, desc[UR10][R10.64] ;  /* 0x0000000a0a5e7981 */ /* 0x0000e8000c1e1500 */
[----:B------:R1:W2:Y:S04]  /*2270*/  LDG.E.U16 R201, desc[UR10][R4.64] ;  /* 0x0000000a04c97981 */ /* 0x0002a8000c1e1500 */
[----:B------:R1:W2:Y:S01]  /*2280*/  LDG.E.U16 R199, desc[UR10][R12.64] ;  /* 0x0000000a0cc77981 */ /* 0x0002a2000c1e1500 */
[----:B0-----:R-:W-:-:S04]  /*2290*/  LEA R10, P0, R6, R3, 0x1 ;  /* 0x00000003060a7211 */ /* 0x001fc800078008ff */
[----:B------:R-:W-:Y:S02]  /*22a0*/  LEA.HI.X.SX32 R11, R6, R7, 0x1, P0 ;  /* 0x00000007060b7211 */ /* 0x000fe400000f0eff */
[----:B------:R-:W-:Y:S02]  /*22b0*/  LEA R194, P0, R110, R3, 0x1 ;  /* 0x000000036ec27211 */ /* 0x000fe400078008ff */
[----:B------:R-:W-:Y:S02]  /*22c0*/  LEA R6, R80, R22, 0x1 ;  /* 0x0000001650067211 */ /* 0x000fe400078e08ff */
[----:B------:R-:W-:-:S03]  /*22d0*/  LEA.HI.X.SX32 R195, R110, R7, 0x1, P0 ;  /* 0x000000076ec37211 */ /* 0x000fc600000f0eff */
[----:B------:R-:W-:Y:S01]  /*22e0*/  IMAD R110, R80, 0x2, R6 ;  /* 0x00000002506e7824 */ /* 0x000fe200078e0206 */
[----:B-1----:R-:W-:Y:S01]  /*22f0*/  LEA R4, P1, R88, R3, 0x1 ;  /* 0x0000000358047211 */ /* 0x002fe200078208ff */
[----:B------:R-:W2:Y:S02]  /*2300*/  LDG.E.U16 R194, desc[UR10][R194.64] ;  /* 0x0000000ac2c27981 */ /* 0x000ea4000c1e1500 */
[----:B------:R-:W-:Y:S01]  /*2310*/  IMAD R67, R80, 0x2, R110 ;  /* 0x0000000250437824 */ /* 0x000fe200078e026e */
[----:B------:R-:W-:Y:S02]  /*2320*/  LEA.HI.X.SX32 R5, R88, R7, 0x1, P1 ;  /* 0x0000000758057211 */ /* 0x000fe400008f0eff */
[----:B------:R-:W-:Y:S01]  /*2330*/  LEA R12, P0, R124, R3, 0x1 ;  /* 0x000000037c0c7211 */ /* 0x000fe200078008ff */
[C---:B------:R-:W-:Y:S01]  /*2340*/  IMAD R19, R80.reuse, 0x2, R67 ;  /* 0x0000000250137824 */ /* 0x040fe200078e0243 */
[----:B------:R0:W2:Y:S04]  /*2350*/  LDG.E.U16 R88, desc[UR10][R10.64] ;  /* 0x0000000a0a587981 */ /* 0x0000a8000c1e1500 */
[----:B------:R1:W2:Y:S01]  /*2360*/  LDG.E.U16 R198, desc[UR10][R4.64] ;  /* 0x0000000a04c67981 */ /* 0x0002a2000c1e1500 */
[----:B------:R-:W-:-:S02]  /*2370*/  LEA R16, R80, R19, 0x1 ;  /* 0x0000001350107211 */ /* 0x000fc400078e08ff */
[----:B------:R-:W-:Y:S02]  /*2380*/  LEA.HI.X.SX32 R13, R124, R7, 0x1, P0 ;  /* 0x000000077c0d7211 */ /* 0x000fe400000f0eff */
[----:B0-----:R-:W-:-:S03]  /*2390*/  LEA R10, P0, R66, R3, 0x1 ;  /* 0x00000003420a7211 */ /* 0x001fc600078008ff */
[----:B------:R-:W2:Y:S01]  /*23a0*/  LDG.E.U16 R121, desc[UR10][R12.64] ;  /* 0x0000000a0c797981 */ /* 0x000ea2000c1e1500 */
[----:B-1----:R-:W-:-:S04]  /*23b0*/  LEA R4, P1, R108, R3, 0x1 ;  /* 0x000000036c047211 */ /* 0x002fc800078208ff */
[-C--:B------:R-:W-:Y:S01]  /*23c0*/  LEA.HI.X.SX32 R5, R108, R7.reuse, 0x1, P1 ;  /* 0x000000076c057211 */ /* 0x080fe200008f0eff */
[----:B------:R-:W-:Y:S01]  /*23d0*/  IMAD R108, R80, 0x2, R16 ;  /* 0x00000002506c7824 */ /* 0x000fe200078e0210 */
[----:B------:R-:W-:-:S03]  /*23e0*/  LEA.HI.X.SX32 R11, R66, R7, 0x1, P0 ;  /* 0x00000007420b7211 */ /* 0x000fc600000f0eff */
[C---:B------:R-:W-:Y:S01]  /*23f0*/  IMAD R66, R80.reuse, 0x2, R108 ;  /* 0x0000000250427824 */ /* 0x040fe200078e026c */
[----:B------:R0:W2:Y:S03]  /*2400*/  LDG.E.U16 R193, desc[UR10][R4.64] ;  /* 0x0000000a04c17981 */ /* 0x0000a6000c1e1500 */
[----:B------:R-:W-:Y:S01]  /*2410*/  IMAD R20, R80, 0x2, R66 ;  /* 0x0000000250147824 */ /* 0x000fe200078e0242 */
[-C--:B------:R-:W-:Y:S01]  /*2420*/  LEA R188, P1, R120, R3.reuse, 0x1 ;  /* 0x0000000378bc7211 */ /* 0x080fe200078208ff */
[----:B------:R-:W2:Y:S03]  /*2430*/  LDG.E.U16 R192, desc[UR10][R10.64] ;  /* 0x0000000a0ac07981 */ /* 0x000ea6000c1e1500 */
[----:B------:R-:W-:Y:S02]  /*2440*/  LEA R109, R80, R20, 0x1 ;  /* 0x00000014506d7211 */ /* 0x000fe400078e08ff */
[----:B0-----:R-:W-:-:S03]  /*2450*/  LEA R4, P0, R122, R3, 0x1 ;  /* 0x000000037a047211 */ /* 0x001fc600078008ff */
[----:B------:R-:W-:Y:S01]  /*2460*/  IMAD R126, R80, 0x2, R109 ;  /* 0x00000002507e7824 */ /* 0x000fe200078e026d */
[----:B------:R-:W-:-:S03]  /*2470*/  LEA.HI.X.SX32 R5, R122, R7, 0x1, P0 ;  /* 0x000000077a057211 */ /* 0x000fc600000f0eff */
[----:B------:R-:W-:Y:S01]  /*2480*/  IMAD R124, R80, 0x2, R126 ;  /* 0x00000002507c7824 */ /* 0x000fe200078e027e */
[----:B------:R-:W-:Y:S02]  /*2490*/  LEA.HI.X.SX32 R189, R120, R7, 0x1, P1 ;  /* 0x0000000778bd7211 */ /* 0x000fe400008f0eff */
[C---:B------:R-:W-:Y:S01]  /*24a0*/  LEA R12, P0, R118.reuse, R3, 0x1 ;  /* 0x00000003760c7211 */ /* 0x040fe200078008ff */
[----:B------:R0:W2:Y:S03]  /*24b0*/  LDG.E.U16 R120, desc[UR10][R4.64] ;  /* 0x0000000a04787981 */ /* 0x0000a6000c1e1500 */
[----:B------:R-:W-:Y:S01]  /*24c0*/  LEA.HI.X.SX32 R13, R118, R7, 0x1, P0 ;  /* 0x00000007760d7211 */ /* 0x000fe200000f0eff */
[----:B------:R-:W2:Y:S01]  /*24d0*/  LDG.E.U16 R188, desc[UR10][R188.64] ;  /* 0x0000000abcbc7981 */ /* 0x000ea2000c1e1500 */
[----:B------:R-:W-:-:S03]  /*24e0*/  LEA R14, P0, R116, R3, 0x1 ;  /* 0x00000003740e7211 */ /* 0x000fc600078008ff */
[----:B------:R1:W2:Y:S01]  /*24f0*/  LDG.E.U16 R187, desc[UR10][R12.64] ;  /* 0x0000000a0cbb7981 */ /* 0x0002a2000c1e1500 */
[----:B0-----:R-:W-:Y:S01]  /*2500*/  IMAD R4, R80, 0x2, R124 ;  /* 0x0000000250047824 */ /* 0x001fe200078e027c */
[----:B------:R-:W-:-:S04]  /*2510*/  LEA.HI.X.SX32 R15, R116, R7, 0x1, P0 ;  /* 0x00000007740f7211 */ /* 0x000fc800000f0eff */
[----:B------:R-:W-:Y:S01]  /*2520*/  LEA R53, R80, R4, 0x1 ;  /* 0x0000000450357211 */ /* 0x000fe200078e08ff */
[----:B------:R0:W2:Y:S01]  /*2530*/  LDG.E.U16 R119, desc[UR10][R14.64] ;  /* 0x0000000a0e777981 */ /* 0x0000a2000c1e1500 */
[----:B-1----:R-:W-:-:S03]  /*2540*/  LEA R12, P0, R74, R3, 0x1 ;  /* 0x000000034a0c7211 */ /* 0x002fc600078008ff */
[----:B------:R-:W-:Y:S01]  /*2550*/  IMAD R125, R80, 0x2, R53 ;  /* 0x00000002507d7824 */ /* 0x000fe200078e0235 */
[----:B------:R-:W-:Y:S02]  /*2560*/  LEA R10, P1, R114, R3, 0x1 ;  /* 0x00000003720a7211 */ /* 0x000fe400078208ff */
[----:B------:R-:W-:Y:S01]  /*2570*/  LEA.HI.X.SX32 R13, R74, R7, 0x1, P0 ;  /* 0x000000074a0d7211 */ /* 0x000fe200000f0eff */
[----:B------:R-:W-:Y:S01]  /*2580*/  IMAD R132, R80, 0x2, R125 ;  /* 0x0000000250847824 */ /* 0x000fe200078e027d */
[----:B0-----:R-:W-:Y:S02]  /*2590*/  LEA R14, P0, R18, R3, 0x1 ;  /* 0x00000003120e7211 */ /* 0x001fe400078008ff */
[-C--:B------:R-:W-:Y:S01]  /*25a0*/  LEA.HI.X.SX32 R11, R114, R7.reuse, 0x1, P1 ;  /* 0x00000007720b7211 */ /* 0x080fe200008f0eff */
[----:B------:R0:W2:Y:S01]  /*25b0*/  LDG.E.U16 R63, desc[UR10][R12.64] ;  /* 0x0000000a0c3f7981 */ /* 0x0000a2000c1e1500 */
[----:B------:R-:W-:Y:S01]  /*25c0*/  LEA.HI.X.SX32 R15, R18, R7, 0x1, P0 ;  /* 0x00000007120f7211 */ /* 0x000fe200000f0eff */
[----:B------:R-:W-:-:S02]  /*25d0*/  IMAD R18, R80, 0x2, R132 ;  /* 0x0000000250127824 */ /* 0x000fc400078e0284 */
[----:B------:R1:W2:Y:S04]  /*25e0*/  LDG.E.U16 R75, desc[UR10][R10.64] ;  /* 0x0000000a0a4b7981 */ /* 0x0002a8000c1e1500 */
[----:B------:R4:W2:Y:S01]  /*25f0*/  LDG.E.U16 R118, desc[UR10][R14.64] ;  /* 0x0000000a0e767981 */ /* 0x0008a2000c1e1500 */
[----:B0-----:R-:W-:Y:S02]  /*2600*/  LEA R13, R80, R18, 0x1 ;  /* 0x00000012500d7211 */ /* 0x001fe400078e08ff */
[----:B-1----:R-:W-:-:S03]  /*2610*/  LEA R10, P1, R54, R3, 0x1 ;  /* 0x00000003360a7211 */ /* 0x002fc600078208ff */
[----:B------:R-:W-:Y:S01]  /*2620*/  IMAD R134, R80, 0x2, R13 ;  /* 0x0000000250867824 */ /* 0x000fe200078e020d */
[----:B------:R-:W-:Y:S02]  /*2630*/  LEA.HI.X.SX32 R11, R54, R7, 0x1, P1 ;  /* 0x00000007360b7211 */ /* 0x000fe400008f0eff */
[----:B------:R-:W-:Y:S01]  /*2640*/  LEA R54, P0, R62, R3, 0x1 ;  /* 0x000000033e367211 */ /* 0x000fe200078008ff */
[----:B------:R-:W-:Y:S02]  /*2650*/  IMAD R136, R80, 0x2, R134 ;  /* 0x0000000250887824 */ /* 0x000fe400078e0286 */
[----:B------:R0:W2:Y:S01]  /*2660*/  LDG.E.U16 R74, desc[UR10][R10.64] ;  /* 0x0000000a0a4a7981 */ /* 0x0000a2000c1e1500 */
[----:B------:R-:W-:Y:S02]  /*2670*/  LEA.HI.X.SX32 R55, R62, R7, 0x1, P0 ;  /* 0x000000073e377211 */ /* 0x000fe400000f0eff */
[----:B----4-:R-:W-:-:S03]  /*2680*/  LEA R14, P0, R17, R3, 0x1 ;  /* 0x00000003110e7211 */ /* 0x010fc600078008ff */
[----:B------:R1:W4:Y:S01]  /*2690*/  LDG.E.U16 R62, desc[UR10][R54.64] ;  /* 0x0000000a363e7981 */ /* 0x000322000c1e1500 */
[----:B------:R-:W-:Y:S01]  /*26a0*/  LEA.HI.X.SX32 R15, R17, R7, 0x1, P0 ;  /* 0x00000007110f7211 */ /* 0x000fe200000f0eff */
[----:B------:R-:W-:Y:S01]  /*26b0*/  IMAD R17, R80, 0x2, R136 ;  /* 0x0000000250117824 */ /* 0x000fe200078e0288 */
[----:B0-----:R-:W-:-:S03]  /*26c0*/  LEA R10, P1, R73, R3, 0x1 ;  /* 0x00000003490a7211 */ /* 0x001fc600078208ff */
[----:B------:R-:W2:Y:S01]  /*26d0*/  LDG.E.U16 R117, desc[UR10][R14.64] ;  /* 0x0000000a0e757981 */ /* 0x000ea2000c1e1500 */
[----:B------:R-:W-:-:S05]  /*26e0*/  LEA R135, R80, R17, 0x1 ;  /* 0x0000001150877211 */ /* 0x000fca00078e08ff */
[----:B------:R-:W-:-:S04]  /*26f0*/  IMAD R139, R80, 0x2, R135 ;  /* 0x00000002508b7824 */ /* 0x000fc800078e0287 */
[----:B------:R-:W-:Y:S01]  /*2700*/  IMAD R140, R80, 0x2, R139 ;  /* 0x00000002508c7824 */ /* 0x000fe200078e028b */
[----:B------:R-:W-:-:S03]  /*2710*/  LEA.HI.X.SX32 R11, R73, R7, 0x1, P1 ;  /* 0x00000007490b7211 */ /* 0x000fc600008f0eff */
[C---:B------:R-:W-:Y:S02]  /*2720*/  IMAD R12, R80.reuse, 0x2, R140 ;  /* 0x00000002500c7824 */ /* 0x040fe400078e028c */
[----:B------:R0:W2:Y:S03]  /*2730*/  LDG.E.U16 R73, desc[UR10][R10.64] ;  /* 0x0000000a0a497981 */ /* 0x0000a6000c1e1500 */
[----:B------:R-:W-:Y:S02]  /*2740*/  LEA R141, R80, R12, 0x1 ;  /* 0x0000000c508d7211 */ /* 0x000fe400078e08ff */
[----:B-1----:R-:W-:-:S03]  /*2750*/  LEA R54, P0, R72, R3, 0x1 ;  /* 0x0000000348367211 */ /* 0x002fc600078008ff */
[----:B------:R-:W-:Y:S01]  /*2760*/  IMAD R143, R80, 0x2, R141 ;  /* 0x00000002508f7824 */ /* 0x000fe200078e028d */
[----:B0-----:R-:W-:-:S03]  /*2770*/  LEA R10, P1, R60, R3, 0x1 ;  /* 0x000000033c0a7211 */ /* 0x001fc600078208ff */
[----:B------:R-:W-:Y:S01]  /*2780*/  IMAD R144, R80, 0x2, R143 ;  /* 0x0000000250907824 */ /* 0x000fe200078e028f */
[-C--:B------:R-:W-:Y:S02]  /*2790*/  LEA.HI.X.SX32 R11, R60, R7.reuse, 0x1, P1 ;  /* 0x000000073c0b7211 */ /* 0x080fe400008f0eff */
[----:B------:R-:W-:Y:S02]  /*27a0*/  LEA.HI.X.SX32 R55, R72, R7, 0x1, P0 ;  /* 0x0000000748377211 */ /* 0x000fe400000f0eff */
[C---:B------:R-:W-:Y:S01]  /*27b0*/  LEA R14, P0, R61.reuse, R3, 0x1 ;  /* 0x000000033d0e7211 */ /* 0x040fe200078008ff */
[----:B------:R0:W2:Y:S03]  /*27c0*/  LDG.E.U16 R72, desc[UR10][R10.64] ;  /* 0x0000000a0a487981 */ /* 0x0000a6000c1e1500 */
[----:B------:R-:W-:Y:S02]  /*27d0*/  LEA.HI.X.SX32 R15, R61, R7, 0x1, P0 ;  /* 0x000000073d0f7211 */ /* 0x000fe400000f0eff */
[----:B------:R1:W2:Y:S04]  /*27e0*/  LDG.E.U16 R61, desc[UR10][R54.64] ;  /* 0x0000000a363d7981 */ /* 0x0002a8000c1e1500 */
[----:B------:R-:W2:Y:S01]  /*27f0*/  LDG.E.U16 R116, desc[UR10][R14.64] ;  /* 0x0000000a0e747981 */ /* 0x000ea2000c1e1500 */
[----:B0-----:R-:W-:Y:S01]  /*2800*/  IMAD R11, R80, 0x2, R144 ;  /* 0x00000002500b7824 */ /* 0x001fe200078e0290 */
[----:B-1----:R-:W-:-:S04]  /*2810*/  LEA R54, P0, R56, R3, 0x1 ;  /* 0x0000000338367211 */ /* 0x002fc800078008ff */
[----:B------:R-:W-:Y:S02]  /*2820*/  LEA R145, R80, R11, 0x1 ;  /* 0x0000000b50917211 */ /* 0x000fe400078e08ff */
[----:B------:R-:W-:Y:S02]  /*2830*/  LEA.HI.X.SX32 R55, R56, R7, 0x1, P0 ;  /* 0x0000000738377211 */ /* 0x000fe400000f0eff */
[C---:B------:R-:W-:Y:S01]  /*2840*/  LEA R56, P0, R57.reuse, R3, 0x1 ;  /* 0x0000000339387211 */ /* 0x040fe200078008ff */
[C---:B------:R-:W-:Y:S02]  /*2850*/  IMAD R184, R80.reuse, 0x2, R145 ;  /* 0x0000000250b87824 */ /* 0x040fe400078e0291 */
[----:B------:R0:W2:Y:S01]  /*2860*/  LDG.E.U16 R60, desc[UR10][R54.64] ;  /* 0x0000000a363c7981 */ /* 0x0000a2000c1e1500 */
[----:B------:R-:W-:Y:S01]  /*2870*/  LEA.HI.X.SX32 R57, R57, R7, 0x1, P0 ;  /* 0x0000000739397211 */ /* 0x000fe200000f0eff */
[----:B------:R-:W-:-:S04]  /*2880*/  IMAD R158, R80, 0x2, R184 ;  /* 0x00000002509e7824 */ /* 0x000fc800078e02b8 */
[----:B------:R-:W-:Y:S01]  /*2890*/  IMAD R5, R80, 0x2, R158 ;  /* 0x0000000250057824 */ /* 0x000fe200078e029e */
[----:B------:R1:W2:Y:S01]  /*28a0*/  LDG.E.U16 R115, desc[UR10][R56.64] ;  /* 0x0000000a38737981 */ /* 0x0002a2000c1e1500 */
[----:B0-----:R-:W-:-:S04]  /*28b0*/  LEA R54, P0, R71, R3, 0x1 ;  /* 0x0000000347367211 */ /* 0x001fc800078008ff */
[----:B------:R-:W-:Y:S02]  /*28c0*/  LEA.HI.X.SX32 R55, R71, R7, 0x1, P0 ;  /* 0x0000000747377211 */ /* 0x000fe400000f0eff */
[C---:B-1----:R-:W-:Y:S02]  /*28d0*/  LEA R56, P0, R59.reuse, R3, 0x1 ;  /* 0x000000033b387211 */ /* 0x042fe400078008ff */
[C---:B------:R-:W-:Y:S02]  /*28e0*/  LEA R149, R80.reuse, R5, 0x1 ;  /* 0x0000000550957211 */ /* 0x040fe400078e08ff */
[----:B------:R-:W-:Y:S02]  /*28f0*/  LEA.HI.X.SX32 R57, R59, R7, 0x1, P0 ;  /* 0x000000073b397211 */ /* 0x000fe400000f0eff */
[----:B------:R0:W2:Y:S01]  /*2900*/  LDG.E.U16 R59, desc[UR10][R54.64] ;  /* 0x0000000a363b7981 */ /* 0x0000a2000c1e1500 */
[----:B------:R-:W-:-:S03]  /*2910*/  IMAD R182, R80, 0x2, R149 ;  /* 0x0000000250b67824 */ /* 0x000fc600078e0295 */
[----:B------:R1:W2:Y:S01]  /*2920*/  LDG.E.U16 R114, desc[UR10][R56.64] ;  /* 0x0000000a38727981 */ /* 0x0002a2000c1e1500 */
[----:B0-----:R-:W-:Y:S01]  /*2930*/  LEA R54, P0, R58, R3, 0x1 ;  /* 0x000000033a367211 */ /* 0x001fe200078008ff */
[----:B------:R-:W-:-:S03]  /*2940*/  IMAD R155, R80, 0x2, R182 ;  /* 0x00000002509b7824 */ /* 0x000fc600078e02b6 */
[----:B------:R-:W-:Y:S02]  /*2950*/  LEA.HI.X.SX32 R55, R58, R7, 0x1, P0 ;  /* 0x000000073a377211 */ /* 0x000fe400000f0eff */
[-C--:B-1----:R-:W-:Y:S02]  /*2960*/  LEA R56, P0, R8, R3.reuse, 0x1 ;  /* 0x0000000308387211 */ /* 0x082fe400078008ff */
[----:B------:R-:W-:Y:S01]  /*2970*/  LEA R14, P1, R112, R3, 0x1 ;  /* 0x00000003700e7211 */ /* 0x000fe200078208ff */
[----:B------:R0:W2:Y:S01]  /*2980*/  LDG.E.U16 R58, desc[UR10][R54.64] ;  /* 0x0000000a363a7981 */ /* 0x0000a2000c1e1500 */
[-C--:B------:R-:W-:Y:S01]  /*2990*/  LEA.HI.X.SX32 R57, R8, R7.reuse, 0x1, P0 ;  /* 0x0000000708397211 */ /* 0x080fe200000f0eff */
[----:B------:R-:W-:Y:S01]  /*29a0*/  IMAD R8, R80, 0x2, R155 ;  /* 0x0000000250087824 */ /* 0x000fe200078e029b */
[----:B------:R-:W-:-:S03]  /*29b0*/  LEA.HI.X.SX32 R15, R112, R7, 0x1, P1 ;  /* 0x00000007700f7211 */ /* 0x000fc600008f0eff */
[----:B------:R-:W2:Y:S01]  /*29c0*/  LDG.E.U16 R113, desc[UR10][R56.64] ;  /* 0x0000000a38717981 */ /* 0x000ea2000c1e1500 */
[----:B------:R-:W-:Y:S02]  /*29d0*/  LEA R152, R80, R8, 0x1 ;  /* 0x0000000850987211 */ /* 0x000fe400078e08ff */
[----:B0-----:R-:W-:Y:S01]  /*29e0*/  LEA R54, P0, R64, R3, 0x1 ;  /* 0x0000000340367211 */ /* 0x001fe200078008ff */
[----:B------:R0:W2:Y:S02]  /*29f0*/  LDG.E.U16 R71, desc[UR10][R14.64] ;  /* 0x0000000a0e477981 */ /* 0x0000a4000c1e1500 */
[----:B------:R-:W-:-:S04]  /*2a00*/  IMAD R183, R80, 0x2, R152 ;  /* 0x0000000250b77824 */ /* 0x000fc800078e0298 */
[----:B------:R-:W-:Y:S01]  /*2a10*/  IMAD R156, R80, 0x2, R183 ;  /* 0x00000002509c7824 */ /* 0x000fe200078e02b7 */
[----:B------:R-:W-:-:S03]  /*2a20*/  LEA.HI.X.SX32 R55, R64, R7, 0x1, P0 ;  /* 0x0000000740377211 */ /* 0x000fc600000f0eff */
[----:B------:R-:W-:Y:S01]  /*2a30*/  IMAD R10, R80, 0x2, R156 ;  /* 0x00000002500a7824 */ /* 0x000fe200078e029c */
[CC--:B------:R-:W-:Y:S01]  /*2a40*/  LEA R64, P0, R65.reuse, R3.reuse, 0x1 ;  /* 0x0000000341407211 */ /* 0x0c0fe200078008ff */
[----:B------:R1:W2:Y:S01]  /*2a50*/  LDG.E.U16 R57, desc[UR10][R54.64] ;  /* 0x0000000a36397981 */ /* 0x0002a2000c1e1500 */
[----:B0-----:R-:W-:Y:S02]  /*2a60*/  LEA R14, P1, R70, R3, 0x1 ;  /* 0x00000003460e7211 */ /* 0x001fe400078208ff */
[----:B------:R-:W-:Y:S02]  /*2a70*/  LEA R150, R80, R10, 0x1 ;  /* 0x0000000a50967211 */ /* 0x000fe400078e08ff */
[-C--:B------:R-:W-:Y:S02]  /*2a80*/  LEA.HI.X.SX32 R65, R65, R7.reuse, 0x1, P0 ;  /* 0x0000000741417211 */ /* 0x080fe400000f0eff */
[----:B------:R-:W-:Y:S01]  /*2a90*/  LEA.HI.X.SX32 R15, R70, R7, 0x1, P1 ;  /* 0x00000007460f7211 */ /* 0x000fe200008f0eff */
[----:B------:R-:W-:Y:S01]  /*2aa0*/  IMAD R129, R80, 0x2, R150 ;  /* 0x0000000250817824 */ /* 0x000fe200078e0296 */
[----:B-1----:R-:W-:Y:S01]  /*2ab0*/  LEA R54, P0, R68, R3, 0x1 ;  /* 0x0000000344367211 */ /* 0x002fe200078008ff */
[----:B------:R0:W2:Y:S02]  /*2ac0*/  LDG.E.U16 R112, desc[UR10][R64.64] ;  /* 0x0000000a40707981 */ /* 0x0000a4000c1e1500 */
[----:B------:R-:W-:Y:S01]  /*2ad0*/  IMAD R153, R80, 0x2, R129 ;  /* 0x0000000250997824 */ /* 0x000fe200078e0281 */
[----:B------:R-:W-:Y:S01]  /*2ae0*/  LEA.HI.X.SX32 R55, R68, R7, 0x1, P0 ;  /* 0x0000000744377211 */ /* 0x000fe200000f0eff */
[----:B------:R1:W2:Y:S04]  /*2af0*/  LDG.E.U16 R70, desc[UR10][R14.64] ;  /* 0x0000000a0e467981 */ /* 0x0002a8000c1e1500 */
[----:B------:R3:W2:Y:S01]  /*2b00*/  LDG.E.U16 R56, desc[UR10][R54.64] ;  /* 0x0000000a36387981 */ /* 0x0006a2000c1e1500 */
[----:B0-----:R-:W-:-:S02]  /*2b10*/  LEA R64, P0, R6, R3, 0x1 ;  /* 0x0000000306407211 */ /* 0x001fc400078008ff */
[C---:B-1----:R-:W-:Y:S02]  /*2b20*/  LEA R14, P1, R69.reuse, R3, 0x1 ;  /* 0x00000003450e7211 */ /* 0x042fe400078208ff */
[-C--:B------:R-:W-:Y:S01]  /*2b30*/  LEA.HI.X.SX32 R65, R6, R7.reuse, 0x1, P0 ;  /* 0x0000000706417211 */ /* 0x080fe200000f0eff */
[----:B------:R-:W-:Y:S01]  /*2b40*/  IMAD R6, R80, 0x2, R153 ;  /* 0x0000000250067824 */ /* 0x000fe200078e0299 */
[----:B------:R-:W-:-:S04]  /*2b50*/  LEA.HI.X.SX32 R15, R69, R7, 0x1, P1 ;  /* 0x00000007450f7211 */ /* 0x000fc800008f0eff */
[----:B------:R-:W-:Y:S01]  /*2b60*/  LEA R159, R80, R6, 0x1 ;  /* 0x00000006509f7211 */ /* 0x000fe200078e08ff */
[----:B------:R0:W2:Y:S01]  /*2b70*/  LDG.E.U16 R69, desc[UR10][R14.64] ;  /* 0x0000000a0e457981 */ /* 0x0000a2000c1e1500 */
[----:B---3--:R-:W-:-:S03]  /*2b80*/  LEA R54, P0, R67, R3, 0x1 ;  /* 0x0000000343367211 */ /* 0x008fc600078008ff */
[C---:B------:R-:W-:Y:S01]  /*2b90*/  IMAD R180, R80.reuse, 0x2, R159 ;  /* 0x0000000250b47824 */ /* 0x040fe200078e029f */
[----:B0-----:R-:W-:Y:S02]  /*2ba0*/  LEA R14, P1, R111, R3, 0x1 ;  /* 0x000000036f0e7211 */ /* 0x001fe400078208ff */
[-C--:B------:R-:W-:Y:S02]  /*2bb0*/  LEA.HI.X.SX32 R55, R67, R7.reuse, 0x1, P0 ;  /* 0x0000000743377211 */ /* 0x080fe400000f0eff */
[----:B------:R-:W-:Y:S02]  /*2bc0*/  LEA.HI.X.SX32 R15, R111, R7, 0x1, P1 ;  /* 0x000000076f0f7211 */ /* 0x000fe400008f0eff */
[----:B------:R0:W3:Y:S01]  /*2bd0*/  LDG.E.U16 R111, desc[UR10][R64.64] ;  /* 0x0000000a406f7981 */ /* 0x0000e2000c1e1500 */
[----:B------:R-:W-:-:S03]  /*2be0*/  IMAD R154, R80, 0x2, R180 ;  /* 0x00000002509a7824 */ /* 0x000fc600078e02b4 */
[----:B------:R1:W2:Y:S04]  /*2bf0*/  LDG.E.U16 R68, desc[UR10][R14.64] ;  /* 0x0000000a0e447981 */ /* 0x0002a8000c1e1500 */
[----:B------:R-:W2:Y:S01]  /*2c00*/  LDG.E.U16 R55, desc[UR10][R54.64] ;  /* 0x0000000a36377981 */ /* 0x000ea2000c1e1500 */
[-C--:B0-----:R-:W-:Y:S02]  /*2c10*/  LEA R64, P0, R16, R3.reuse, 0x1 ;  /* 0x0000000310407211 */ /* 0x081fe400078008ff */
[----:B-1----:R-:W-:Y:S02]  /*2c20*/  LEA R14, P1, R110, R3, 0x1 ;  /* 0x000000036e0e7211 */ /* 0x002fe400078208ff */
[-C--:B------:R-:W-:Y:S01]  /*2c30*/  LEA.HI.X.SX32 R65, R16, R7.reuse, 0x1, P0 ;  /* 0x0000000710417211 */ /* 0x080fe200000f0eff */
[----:B------:R-:W-:Y:S01]  /*2c40*/  IMAD R16, R80, 0x2, R154 ;  /* 0x0000000250107824 */ /* 0x000fe200078e029a */
[----:B------:R-:W-:-:S02]  /*2c50*/  LEA.HI.X.SX32 R15, R110, R7, 0x1, P1 ;  /* 0x000000076e0f7211 */ /* 0x000fc400008f0eff */
[----:B------:R-:W-:Y:S01]  /*2c60*/  LEA R122, P0, R66, R3, 0x1 ;  /* 0x00000003427a7211 */ /* 0x000fe200078008ff */
[----:B------:R-:W2:Y:S01]  /*2c70*/  LDG.E.U16 R110, desc[UR10][R64.64] ;  /* 0x0000000a406e7981 */ /* 0x000ea2000c1e1500 */
[----:B------:R-:W-:-:S03]  /*2c80*/  LEA R162, R80, R16, 0x1 ;  /* 0x0000001050a27211 */ /* 0x000fc600078e08ff */
[----:B------:R0:W2:Y:S02]  /*2c90*/  LDG.E.U16 R67, desc[UR10][R14.64] ;  /* 0x0000000a0e437981 */ /* 0x0000a4000c1e1500 */
[----:B------:R-:W-:Y:S01]  /*2ca0*/  IMAD R128, R80, 0x2, R162 ;  /* 0x0000000250807824 */ /* 0x000fe200078e02a2 */
[----:B0-----:R-:W-:-:S03]  /*2cb0*/  LEA R14, P1, R108, R3, 0x1 ;  /* 0x000000036c0e7211 */ /* 0x001fc600078208ff */
[----:B------:R-:W-:Y:S01]  /*2cc0*/  IMAD R147, R80, 0x2, R128 ;  /* 0x0000000250937824 */ /* 0x000fe200078e0280 */
[-C--:B------:R-:W-:Y:S02]  /*2cd0*/  LEA.HI.X.SX32 R15, R108, R7.reuse, 0x1, P1 ;  /* 0x000000076c0f7211 */ /* 0x080fe400008f0eff */
[----:B------:R-:W-:-:S03]  /*2ce0*/  LEA.HI.X.SX32 R123, R66, R7, 0x1, P0 ;  /* 0x00000007427b7211 */ /* 0x000fc600000f0eff */
[----:B------:R0:W2:Y:S01]  /*2cf0*/  LDG.E.U16 R66, desc[UR10][R14.64] ;  /* 0x0000000a0e427981 */ /* 0x0000a2000c1e1500 */
[-C--:B------:R-:W-:Y:S02]  /*2d00*/  LEA R108, P0, R109, R3.reuse, 0x1 ;  /* 0x000000036d6c7211 */ /* 0x080fe400078008ff */
[----:B------:R-:W-:Y:S01]  /*2d10*/  LEA R64, P1, R126, R3, 0x1 ;  /* 0x000000037e407211 */ /* 0x000fe200078208ff */
[----:B------:R1:W2:Y:S01]  /*2d20*/  LDG.E.U16 R54, desc[UR10][R122.64] ;  /* 0x0000000a7a367981 */ /* 0x0002a2000c1e1500 */
[----:B0-----:R-:W-:-:S05]  /*2d30*/  IMAD R14, R80, 0x2, R147 ;  /* 0x00000002500e7824 */ /* 0x001fca00078e0293 */
[----:B------:R-:W-:-:S05]  /*2d40*/  LEA R160, R80, R14, 0x1 ;  /* 0x0000000e50a07211 */ /* 0x000fca00078e08ff */
[----:B------:R-:W-:Y:S01]  /*2d50*/  IMAD R181, R80, 0x2, R160 ;  /* 0x0000000250b57824 */ /* 0x000fe200078e02a0 */
[----:B------:R-:W-:Y:S02]  /*2d60*/  LEA.HI.X.SX32 R109, R109, R7, 0x1, P0 ;  /* 0x000000076d6d7211 */ /* 0x000fe400000f0eff */
[----:B-1----:R-:W-:Y:S01]  /*2d70*/  LEA R122, P0, R124, R3, 0x1 ;  /* 0x000000037c7a7211 */ /* 0x002fe200078008ff */
[----:B------:R-:W-:Y:S01]  /*2d80*/  IMAD R148, R80, 0x2, R181 ;  /* 0x0000000250947824 */ /* 0x000fe200078e02b5 */
[-C--:B------:R-:W-:Y:S02]  /*2d90*/  LEA.HI.X.SX32 R65, R126, R7.reuse, 0x1, P1 ;  /* 0x000000077e417211 */ /* 0x080fe400008f0eff */
[----:B------:R-:W-:Y:S01]  /*2da0*/  LEA.HI.X.SX32 R123, R124, R7, 0x1, P0 ;  /* 0x000000077c7b7211 */ /* 0x000fe200000f0eff */
[----:B------:R-:W-:Y:S01]  /*2db0*/  IMAD R15, R80, 0x2, R148 ;  /* 0x00000002500f7824 */ /* 0x000fe200078e0294 */
[-C--:B------:R-:W-:Y:S01]  /*2dc0*/  LEA R126, P0, R53, R3.reuse, 0x1 ;  /* 0x00000003357e7211 */ /* 0x080fe200078008ff */
[----:B------:R-:W2:Y:S01]  /*2dd0*/  LDG.E.U16 R109, desc[UR10][R108.64] ;  /* 0x0000000a6c6d7981 */ /* 0x000ea2000c1e1500 */
[----:B------:R-:W-:-:S02]  /*2de0*/  LEA R124, P1, R125, R3, 0x1 ;  /* 0x000000037d7c7211 */ /* 0x000fc400078208ff */
[C---:B------:R-:W-:Y:S01]  /*2df0*/  LEA R165, R80.reuse, R15, 0x1 ;  /* 0x0000000f50a57211 */ /* 0x040fe200078e08ff */
[----:B------:R-:W2:Y:S01]  /*2e00*/  LDG.E.U16 R65, desc[UR10][R64.64] ;  /* 0x0000000a40417981 */ /* 0x000ea2000c1e1500 */
[-C--:B------:R-:W-:Y:S02]  /*2e10*/  LEA.HI.X.SX32 R127, R53, R7.reuse, 0x1, P0 ;  /* 0x00000007357f7211 */ /* 0x080fe400000f0eff */
[----:B------:R-:W-:Y:S01]  /*2e20*/  LEA.HI.X.SX32 R125, R125, R7, 0x1, P1 ;  /* 0x000000077d7d7211 */ /* 0x000fe200008f0eff */
[----:B------:R0:W2:Y:S01]  /*2e30*/  LDG.E.U16 R53, desc[UR10][R122.64] ;  /* 0x0000000a7a357981 */ /* 0x0000a2000c1e1500 */
[----:B------:R-:W-:-:S03]  /*2e40*/  IMAD R185, R80, 0x2, R165 ;  /* 0x0000000250b97824 */ /* 0x000fc600078e02a5 */
[----:B------:R-:W2:Y:S04]  /*2e50*/  LDG.E.U16 R108, desc[UR10][R126.64] ;  /* 0x0000000a7e6c7981 */ /* 0x000ea8000c1e1500 */
[----:B------:R1:W2:Y:S01]  /*2e60*/  LDG.E.U16 R64, desc[UR10][R124.64] ;  /* 0x0000000a7c407981 */ /* 0x0002a2000c1e1500 */
[----:B0-----:R-:W-:Y:S01]  /*2e70*/  LEA R122, P0, R132, R3, 0x1 ;  /* 0x00000003847a7211 */ /* 0x001fe200078008ff */
[----:B------:R-:W-:-:S03]  /*2e80*/  IMAD R151, R80, 0x2, R185 ;  /* 0x0000000250977824 */ /* 0x000fc600078e02b9 */
[----:B------:R-:W-:Y:S02]  /*2e90*/  LEA.HI.X.SX32 R123, R132, R7, 0x1, P0 ;  /* 0x00000007847b7211 */ /* 0x000fe400000f0eff */
[----:B-1----:R-:W-:-:S03]  /*2ea0*/  LEA R124, P0, R13, R3, 0x1 ;  /* 0x000000030d7c7211 */ /* 0x002fc600078008ff */
[----:B------:R0:W2:Y:S01]  /*2eb0*/  LDG.E.U16 R132, desc[UR10][R122.64] ;  /* 0x0000000a7a847981 */ /* 0x0000a2000c1e1500 */
[----:B------:R-:W-:Y:S01]  /*2ec0*/  LEA.HI.X.SX32 R125, R13, R7, 0x1, P0 ;  /* 0x000000070d7d7211 */ /* 0x000fe200000f0eff */
[----:B------:R-:W-:Y:S01]  /*2ed0*/  IMAD R13, R80, 0x2, R151 ;  /* 0x00000002500d7824 */ /* 0x000fe200078e0297 */
[----:B------:R-:W-:-:S04]  /*2ee0*/  LEA R126, P1, R134, R3, 0x1 ;  /* 0x00000003867e7211 */ /* 0x000fc800078208ff */
[----:B------:R-:W-:Y:S02]  /*2ef0*/  LEA R167, R80, R13, 0x1 ;  /* 0x0000000d50a77211 */ /* 0x000fe400078e08ff */
[----:B0-----:R-:W-:Y:S02]  /*2f00*/  LEA R122, P0, R136, R3, 0x1 ;  /* 0x00000003887a7211 */ /* 0x001fe400078008ff */
[-C--:B------:R-:W-:Y:S01]  /*2f10*/  LEA.HI.X.SX32 R127, R134, R7.reuse, 0x1, P1 ;  /* 0x00000007867f7211 */ /* 0x080fe200008f0eff */
[----:B------:R-:W-:Y:S01]  /*2f20*/  IMAD R189, R80, 0x2, R167 ;  /* 0x0000000250bd7824 */ /* 0x000fe200078e02a7 */
[----:B------:R0:W2:Y:S01]  /*2f30*/  LDG.E.U16 R134, desc[UR10][R124.64] ;  /* 0x0000000a7c867981 */ /* 0x0000a2000c1e1500 */
[----:B------:R-:W-:Y:S02]  /*2f40*/  LEA.HI.X.SX32 R123, R136, R7, 0x1, P0 ;  /* 0x00000007887b7211 */ /* 0x000fe400000f0eff */
[----:B------:R-:W-:Y:S01]  /*2f50*/  IMAD R161, R80, 0x2, R189 ;  /* 0x0000000250a17824 */ /* 0x000fe200078e02bd */
[----:B------:R1:W2:Y:S04]  /*2f60*/  LDG.E.U16 R136, desc[UR10][R126.64] ;  /* 0x0000000a7e887981 */ /* 0x0002a8000c1e1500 */
[----:B------:R4:W2:Y:S01]  /*2f70*/  LDG.E.U16 R138, desc[UR10][R122.64] ;  /* 0x0000000a7a8a7981 */ /* 0x0008a2000c1e1500 */
[----:B0-----:R-:W-:-:S04]  /*2f80*/  LEA R124, P0, R135, R3, 0x1 ;  /* 0x00000003877c7211 */ /* 0x001fc800078008ff */
[----:B------:R-:W-:Y:S01]  /*2f90*/  LEA.HI.X.SX32 R125, R135, R7, 0x1, P0 ;  /* 0x00000007877d7211 */ /* 0x000fe200000f0eff */
[----:B------:R-:W-:Y:S01]  /*2fa0*/  IMAD R135, R80, 0x2, R161 ;  /* 0x0000000250877824 */ /* 0x000fe200078e02a1 */
[----:B-1----:R-:W-:-:S04]  /*2fb0*/  LEA R126, P1, R139, R3, 0x1 ;  /* 0x000000038b7e7211 */ /* 0x002fc800078208ff */
[----:B------:R-:W-:Y:S02]  /*2fc0*/  LEA R166, R80, R135, 0x1 ;  /* 0x0000008750a67211 */ /* 0x000fe400078e08ff */
[----:B----4-:R-:W-:Y:S02]  /*2fd0*/  LEA R122, P0, R140, R3, 0x1 ;  /* 0x000000038c7a7211 */ /* 0x010fe400078008ff */
[-C--:B------:R-:W-:Y:S01]  /*2fe0*/  LEA.HI.X.SX32 R127, R139, R7.reuse, 0x1, P1 ;  /* 0x000000078b7f7211 */ /* 0x080fe200008f0eff */
[----:B------:R-:W-:Y:S01]  /*2ff0*/  IMAD R190, R80, 0x2, R166 ;  /* 0x0000000250be7824 */ /* 0x000fe200078e02a6 */
[----:B------:R0:W4:Y:S01]  /*3000*/  LDG.E.U16 R139, desc[UR10][R124.64] ;  /* 0x0000000a7c8b7981 */ /* 0x000122000c1e1500 */
        /* <DEDUP_REMOVED lines=9> */
[----:B------:R-:W-:Y:S02]  /*30a0*/  LEA R122, P0, R144, R3, 0x1 ;  /* 0x00000003907a7211 */ /* 0x000fe400078008ff */
        /* <DEDUP_REMOVED lines=37> */
[C---:B------:R-:W-:Y:S02]  /*3300*/  LEA R176, R80.reuse, R160, 0x1 ;  /* 0x000000a050b07211 */ /* 0x040fe400078e08ff */
[----:B------:R-:W-:Y:S02]  /*3310*/  LEA R122, P0, R167, R3, 0x1 ;  /* 0x00000003a77a7211 */ /* 0x000fe400078008ff */
[-C--:B------:R-:W-:Y:S01]  /*3320*/  LEA.HI.X.SX32 R127, R165, R7.reuse, 0x1, P1 ;  /* 0x00000007a57f7211 */ /* 0x080fe200008f0eff */
[C---:B------:R-:W-:Y:S01]  /*3330*/  IMAD R205, R80.reuse, 0x2, R176 ;  /* 0x0000000250cd7824 */ /* 0x040fe200078e02b0 */
        /* <DEDUP_REMOVED lines=10> */
[----:B------:R-:W-:-:S03]  /*33e0*/  LEA R122, P0, R172, R3, 0x1 ;  /* 0x00000003ac7a7211 */ /* 0x000fc600078008ff */
[----:B------:R-:W-:Y:S01]  /*33f0*/  IMAD R207, R80, 0x2, R177 ;  /* 0x0000000250cf7824 */ /* 0x000fe200078e02b1 */
[-C--:B------:R-:W-:Y:S02]  /*3400*/  LEA.HI.X.SX32 R127, R170, R7.reuse, 0x1, P1 ;  /* 0x00000007aa7f7211 */ /* 0x080fe400008f0eff */
[----:B------:R0:W2:Y:S01]  /*3410*/  LDG.E.U16 R170, desc[UR10][R124.64] ;  /* 0x0000000a7caa7981 */ /* 0x0000a2000c1e1500 */
[----:B------:R-:W-:Y:S01]  /*3420*/  IMAD R186, R80, 0x2, R207 ;  /* 0x0000000250ba7824 */ /* 0x000fe200078e02cf */
[----:B------:R-:W-:Y:S02]  /*3430*/  LEA.HI.X.SX32 R123, R172, R7, 0x1, P0 ;  /* 0x00000007ac7b7211 */ /* 0x000fe400000f0eff */
[----:B------:R1:W2:Y:S01]  /*3440*/  LDG.E.U16 R173, desc[UR10][R126.64] ;  /* 0x0000000a7ead7981 */ /* 0x0002a2000c1e1500 */
[----:B------:R-:W-:Y:S01]  /*3450*/  IMAD R172, R80, 0x2, R186 ;  /* 0x0000000250ac7824 */ /* 0x000fe200078e02ba */
[-C--:B0-----:R-:W-:Y:S02]  /*3460*/  LEA R124, P0, R175, R3.reuse, 0x1 ;  /* 0x00000003af7c7211 */ /* 0x081fe400078008ff */
[----:B-1----:R-:W-:-:S02]  /*3470*/  LEA R126, P1, R176, R3, 0x1 ;  /* 0x00000003b07e7211 */ /* 0x002fc400078208ff */
[-C--:B------:R-:W-:Y:S02]  /*3480*/  LEA.HI.X.SX32 R125, R175, R7.reuse, 0x1, P0 ;  /* 0x00000007af7d7211 */ /* 0x080fe400000f0eff */
[----:B------:R0:W2:Y:S01]  /*3490*/  LDG.E.U16 R175, desc[UR10][R122.64] ;  /* 0x0000000a7aaf7981 */ /* 0x0000a2000c1e1500 */
[----:B------:R-:W-:Y:S02]  /*34a0*/  LEA.HI.X.SX32 R127, R176, R7, 0x1, P1 ;  /* 0x00000007b07f7211 */ /* 0x000fe400008f0eff */
[----:B------:R-:W-:Y:S01]  /*34b0*/  LEA R211, R80, R172, 0x1 ;  /* 0x000000ac50d37211 */ /* 0x000fe200078e08ff */
[----:B------:R1:W2:Y:S01]  /*34c0*/  LDG.E.U16 R176, desc[UR10][R124.64] ;  /* 0x0000000a7cb07981 */ /* 0x0002a2000c1e1500 */
[----:B0-----:R-:W-:-:S04]  /*34d0*/  LEA R122, P0, R177, R3, 0x1 ;  /* 0x00000003b17a7211 */ /* 0x001fc800078008ff */
[----:B------:R-:W-:Y:S02]  /*34e0*/  LEA.HI.X.SX32 R123, R177, R7, 0x1, P0 ;  /* 0x00000007b17b7211 */ /* 0x000fe400000f0eff */
[C---:B-1----:R-:W-:Y:S01]  /*34f0*/  LEA R124, P1, R211.reuse, R3, 0x1 ;  /* 0x00000003d37c7211 */ /* 0x042fe200078208ff */
[----:B------:R0:W2:Y:S03]  /*3500*/  LDG.E.U16 R177, desc[UR10][R126.64] ;  /* 0x0000000a7eb17981 */ /* 0x0000a6000c1e1500 */
[----:B------:R-:W-:Y:S01]  /*3510*/  LEA.HI.X.SX32 R125, R211, R7, 0x1, P1 ;  /* 0x00000007d37d7211 */ /* 0x000fe200008f0eff */
[----:B------:R1:W2:Y:S01]  /*3520*/  LDG.E.U16 R179, desc[UR10][R122.64] ;  /* 0x0000000a7ab37981 */ /* 0x0002a2000c1e1500 */
[----:B0-----:R-:W-:-:S04]  /*3530*/  LEA R126, P0, R184, R3, 0x1 ;  /* 0x00000003b87e7211 */ /* 0x001fc800078008ff */
[----:B------:R-:W-:Y:S02]  /*3540*/  LEA.HI.X.SX32 R127, R184, R7, 0x1, P0 ;  /* 0x00000007b87f7211 */ /* 0x000fe400000f0eff */
[C---:B-1----:R-:W-:Y:S01]  /*3550*/  LEA R122, P0, R182.reuse, R3, 0x1 ;  /* 0x00000003b67a7211 */ /* 0x042fe200078008ff */
[----:B------:R0:W2:Y:S03]  /*3560*/  LDG.E.U16 R184, desc[UR10][R124.64] ;  /* 0x0000000a7cb87981 */ /* 0x0000a6000c1e1500 */
[----:B------:R-:W-:Y:S02]  /*3570*/  LEA.HI.X.SX32 R123, R182, R7, 0x1, P0 ;  /* 0x00000007b67b7211 */ /* 0x000fe400000f0eff */
[----:B------:R1:W2:Y:S01]  /*3580*/  LDG.E.U16 R182, desc[UR10][R126.64] ;  /* 0x0000000a7eb67981 */ /* 0x0002a2000c1e1500 */
[----:B0-----:R-:W-:-:S04]  /*3590*/  LEA R124, P1, R183, R3, 0x1 ;  /* 0x00000003b77c7211 */ /* 0x001fc800078208ff */
[----:B------:R-:W-:Y:S02]  /*35a0*/  LEA.HI.X.SX32 R125, R183, R7, 0x1, P1 ;  /* 0x00000007b77d7211 */ /* 0x000fe400008f0eff */
[C---:B-1----:R-:W-:Y:S01]  /*35b0*/  LEA R126, P0, R129.reuse, R3, 0x1 ;  /* 0x00000003817e7211 */ /* 0x042fe200078008ff */
[----:B------:R0:W3:Y:S03]  /*35c0*/  LDG.E.U16 R183, desc[UR10][R122.64] ;  /* 0x0000000a7ab77981 */ /* 0x0000e6000c1e1500 */
[----:B------:R-:W-:Y:S01]  /*35d0*/  LEA.HI.X.SX32 R127, R129, R7, 0x1, P0 ;  /* 0x00000007817f7211 */ /* 0x000fe200000f0eff */
[----:B------:R1:W3:Y:S01]  /*35e0*/  LDG.E.U16 R191, desc[UR10][R124.64] ;  /* 0x0000000a7cbf7981 */ /* 0x0002e2000c1e1500 */
[-C--:B0-----:R-:W-:Y:S02]  /*35f0*/  LEA R122, P1, R180, R3.reuse, 0x1 ;  /* 0x00000003b47a7211 */ /* 0x081fe400078208ff */
[----:B-1----:R-:W-:-:S02]  /*3600*/  LEA R124, P0, R128, R3, 0x1 ;  /* 0x00000003807c7211 */ /* 0x002fc400078008ff */
[-C--:B------:R-:W-:Y:S02]  /*3610*/  LEA.HI.X.SX32 R123, R180, R7.reuse, 0x1, P1 ;  /* 0x00000007b47b7211 */ /* 0x080fe400008f0eff */
[----:B------:R0:W3:Y:S01]  /*3620*/  LDG.E.U16 R180, desc[UR10][R126.64] ;  /* 0x0000000a7eb47981 */ /* 0x0000e2000c1e1500 */
[----:B------:R-:W-:-:S03]  /*3630*/  LEA.HI.X.SX32 R125, R128, R7, 0x1, P0 ;  /* 0x00000007807d7211 */ /* 0x000fc600000f0eff */
[----:B------:R1:W3:Y:S01]  /*3640*/  LDG.E.U16 R197, desc[UR10][R122.64] ;  /* 0x0000000a7ac57981 */ /* 0x0002e2000c1e1500 */
[-C--:B0-----:R-:W-:Y:S02]  /*3650*/  LEA R126, P1, R181, R3.reuse, 0x1 ;  /* 0x00000003b57e7211 */ /* 0x081fe400078208ff */
[----:B-1----:R-:W-:Y:S02]  /*3660*/  LEA R122, P0, R185, R3, 0x1 ;  /* 0x00000003b97a7211 */ /* 0x002fe400078008ff */
[-C--:B------:R-:W-:Y:S02]  /*3670*/  LEA.HI.X.SX32 R127, R181, R7.reuse, 0x1, P1 ;  /* 0x00000007b57f7211 */ /* 0x080fe400008f0eff */
[----:B------:R0:W3:Y:S01]  /*3680*/  LDG.E.U16 R181, desc[UR10][R124.64] ;  /* 0x0000000a7cb57981 */ /* 0x0000e2000c1e1500 */
[----:B------:R-:W-:Y:S02]  /*3690*/  LEA.HI.X.SX32 R123, R185, R7, 0x1, P0 ;  /* 0x00000007b97b7211 */ /* 0x000fe400000f0eff */
[-C--:B------:R-:W-:Y:S01]  /*36a0*/  LEA R128, P0, R190, R3.reuse, 0x1 ;  /* 0x00000003be807211 */ /* 0x080fe200078008ff */
[----:B------:R1:W3:Y:S01]  /*36b0*/  LDG.E.U16 R185, desc[UR10][R126.64] ;  /* 0x0000000a7eb97981 */ /* 0x0002e2000c1e1500 */
[----:B0-----:R-:W-:-:S02]  /*36c0*/  LEA R124, P1, R189, R3, 0x1 ;  /* 0x00000003bd7c7211 */ /* 0x001fc400078208ff */
[-C--:B------:R-:W-:Y:S02]  /*36d0*/  LEA.HI.X.SX32 R129, R190, R7.reuse, 0x1, P0 ;  /* 0x00000007be817211 */ /* 0x080fe400000f0eff */
[----:B------:R-:W-:Y:S02]  /*36e0*/  LEA.HI.X.SX32 R125, R189, R7, 0x1, P1 ;  /* 0x00000007bd7d7211 */ /* 0x000fe400008f0eff */
[C---:B-1----:R-:W-:Y:S01]  /*36f0*/  LEA R126, P1, R195.reuse, R3, 0x1 ;  /* 0x00000003c37e7211 */ /* 0x042fe200078208ff */
[----:B------:R0:W3:Y:S03]  /*3700*/  LDG.E.U16 R189, desc[UR10][R122.64] ;  /* 0x0000000a7abd7981 */ /* 0x0000e6000c1e1500 */
[----:B------:R-:W-:Y:S01]  /*3710*/  LEA.HI.X.SX32 R127, R195, R7, 0x1, P1 ;  /* 0x00000007c37f7211 */ /* 0x000fe200008f0eff */
[----:B------:R1:W3:Y:S04]  /*3720*/  LDG.E.U16 R190, desc[UR10][R124.64] ;  /* 0x0000000a7cbe7981 */ /* 0x0002e8000c1e1500 */
[----:B------:R1:W3:Y:S01]  /*3730*/  LDG.E.U16 R209, desc[UR10][R126.64] ;  /* 0x0000000a7ed17981 */ /* 0x0002e2000c1e1500 */
[----:B0-----:R-:W-:-:S03]  /*3740*/  LEA R122, P0, R196, R3, 0x1 ;  /* 0x00000003c47a7211 */ /* 0x001fc600078008ff */
[----:B------:R-:W3:Y:S01]  /*3750*/  LDG.E.U16 R195, desc[UR10][R128.64] ;  /* 0x0000000a80c37981 */ /* 0x000ee2000c1e1500 */
[----:B------:R-:W-:Y:S02]  /*3760*/  LEA.HI.X.SX32 R123, R196, R7, 0x1, P0 ;  /* 0x00000007c47b7211 */ /* 0x000fe400000f0eff */
[-C--:B-1----:R-:W-:Y:S02]  /*3770*/  LEA R124, P0, R200, R3.reuse, 0x1 ;  /* 0x00000003c87c7211 */ /* 0x082fe400078008ff */
[C---:B------:R-:W-:Y:S01]  /*3780*/  LEA R126, P1, R205.reuse, R3, 0x1 ;  /* 0x00000003cd7e7211 */ /* 0x040fe200078208ff */
[----:B------:R-:W-:Y:S01]  /*3790*/  IMAD R196, R80, 0x2, R211 ;  /* 0x0000000250c47824 */ /* 0x000fe200078e02d3 */
[-C--:B------:R-:W-:Y:S02]  /*37a0*/  LEA.HI.X.SX32 R125, R200, R7.reuse, 0x1, P0 ;  /* 0x00000007c87d7211 */ /* 0x080fe400000f0eff */
[----:B------:R0:W3:Y:S01]  /*37b0*/  LDG.E.U16 R200, desc[UR10][R122.64] ;  /* 0x0000000a7ac87981 */ /* 0x0000e2000c1e1500 */
[----:B------:R-:W-:-:S03]  /*37c0*/  LEA.HI.X.SX32 R127, R205, R7, 0x1, P1 ;  /* 0x00000007cd7f7211 */ /* 0x000fc600008f0eff */
[----:B------:R1:W3:Y:S01]  /*37d0*/  LDG.E.U16 R205, desc[UR10][R124.64] ;  /* 0x0000000a7ccd7981 */ /* 0x0002e2000c1e1500 */
[CC--:B0-----:R-:W-:Y:S02]  /*37e0*/  LEA R122, P0, R207.reuse, R3.reuse, 0x1 ;  /* 0x00000003cf7a7211 */ /* 0x0c1fe400078008ff */
[C---:B-1----:R-:W-:Y:S02]  /*37f0*/  LEA R124, P1, R196.reuse, R3, 0x1 ;  /* 0x00000003c47c7211 */ /* 0x042fe400078208ff */
[-C--:B------:R-:W-:Y:S02]  /*3800*/  LEA.HI.X.SX32 R123, R207, R7.reuse, 0x1, P0 ;  /* 0x00000007cf7b7211 */ /* 0x080fe400000f0eff */
[----:B------:R0:W3:Y:S01]  /*3810*/  LDG.E.U16 R207, desc[UR10][R126.64] ;  /* 0x0000000a7ecf7981 */ /* 0x0000e2000c1e1500 */
[----:B------:R-:W-:-:S03]  /*3820*/  LEA.HI.X.SX32 R125, R196, R7, 0x1, P1 ;  /* 0x00000007c47d7211 */ /* 0x000fc600008f0eff */
[----:B------:R1:W3:Y:S01]  /*3830*/  LDG.E.U16 R211, desc[UR10][R122.64] ;  /* 0x0000000a7ad37981 */ /* 0x0002e2000c1e1500 */
[----:B0-----:R-:W-:-:S04]  /*3840*/  LEA R126, P0, R158, R3, 0x1 ;  /* 0x000000039e7e7211 */ /* 0x001fc800078008ff */
[----:B------:R-:W-:Y:S02]  /*3850*/  LEA.HI.X.SX32 R127, R158, R7, 0x1, P0 ;  /* 0x000000079e7f7211 */ /* 0x000fe400000f0eff */
[C---:B-1----:R-:W-:Y:S01]  /*3860*/  LEA R122, P0, R155.reuse, R3, 0x1 ;  /* 0x000000039b7a7211 */ /* 0x042fe200078008ff */
[----:B------:R0:W3:Y:S03]  /*3870*/  LDG.E.U16 R158, desc[UR10][R124.64] ;  /* 0x0000000a7c9e7981 */ /* 0x0000e6000c1e1500 */
[----:B------:R-:W-:Y:S02]  /*3880*/  LEA.HI.X.SX32 R123, R155, R7, 0x1, P0 ;  /* 0x000000079b7b7211 */ /* 0x000fe400000f0eff */
[----:B------:R1:W3:Y:S01]  /*3890*/  LDG.E.U16 R155, desc[UR10][R126.64] ;  /* 0x0000000a7e9b7981 */ /* 0x0002e2000c1e1500 */
[----:B0-----:R-:W-:-:S04]  /*38a0*/  LEA R124, P1, R156, R3, 0x1 ;  /* 0x000000039c7c7211 */ /* 0x001fc800078208ff */
[----:B------:R-:W-:Y:S02]  /*38b0*/  LEA.HI.X.SX32 R125, R156, R7, 0x1, P1 ;  /* 0x000000079c7d7211 */ /* 0x000fe400008f0eff */
[C---:B-1----:R-:W-:Y:S01]  /*38c0*/  LEA R126, P0, R153.reuse, R3, 0x1 ;  /* 0x00000003997e7211 */ /* 0x042fe200078008ff */
[----:B------:R0:W3:Y:S03]  /*38d0*/  LDG.E.U16 R156, desc[UR10][R122.64] ;  /* 0x0000000a7a9c7981 */ /* 0x0000e6000c1e1500 */
[----:B------:R-:W-:Y:S02]  /*38e0*/  LEA.HI.X.SX32 R127, R153, R7, 0x1, P0 ;  /* 0x00000007997f7211 */ /* 0x000fe400000f0eff */
[----:B------:R1:W3:Y:S01]  /*38f0*/  LDG.E.U16 R153, desc[UR10][R124.64] ;  /* 0x0000000a7c997981 */ /* 0x0002e2000c1e1500 */
[-C--:B0-----:R-:W-:Y:S02]  /*3900*/  LEA R122, P1, R154, R3.reuse, 0x1 ;  /* 0x000000039a7a7211 */ /* 0x081fe400078208ff */
[----:B-1----:R-:W-:-:S02]  /*3910*/  LEA R124, P0, R147, R3, 0x1 ;  /* 0x00000003937c7211 */ /* 0x002fc400078008ff */
[-C--:B------:R-:W-:Y:S02]  /*3920*/  LEA.HI.X.SX32 R123, R154, R7.reuse, 0x1, P1 ;  /* 0x000000079a7b7211 */ /* 0x080fe400008f0eff */
[----:B------:R0:W3:Y:S01]  /*3930*/  LDG.E.U16 R154, desc[UR10][R126.64] ;  /* 0x0000000a7e9a7981 */ /* 0x0000e2000c1e1500 */
[----:B------:R-:W-:-:S03]  /*3940*/  LEA.HI.X.SX32 R125, R147, R7, 0x1, P0 ;  /* 0x00000007937d7211 */ /* 0x000fc600000f0eff */
[----:B------:R1:W3:Y:S01]  /*3950*/  LDG.E.U16 R147, desc[UR10][R122.64] ;  /* 0x0000000a7a937981 */ /* 0x0002e2000c1e1500 */
[----:B0-----:R-:W-:-:S04]  /*3960*/  LEA R126, P1, R148, R3, 0x1 ;  /* 0x00000003947e7211 */ /* 0x001fc800078208ff */
[----:B------:R-:W-:Y:S02]  /*3970*/  LEA.HI.X.SX32 R127, R148, R7, 0x1, P1 ;  /* 0x00000007947f7211 */ /* 0x000fe400008f0eff */
[C---:B-1----:R-:W-:Y:S01]  /*3980*/  LEA R122, P0, R151.reuse, R3, 0x1 ;  /* 0x00000003977a7211 */ /* 0x042fe200078008ff */
[----:B------:R0:W4:Y:S03]  /*3990*/  LDG.E.U16 R148, desc[UR10][R124.64] ;  /* 0x0000000a7c947981 */ /* 0x000126000c1e1500 */
[----:B------:R-:W-:Y:S02]  /*39a0*/  LEA.HI.X.SX32 R123, R151, R7, 0x1, P0 ;  /* 0x00000007977b7211 */ /* 0x000fe400000f0eff */
[-C--:B------:R-:W-:Y:S01]  /*39b0*/  LEA R128, P0, R163, R3.reuse, 0x1 ;  /* 0x00000003a3807211 */ /* 0x080fe200078008ff */
[----:B------:R1:W4:Y:S01]  /*39c0*/  LDG.E.U16 R151, desc[UR10][R126.64] ;  /* 0x0000000a7e977981 */ /* 0x000322000c1e1500 */
[----:B0-----:R-:W-:-:S04]  /*39d0*/  LEA R124, P1, R161, R3, 0x1 ;  /* 0x00000003a17c7211 */ /* 0x001fc800078208ff */
[----:B------:R-:W-:Y:S02]  /*39e0*/  LEA.HI.X.SX32 R125, R161, R7, 0x1, P1 ;  /* 0x00000007a17d7211 */ /* 0x000fe400008f0eff */
[C---:B-1----:R-:W-:Y:S01]  /*39f0*/  LEA R126, P1, R168.reuse, R3, 0x1 ;  /* 0x00000003a87e7211 */ /* 0x042fe200078208ff */
[----:B------:R0:W4:Y:S01]  /*3a00*/  LDG.E.U16 R161, desc[UR10][R122.64] ;  /* 0x0000000a7aa17981 */ /* 0x000122000c1e1500 */
[-C--:B------:R-:W-:Y:S02]  /*3a10*/  LEA.HI.X.SX32 R129, R163, R7.reuse, 0x1, P0 ;  /* 0x00000007a3817211 */ /* 0x080fe400000f0eff */
[----:B------:R-:W-:Y:S01]  /*3a20*/  LEA.HI.X.SX32 R127, R168, R7, 0x1, P1 ;  /* 0x00000007a87f7211 */ /* 0x000fe200008f0eff */
[----:B------:R1:W4:Y:S04]  /*3a30*/  LDG.E.U16 R163, desc[UR10][R124.64] ;  /* 0x0000000a7ca37981 */ /* 0x000328000c1e1500 */
[----:B------:R-:W4:Y:S01]  /*3a40*/  LDG.E.U16 R168, desc[UR10][R128.64] ;  /* 0x0000000a80a87981 */ /* 0x000f22000c1e1500 */
[----:B0-----:R-:W-:-:S04]  /*3a50*/  LEA R122, P0, R171, R3, 0x1 ;  /* 0x00000003ab7a7211 */ /* 0x001fc800078008ff */
[----:B------:R-:W-:Y:S02]  /*3a60*/  LEA.HI.X.SX32 R123, R171, R7, 0x1, P0 ;  /* 0x00000007ab7b7211 */ /* 0x000fe400000f0eff */
[C---:B-1----:R-:W-:Y:S01]  /*3a70*/  LEA R124, P0, R174.reuse, R3, 0x1 ;  /* 0x00000003ae7c7211 */ /* 0x042fe200078008ff */
[----:B------:R0:W4:Y:S03]  /*3a80*/  LDG.E.U16 R171, desc[UR10][R126.64] ;  /* 0x0000000a7eab7981 */ /* 0x000126000c1e1500 */
[----:B------:R-:W-:Y:S02]  /*3a90*/  LEA.HI.X.SX32 R125, R174, R7, 0x1, P0 ;  /* 0x00000007ae7d7211 */ /* 0x000fe400000f0eff */
[----:B------:R1:W4:Y:S04]  /*3aa0*/  LDG.E.U16 R174, desc[UR10][R122.64] ;  /* 0x0000000a7aae7981 */ /* 0x000328000c1e1500 */
[----:B------:R-:W4:Y:S01]  /*3ab0*/  LDG.E.U16 R245, desc[UR10][R124.64] ;  /* 0x0000000a7cf57981 */ /* 0x000f22000c1e1500 */
[----:B0-----:R-:W-:-:S04]  /*3ac0*/  LEA R126, P1, R178, R3, 0x1 ;  /* 0x00000003b27e7211 */ /* 0x001fc800078208ff */
[----:B------:R-:W-:Y:S02]  /*3ad0*/  LEA.HI.X.SX32 R127, R178, R7, 0x1, P1 ;  /* 0x00000007b27f7211 */ /* 0x000fe400008f0eff */
[----:B-1----:R-:W-:-:S04]  /*3ae0*/  LEA R122, P0, R186, R3, 0x1 ;  /* 0x00000003ba7a7211 */ /* 0x002fc800078008ff */
[----:B------:R-:W-:Y:S02]  /*3af0*/  LEA.HI.X.SX32 R123, R186, R7, 0x1, P0 ;  /* 0x00000007ba7b7211 */ /* 0x000fe400000f0eff */
[----:B------:R0:W4:Y:S04]  /*3b00*/  LDG.E.U16 R186, desc[UR10][R126.64] ;  /* 0x0000000a7eba7981 */ /* 0x000128000c1e1500 */
[----:B------:R1:W4:Y:S01]  /*3b10*/  LDG.E.U16 R249, desc[UR10][R122.64] ;  /* 0x0000000a7af97981 */ /* 0x000322000c1e1500 */
[----:B0-----:R-:W-:-:S04]  /*3b20*/  LEA R126, P0, R137, R3, 0x1 ;  /* 0x00000003897e7211 */ /* 0x001fc800078008ff */
[----:B------:R-:W-:Y:S02]  /*3b30*/  LEA.HI.X.SX32 R127, R137, R7, 0x1, P0 ;  /* 0x00000007897f7211 */ /* 0x000fe400000f0eff */
[C---:B-1----:R-:W-:Y:S01]  /*3b40*/  LEA R122, P0, R133.reuse, R3, 0x1 ;  /* 0x00000003857a7211 */ /* 0x042fe200078008ff */
[----:B------:R-:W-:Y:S02]  /*3b50*/  IMAD R178, R80, 0x2, R196 ;  /* 0x0000000250b27824 */ /* 0x000fe400078e02c4 */
[----:B------:R-:W4:Y:S01]  /*3b60*/  LDG.E.U16 R126, desc[UR10][R126.64] ;  /* 0x0000000a7e7e7981 */ /* 0x000f22000c1e1500 */
[----:B------:R-:W-:Y:S02]  /*3b70*/  LEA.HI.X.SX32 R123, R133, R7, 0x1, P0 ;  /* 0x00000007857b7211 */ /* 0x000fe400000f0eff */
[----:B------:R-:W-:-:S03]  /*3b80*/  SHF.R.S32.HI R196, RZ, 0x6, R2 ;  /* 0x00000006ffc47819 */ /* 0x000fc60000011402 */
[----:B------:R0:W4:Y:S01]  /*3b90*/  LDG.E.U16 R122, desc[UR10][R122.64] ;  /* 0x0000000a7a7a7981 */ /* 0x000122000c1e1500 */
[----:B------:R-:W-:Y:S02]  /*3ba0*/  SGXT R196, R196, 0x1 ;  /* 0x00000001c4c4781a */ /* 0x000fe40000000200 */
[----:B0-----:R-:W-:-:S05]  /*3bb0*/  LOP3.LUT R123, R2, 0x3f, RZ, 0xc0, !PT ;  /* 0x0000003f027b7812 */ /* 0x001fca00078ec0ff */
[----:B------:R-:W-:-:S05]  /*3bc0*/  IMAD.SHL.U32 R80, R123, 0x2, RZ ;  /* 0x000000027b507824 */ /* 0x000fca00078e00ff */
[----:B------:R-:W-:Y:S02]  /*3bd0*/  LOP3.LUT R196, R80, 0x90, R196, 0x78, !PT ;  /* 0x0000009050c47812 */ /* 0x000fe400078e78c4 */
[----:B------:R-:W-:Y:S01]  /*3be0*/  LEA R124, P1, R178, R3, 0x1 ;  /* 0x00000003b27c7211 */ /* 0x000fe200078208ff */
[----:B------:R-:W0:Y:S02]  /*3bf0*/  LDC R80, c[0x0][0x3b8] ;  /* 0x0000ee00ff507b82 */ /* 0x000e240000000800 */
[----:B------:R1:W-:Y:S04]  /*3c00*/  STS.U16 [R196+UR9+0x400], R86 ;  /* 0x00040056c4007988 */ /* 0x0003e80008000409 */
[----:B------:R1:W-:Y:S04]  /*3c10*/  STS.U16 [R196+UR9+0x800], R96 ;  /* 0x00080060c4007988 */ /* 0x0003e80008000409 */
[----:B------:R2:W-:Y:S04]  /*3c20*/  STS.U16 [R196+UR9+0xc00], R100 ;  /* 0x000c0064c4007988 */ /* 0x0005e80008000409 */
[----:B-1----:R-:W4:Y:S04]  /*3c30*/  LDL.LU R86, [R1+0x1c] ;  /* 0x00001c0001567983 */ /* 0x002f280000300800 */
[----:B------:R-:W4:Y:S04]  /*3c40*/  LDL.LU R96, [R1+0x28] ;  /* 0x0000280001607983 */ /* 0x000f280000300800 */
[----:B--2---:R-:W2:Y:S04]  /*3c50*/  LDL.LU R100, [R1+0x34] ;  /* 0x0000340001647983 */ /* 0x004ea80000300800 */
[----:B------:R1:W-:Y:S04]  /*3c60*/  STS.U16 [R196+UR9+0x2400], R90 ;  /* 0x0024005ac4007988 */ /* 0x0003e80008000409 */
[----:B-1----:R-:W2:Y:S04]  /*3c70*/  LDL.LU R90, [R1+0x40] ;  /* 0x00004000015a7983 */ /* 0x002ea80000300800 */
[----:B------:R1:W-:Y:S04]  /*3c80*/  STS.U16 [R196+UR9+0x1c00], R102 ;  /* 0x001c0066c4007988 */ /* 0x0003e80008000409 */
[----:B------:R-:W-:Y:S01]  /*3c90*/  STS.U16 [R196+UR9], R85 ;  /* 0x00000055c4007988 */ /* 0x000fe20008000409 */
[----:B-1----:R-:W-:-:S03]  /*3ca0*/  LOP3.LUT R102, R196, 0x20, RZ, 0x3c, !PT ;  /* 0x00000020c4667812 */ /* 0x002fc600078e3cff */
[----:B------:R-:W-:Y:S04]  /*3cb0*/  STS.U16 [R196+UR9+0x1000], R99 ;  /* 0x00100063c4007988 */ /* 0x000fe80008000409 */
        /* <DEDUP_REMOVED lines=34> */
[----:B---3--:R-:W-:Y:S04]  /*3ee0*/  STS.U16 [R196+UR9+0xa400], R111 ;  /* 0x00a4006fc4007988 */ /* 0x008fe80008000409 */
[----:B------:R-:W-:Y:S04]  /*3ef0*/  STS.U16 [R196+UR9+0xa800], R110 ;  /* 0x00a8006ec4007988 */ /* 0x000fe80008000409 */
[----:B------:R-:W-:Y:S04]  /*3f00*/  STS.U16 [R196+UR9+0xac00], R109 ;  /* 0x00ac006dc4007988 */ /* 0x000fe80008000409 */
[----:B------:R-:W-:Y:S04]  /*3f10*/  STS.U16 [R196+UR9+0xb000], R108 ;  /* 0x00b0006cc4007988 */ /* 0x000fe80008000409 */
[----:B------:R-:W-:Y:S04]  /*3f20*/  STS.U16 [R196+UR9+0xb400], R134 ;  /* 0x00b40086c4007988 */ /* 0x000fe80008000409 */
[----:B----4-:R-:W-:Y:S04]  /*3f30*/  STS.U16 [R196+UR9+0xb800], R139 ;  /* 0x00b8008bc4007988 */ /* 0x010fe80008000409 */
        /* <DEDUP_REMOVED lines=17> */
[----:B--2---:R-:W-:Y:S04]  /*4050*/  STS.U16 [R102+UR9+0x100], R90 ;  /* 0x0001005a66007988 */ /* 0x004fe80008000409 */
        /* <DEDUP_REMOVED lines=8> */
[----:B------:R1:W-:Y:S04]  /*40e0*/  STS.U16 [R102+UR9+0x2500], R246 ;  /* 0x002500f666007988 */ /* 0x0003e80008000409 */
[----:B------:R-:W-:Y:S01]  /*40f0*/  STS.U16 [R102+UR9+0x2900], R243 ;  /* 0x002900f366007988 */ /* 0x000fe20008000409 */
[----:B------:R-:W-:Y:S01]  /*4100*/  LEA.HI.X.SX32 R125, R178, R7, 0x1, P1 ;  /* 0x00000007b27d7211 */ /* 0x000fe200008f0eff */
[----:B------:R-:W-:Y:S01]  /*4110*/  UMOV UR12, 0x1 ;  /* 0x00000001000c7882 */ /* 0x000fe20000000000 */
[----:B------:R-:W-:Y:S01]  /*4120*/  LEA R128, P0, R131, R3, 0x1 ;  /* 0x0000000383807211 */ /* 0x000fe200078008ff */
[----:B------:R2:W-:Y:S01]  /*4130*/  STS.U16 [R102+UR9+0x2d00], R241 ;  /* 0x002d00f166007988 */ /* 0x0005e20008000409 */
[----:B0-----:R-:W-:Y:S01]  /*4140*/  LEA R80, R80, R178, 0x1 ;  /* 0x000000b250507211 */ /* 0x001fe200078e08ff */
[----:B-1----:R-:W0:Y:S02]  /*4150*/  LDC R246, c[0x0][0x3c4] ;  /* 0x0000f100fff67b82 */ /* 0x002e240000000800 */
[----:B------:R-:W-:Y:S04]  /*4160*/  STS.U16 [R102+UR9+0x3100], R239 ;  /* 0x003100ef66007988 */ /* 0x000fe80008000409 */
[----:B------:R1:W-:Y:S01]  /*4170*/  STS.U16 [R102+UR9+0x3500], R237 ;  /* 0x003500ed66007988 */ /* 0x0003e20008000409 */
[----:B------:R-:W-:Y:S01]  /*4180*/  PRMT R113, RZ, 0x7610, R113 ;  /* 0x00007610ff717816 */ /* 0x000fe20000000071 */
[----:B--2---:R-:W2:Y:S02]  /*4190*/  LDC R241, c[0x0][0x3c4] ;  /* 0x0000f100fff17b82 */ /* 0x004ea40000000800 */
[----:B------:R-:W-:Y:S04]  /*41a0*/  STS.U16 [R102+UR9+0x3900], R235 ;  /* 0x003900eb66007988 */ /* 0x000fe80008000409 */
[----:B------:R3:W-:Y:S01]  /*41b0*/  STS.U16 [R102+UR9+0x3d00], R233 ;  /* 0x003d00e966007988 */ /* 0x0007e20008000409 */
[----:B------:R-:W-:Y:S01]  /*41c0*/  PRMT R111, RZ, 0x7610, R111 ;  /* 0x00007610ff6f7816 */ /* 0x000fe2000000006f */
[----:B-1----:R-:W1:Y:S02]  /*41d0*/  LDC R237, c[0x0][0x3c4] ;  /* 0x0000f100ffed7b82 */ /* 0x002e640000000800 */
[----:B------:R-:W-:Y:S04]  /*41e0*/  STS.U16 [R102+UR9+0x4100], R231 ;  /* 0x004100e766007988 */ /* 0x000fe80008000409 */
[----:B------:R4:W-:Y:S01]  /*41f0*/  STS.U16 [R102+UR9+0x4500], R229 ;  /* 0x004500e566007988 */ /* 0x0009e20008000409 */
[----:B------:R-:W-:Y:S01]  /*4200*/  PRMT R143, RZ, 0x7610, R143 ;  /* 0x00007610ff8f7816 */ /* 0x000fe2000000008f */
[----:B---3--:R-:W3:Y:S02]  /*4210*/  LDC R233, c[0x0][0x3c4] ;  /* 0x0000f100ffe97b82 */ /* 0x008ee40000000800 */
[----:B------:R-:W-:Y:S04]  /*4220*/  STS.U16 [R102+UR9+0x4900], R227 ;  /* 0x004900e366007988 */ /* 0x000fe80008000409 */
[----:B------:R0:W-:Y:S01]  /*4230*/  STS.U16 [R102+UR9+0x4d00], R225 ;  /* 0x004d00e166007988 */ /* 0x0001e20008000409 */
[----:B------:R-:W-:Y:S01]  /*4240*/  PRMT R184, RZ, 0x7610, R184 ;  /* 0x00007610ffb87816 */ /* 0x000fe200000000b8 */
[----:B----4-:R-:W4:Y:S02]  /*4250*/  LDC R229, c[0x0][0x3c4] ;  /* 0x0000f100ffe57b82 */ /* 0x010f240000000800 */
[----:B------:R-:W-:Y:S04]  /*4260*/  STS.U16 [R102+UR9+0x5100], R223 ;  /* 0x005100df66007988 */ /* 0x000fe80008000409 */
[----:B------:R0:W-:Y:S01]  /*4270*/  STS.U16 [R102+UR9+0x5500], R221 ;  /* 0x005500dd66007988 */ /* 0x0001e20008000409 */
[----:B------:R-:W-:Y:S01]  /*4280*/  PRMT R149, RZ, 0x7610, R149 ;  /* 0x00007610ff957816 */ /* 0x000fe20000000095 */
[----:B0-----:R-:W0:Y:S02]  /*4290*/  LDC R225, c[0x0][0x3c4] ;  /* 0x0000f100ffe17b82 */ /* 0x001e240000000800 */
[----:B------:R-:W-:Y:S04]  /*42a0*/  STS.U16 [R102+UR9+0x5900], R219 ;  /* 0x005900db66007988 */ /* 0x000fe80008000409 */
[----:B------:R2:W-:Y:S01]  /*42b0*/  STS.U16 [R102+UR9+0x5d00], R217 ;  /* 0x005d00d966007988 */ /* 0x0005e20008000409 */
[----:B------:R-:W-:Y:S01]  /*42c0*/  PRMT R152, RZ, 0x7610, R152 ;  /* 0x00007610ff987816 */ /* 0x000fe20000000098 */
[----:B------:R-:W0:Y:S02]  /*42d0*/  LDC R221, c[0x0][0x3c4] ;  /* 0x0000f100ffdd7b82 */ /* 0x000e240000000800 */
[----:B------:R1:W-:Y:S04]  /*42e0*/  STS.U16 [R102+UR9+0x6100], R215 ;  /* 0x006100d766007988 */ /* 0x0003e80008000409 */
[----:B------:R-:W-:Y:S01]  /*42f0*/  STS.U16 [R102+UR9+0x6500], R213 ;  /* 0x006500d566007988 */ /* 0x000fe20008000409 */
[----:B------:R-:W-:Y:S01]  /*4300*/  PRMT R157, RZ, 0x7610, R157 ;  /* 0x00007610ff9d7816 */ /* 0x000fe2000000009d */
[----:B--2---:R-:W2:Y:S02]  /*4310*/  LDC R217, c[0x0][0x3c4] ;  /* 0x0000f100ffd97b82 */ /* 0x004ea40000000800 */
[----:B------:R-:W-:Y:S04]  /*4320*/  STS.U16 [R102+UR9+0x6900], R210 ;  /* 0x006900d266007988 */ /* 0x000fe80008000409 */
[----:B------:R-:W-:Y:S01]  /*4330*/  STS.U16 [R102+UR9+0x6d00], R206 ;  /* 0x006d00ce66007988 */ /* 0x000fe20008000409 */
[----:B------:R-:W-:Y:S01]  /*4340*/  PRMT R159, RZ, 0x7610, R159 ;  /* 0x00007610ff9f7816 */ /* 0x000fe2000000009f */
[----:B-1----:R-:W1:Y:S02]  /*4350*/  LDC R215, c[0x0][0x3c4] ;  /* 0x0000f100ffd77b82 */ /* 0x002e640000000800 */
[----:B------:R-:W-:Y:S04]  /*4360*/  STS.U16 [R102+UR9+0x7100], R203 ;  /* 0x007100cb66007988 */ /* 0x000fe80008000409 */
[----:B------:R-:W-:Y:S01]  /*4370*/  STS.U16 [R102+UR9+0x7500], R201 ;  /* 0x007500c966007988 */ /* 0x000fe20008000409 */
[----:B------:R-:W-:Y:S01]  /*4380*/  PRMT R162, RZ, 0x7610, R162 ;  /* 0x00007610ffa27816 */ /* 0x000fe200000000a2 */
[----:B------:R-:W0:Y:S02]  /*4390*/  LDC R219, c[0x0][0x3c4] ;  /* 0x0000f100ffdb7b82 */ /* 0x000e240000000800 */
        /* <DEDUP_REMOVED lines=25> */
[----:B------:R0:W-:Y:S01]  /*4530*/  STS.U16 [R102+UR9+0xad00], R65 ;  /* 0x00ad004166007988 */ /* 0x0001e20008000409 */
[----:B------:R-:W-:Y:S01]  /*4540*/  PRMT R115, RZ, 0x7610, R115 ;  /* 0x00007610ff737816 */ /* 0x000fe20000000073 */
[----:B------:R-:W1:Y:S02]  /*4550*/  LDC R248, c[0x0][0x3c4] ;  /* 0x0000f100fff87b82 */ /* 0x000e640000000800 */
        /* <DEDUP_REMOVED lines=11> */
[----:B------:R-:W-:Y:S01]  /*4610*/  STS.U16 [R102+UR9+0xdd00], R189 ;  /* 0x00dd00bd66007988 */ /* 0x000fe20008000409 */
[----:B0-----:R-:W-:-:S03]  /*4620*/  LOP3.LUT R65, R196, 0x40, RZ, 0x3c, !PT ;  /* 0x00000040c4417812 */ /* 0x001fc600078e3cff */
[----:B------:R-:W-:Y:S04]  /*4630*/  STS.U16 [R102+UR9+0xe100], R190 ;  /* 0x00e100be66007988 */ /* 0x000fe80008000409 */
[----:B------:R-:W-:Y:S04]  /*4640*/  STS.U16 [R102+UR9+0xe500], R195 ;  /* 0x00e500c366007988 */ /* 0x000fe80008000409 */
[----:B------:R-:W-:Y:S04]  /*4650*/  STS.U16 [R102+UR9+0xe900], R209 ;  /* 0x00e900d166007988 */ /* 0x000fe80008000409 */
[----:B------:R-:W2:Y:S04]  /*4660*/  LDL.LU R47, [R1+0x16e4] ;  /* 0x0016e400012f7983 */ /* 0x000ea80000300800 */
[----:B------:R-:W-:Y:S04]  /*4670*/  STS.U16 [R102+UR9+0xed00], R200 ;  /* 0x00ed00c866007988 */ /* 0x000fe80008000409 */
[----:B------:R-:W2:Y:S04]  /*4680*/  LDL.LU R49, [R1+0x16e0] ;  /* 0x0016e00001317983 */ /* 0x000ea80000300800 */
[----:B------:R-:W-:Y:S04]  /*4690*/  STS.U16 [R102+UR9+0xf100], R205 ;  /* 0x00f100cd66007988 */ /* 0x000fe80008000409 */
[----:B------:R-:W2:Y:S04]  /*46a0*/  LDL.LU R50, [R1+0x16dc] ;  /* 0x0016dc0001327983 */ /* 0x000ea80000300800 */
[----:B------:R-:W-:Y:S04]  /*46b0*/  STS.U16 [R102+UR9+0xf500], R207 ;  /* 0x00f500cf66007988 */ /* 0x000fe80008000409 */
[----:B------:R-:W2:Y:S04]  /*46c0*/  LDL.LU R100, [R1+0x3c] ;  /* 0x00003c0001647983 */ /* 0x000ea80000300800 */
[----:B------:R-:W-:Y:S04]  /*46d0*/  STS.U16 [R102+UR9+0xf900], R211 ;  /* 0x00f900d366007988 */ /* 0x000fe80008000409 */
[----:B------:R-:W3:Y:S04]  /*46e0*/  LDL.LU R96, [R1+0x30] ;  /* 0x0000300001607983 */ /* 0x000ee80000300800 */
[----:B------:R-:W-:Y:S04]  /*46f0*/  STS.U16 [R102+UR9+0xfd00], R158 ;  /* 0x00fd009e66007988 */ /* 0x000fe80008000409 */
[----:B------:R-:W4:Y:S04]  /*4700*/  LDL.LU R86, [R1+0x24] ;  /* 0x0000240001567983 */ /* 0x000f280000300800 */
[----:B------:R0:W-:Y:S04]  /*4710*/  STS.U16 [R65+UR9+0xe00], R9 ;  /* 0x000e000941007988 */ /* 0x0001e80008000409 */
[----:B------:R1:W4:Y:S04]  /*4720*/  LDG.E.U16 R137, desc[UR10][R124.64] ;  /* 0x0000000a7c897981 */ /* 0x000328000c1e1500 */
[----:B------:R1:W-:Y:S04]  /*4730*/  STS.U16 [R65+UR9+0x1200], R51 ;  /* 0x0012003341007988 */ /* 0x0003e80008000409 */
[----:B0-----:R-:W4:Y:S04]  /*4740*/  LDL.LU R9, [R1+0x16d8] ;  /* 0x0016d80001097983 */ /* 0x001f280000300800 */
[----:B-1----:R-:W4:Y:S04]  /*4750*/  LDL.LU R51, [R1+0x16d4] ;  /* 0x0016d40001337983 */ /* 0x002f280000300800 */
[----:B------:R0:W-:Y:S04]  /*4760*/  STS.U16 [R65+UR9+0xae00], R53 ;  /* 0x00ae003541007988 */ /* 0x0001e80008000409 */
[----:B------:R1:W-:Y:S01]  /*4770*/  STS.U16 [R65+UR9+0x1600], R52 ;  /* 0x0016003441007988 */ /* 0x0003e20008000409 */
[----:B0-----:R-:W-:-:S03]  /*4780*/  LOP3.LUT R53, R196, 0x60, RZ, 0x3c, !PT ;  /* 0x00000060c4357812 */ /* 0x001fc600078e3cff */
[----:B------:R-:W-:Y:S04]  /*4790*/  STS.U16 [R65+UR9+0x1a00], R252 ;  /* 0x001a00fc41007988 */ /* 0x000fe80008000409 */
[----:B-1----:R-:W4:Y:S04]  /*47a0*/  LDL.LU R52, [R1+0x16d0] ;  /* 0x0016d00001347983 */ /* 0x002f280000300800 */
        /* <DEDUP_REMOVED lines=56> */
[----:B---3--:R-:W-:Y:S04]  /*4b30*/  STS.U16 [R65+UR9+0x600], R96 ;  /* 0x0006006041007988 */ /* 0x008fe80008000409 */
[----:B----4-:R-:W-:Y:S01]  /*4b40*/  STS.U16 [R65+UR9+0xa00], R86 ;  /* 0x000a005641007988 */ /* 0x010fe20008000409 */
[----:B------:R-:W-:Y:S01]  /*4b50*/  LEA.HI.X.SX32 R129, R131, R7, 0x1, P0 ;  /* 0x0000000783817211 */ /* 0x000fe200000f0eff */
[----:B0-----:R-:W0:Y:S01]  /*4b60*/  LDC.64 R198, c[0x0][0x388] ;  /* 0x0000e200ffc67b82 */ /* 0x001e220000000a00 */
[----:B------:R-:W-:-:S03]  /*4b70*/  LEA R124, P1, R130, R3, 0x1 ;  /* 0x00000003827c7211 */ /* 0x000fc600078208ff */
[----:B------:R-:W2:Y:S04]  /*4b80*/  LDG.E.U16 R128, desc[UR10][R128.64] ;  /* 0x0000000a80807981 */ /* 0x000ea8000c1e1500 */
[----:B------:R-:W-:Y:S01]  /*4b90*/  STS.U16 [R65+UR9+0xfe00], R137 ;  /* 0x00fe008941007988 */ /* 0x000fe20008000409 */
[----:B------:R-:W-:Y:S01]  /*4ba0*/  SHF.R.U32.HI R197, RZ, 0x5, R2 ;  /* 0x00000005ffc57819 */ /* 0x000fe20000011602 */
[----:B------:R-:W3:Y:S02]  /*4bb0*/  LDC R214, c[0x0][0x3c4] ;  /* 0x0000f100ffd67b82 */ /* 0x000ee40000000800 */
[----:B------:R-:W-:Y:S01]  /*4bc0*/  STS.U16 [R53+UR9+0x700], R9 ;  /* 0x0007000935007988 */ /* 0x000fe20008000409 */
[----:B------:R-:W4:Y:S01]  /*4bd0*/  S2R R251, SR_CTAID.Y ;  /* 0x0000000000fb7919 */ /* 0x000f220000002600 */
[----:B------:R-:W-:-:S04]  /*4be0*/  PRMT R144, RZ, 0x7610, R144 ;  /* 0x00007610ff907816 */ /* 0x000fc80000000090 */
[----:B------:R-:W0:Y:S01]  /*4bf0*/  LDC R216, c[0x0][0x3c4] ;  /* 0x0000f100ffd87b82 */ /* 0x000e220000000800 */
[----:B------:R1:W-:Y:S04]  /*4c00*/  STS.U16 [R53+UR9+0x300], R51 ;  /* 0x0003003335007988 */ /* 0x0003e80008000409 */
[----:B------:R1:W-:Y:S02]  /*4c10*/  STS.U16 [R53+UR9+0xb00], R49 ;  /* 0x000b003135007988 */ /* 0x0003e40008000409 */
[----:B-1----:R-:W-:Y:S01]  /*4c20*/  PRMT R142, RZ, 0x7610, R142 ;  /* 0x00007610ff8e7816 */ /* 0x002fe2000000008e */
[----:B------:R-:W1:Y:S01]  /*4c30*/  LDC R218, c[0x0][0x3c4] ;  /* 0x0000f100ffda7b82 */ /* 0x000e620000000800 */
[----:B------:R-:W2:Y:S04]  /*4c40*/  LDL.LU R51, [R1+0x16cc] ;  /* 0x0016cc0001337983 */ /* 0x000ea80000300800 */
[----:B------:R-:W3:Y:S01]  /*4c50*/  LDL.LU R9, [R1+0x16c8] ;  /* 0x0016c80001097983 */ /* 0x000ee20000300800 */
[----:B------:R-:W-:-:S02]  /*4c60*/  PRMT R180, RZ, 0x7610, R180 ;  /* 0x00007610ffb47816 */ /* 0x000fc400000000b4 */
[----:B------:R-:W-:Y:S01]  /*4c70*/  PRMT R210, RZ, 0x7610, R210 ;  /* 0x00007610ffd27816 */ /* 0x000fe200000000d2 */
[----:B------:R-:W4:Y:S01]  /*4c80*/  LDL.LU R49, [R1+0x16c4] ;  /* 0x0016c40001317983 */ /* 0x000f220000300800 */
[----:B------:R-:W-:Y:S02]  /*4c90*/  LEA R54, P0, R52, R3, 0x1 ;  /* 0x0000000334367211 */ /* 0x000fe400078008ff */
[----:B------:R-:W-:Y:S02]  /*4ca0*/  PRMT R213, RZ, 0x7610, R213 ;  /* 0x00007610ffd57816 */ /* 0x000fe400000000d5 */
[----:B------:R-:W-:Y:S02]  /*4cb0*/  PRMT R117, RZ, 0x7610, R117 ;  /* 0x00007610ff757816 */ /* 0x000fe40000000075 */
[----:B------:R-:W-:Y:S02]  /*4cc0*/  PRMT R118, RZ, 0x7610, R118 ;  /* 0x00007610ff767816 */ /* 0x000fe40000000076 */
[----:B------:R-:W-:-:S02]  /*4cd0*/  PRMT R119, RZ, 0x7610, R119 ;  /* 0x00007610ff777816 */ /* 0x000fc40000000077 */
[----:B------:R-:W-:Y:S02]  /*4ce0*/  PRMT R120, RZ, 0x7610, R120 ;  /* 0x00007610ff787816 */ /* 0x000fe40000000078 */
[----:B------:R-:W-:Y:S02]  /*4cf0*/  PRMT R121, RZ, 0x7610, R121 ;  /* 0x00007610ff797816 */ /* 0x000fe40000000079 */
        /* <DEDUP_REMOVED lines=21> */
[----:B------:R-:W-:Y:S01]  /*4e50*/  PRMT R109, RZ, 0x7610, R109 ;  /* 0x00007610ff6d7816 */ /* 0x000fe2000000006d */
[----:B------:R-:W-:Y:S01]  /*4e60*/  IMAD R215, R215, 0x18, RZ ;  /* 0x00000018d7d77824 */ /* 0x000fe200078e02ff */
[-C--:B------:R-:W-:Y:S01]  /*4e70*/  LEA.HI.X.SX32 R125, R130, R7.reuse, 0x1, P1 ;  /* 0x00000007827d7211 */ /* 0x080fe200008f0eff */
[----:B------:R-:W0:Y:S01]  /*4e80*/  LDC R220, c[0x0][0x3c4] ;  /* 0x0000f100ffdc7b82 */ /* 0x000e220000000800 */
[----:B------:R-:W-:Y:S01]  /*4e90*/  LEA.HI.X.SX32 R55, R52, R7, 0x1, P0 ;  /* 0x0000000734377211 */ /* 0x000fe200000f0eff */
[----:B------:R1:W-:Y:S04]  /*4ea0*/  STS.U16 [R53+UR9+0xf00], R0 ;  /* 0x000f000035007988 */ /* 0x0003e80008000409 */
[----:B------:R0:W4:Y:S01]  /*4eb0*/  LDG.E.U16 R52, desc[UR10][R54.64] ;  /* 0x0000000a36347981 */ /* 0x000122000c1e1500 */
[----:B------:R-:W-:Y:S01]  /*4ec0*/  PRMT R181, RZ, 0x7610, R181 ;  /* 0x00007610ffb57816 */ /* 0x000fe200000000b5 */
[----:B------:R-:W0:Y:S02]  /*4ed0*/  LDC R222, c[0x0][0x3c4] ;  /* 0x0000f100ffde7b82 */ /* 0x000e240000000800 */
[----:B------:R-:W4:Y:S04]  /*4ee0*/  LDG.E.U16 R124, desc[UR10][R124.64] ;  /* 0x0000000a7c7c7981 */ /* 0x000f28000c1e1500 */
[----:B-1----:R-:W4:Y:S01]  /*4ef0*/  LDL.LU R0, [R1+0x16c0] ;  /* 0x0016c00001007983 */ /* 0x002f220000300800 */
[----:B------:R-:W-:Y:S01]  /*4f00*/  PRMT R182, RZ, 0x7610, R182 ;  /* 0x00007610ffb67816 */ /* 0x000fe200000000b6 */
[----:B------:R-:W-:Y:S01]  /*4f10*/  IMAD R217, R217, 0x28, RZ ;  /* 0x00000028d9d97824 */ /* 0x000fe200078e02ff */
[----:B------:R-:W-:Y:S01]  /*4f20*/  PRMT R183, RZ, 0x7610, R183 ;  /* 0x00007610ffb77816 */ /* 0x000fe200000000b7 */
[----:B------:R-:W1:Y:S01]  /*4f30*/  LDC R224, c[0x0][0x3c4] ;  /* 0x0000f100ffe07b82 */ /* 0x000e620000000800 */
[----:B------:R-:W-:-:S02]  /*4f40*/  PRMT R185, RZ, 0x7610, R185 ;  /* 0x00007610ffb97816 */ /* 0x000fc400000000b9 */
[----:B------:R-:W-:Y:S02]  /*4f50*/  PRMT R186, RZ, 0x7610, R186 ;  /* 0x00007610ffba7816 */ /* 0x000fe400000000ba */
[----:B------:R-:W-:Y:S02]  /*4f60*/  PRMT R187, RZ, 0x7610, R187 ;  /* 0x00007610ffbb7816 */ /* 0x000fe400000000bb */
[----:B------:R-:W-:Y:S01]  /*4f70*/  PRMT R188, RZ, 0x7610, R188 ;  /* 0x00007610ffbc7816 */ /* 0x000fe200000000bc */
[----:B------:R-:W-:Y:S01]  /*4f80*/  IMAD R219, R219, 0x38, RZ ;  /* 0x00000038dbdb7824 */ /* 0x000fe200078e02ff */
[----:B------:R-:W-:Y:S01]  /*4f90*/  PRMT R189, RZ, 0x7610, R189 ;  /* 0x00007610ffbd7816 */ /* 0x000fe200000000bd */
[----:B------:R-:W0:Y:S01]  /*4fa0*/  LDC R226, c[0x0][0x3c4] ;  /* 0x0000f100ffe27b82 */ /* 0x000e220000000800 */
[----:B------:R-:W-:Y:S02]  /*4fb0*/  PRMT R190, RZ, 0x7610, R190 ;  /* 0x00007610ffbe7816 */ /* 0x000fe400000000be */
[----:B------:R-:W-:-:S02]  /*4fc0*/  PRMT R191, RZ, 0x7610, R191 ;  /* 0x00007610ffbf7816 */ /* 0x000fc400000000bf */
[----:B------:R-:W-:Y:S02]  /*4fd0*/  PRMT R192, RZ, 0x7610, R192 ;  /* 0x00007610ffc07816 */ /* 0x000fe400000000c0 */
[----:B------:R-:W-:Y:S01]  /*4fe0*/  PRMT R193, RZ, 0x7610, R193 ;  /* 0x00007610ffc17816 */ /* 0x000fe200000000c1 */
[----:B------:R-:W0:Y:S01]  /*4ff0*/  LDC R228, c[0x0][0x3c4] ;  /* 0x0000f100ffe47b82 */ /* 0x000e220000000800 */
[----:B------:R-:W-:Y:S02]  /*5000*/  PRMT R194, RZ, 0x7610, R194 ;  /* 0x00007610ffc27816 */ /* 0x000fe400000000c2 */
[----:B------:R-:W-:Y:S02]  /*5010*/  PRMT R195, RZ, 0x7610, R195 ;  /* 0x00007610ffc37816 */ /* 0x000fe400000000c3 */
[----:B------:R-:W-:Y:S02]  /*5020*/  PRMT R208, RZ, 0x7610, R208 ;  /* 0x00007610ffd07816 */ /* 0x000fe400000000d0 */
[----:B------:R-:W-:Y:S01]  /*5030*/  PRMT R209, RZ, 0x7610, R209 ;  /* 0x00007610ffd17816 */ /* 0x000fe200000000d1 */
[----:B------:R-:W-:Y:S01]  /*5040*/  IMAD R221, R221, 0x11, RZ ;  /* 0x00000011dddd7824 */ /* 0x000fe200078e02ff */
[----:B------:R-:W-:Y:S01]  /*5050*/  PRMT R211, RZ, 0x7610, R211 ;  /* 0x00007610ffd37816 */ /* 0x000fe200000000d3 */
[----:B------:R-:W-:Y:S01]  /*5060*/  IMAD R223, R223, 0x21, RZ ;  /* 0x00000021dfdf7824 */ /* 0x000fe200078e02ff */
[----:B------:R-:W-:Y:S01]  /*5070*/  PRMT R212, RZ, 0x7610, R212 ;  /* 0x00007610ffd47816 */ /* 0x000fe200000000d4 */
[----:B------:R-:W0:Y:S01]  /*5080*/  LDC R230, c[0x0][0x3c4] ;  /* 0x0000f100ffe67b82 */ /* 0x000e220000000800 */
        /* <DEDUP_REMOVED lines=29> */
[----:B------:R-:W0:Y:S01]  /*5260*/  LDC R238, c[0x0][0x3c4] ;  /* 0x0000f100ffee7b82 */ /* 0x000e220000000800 */
[----:B------:R-:W-:Y:S02]  /*5270*/  IMAD R233, R233, 0x3a, RZ ;  /* 0x0000003ae9e97824 */ /* 0x000fe400078e02ff */
[----:B------:R-:W-:-:S05]  /*5280*/  IMAD R235, R235, 0x13, RZ ;  /* 0x00000013ebeb7824 */ /* 0x000fca00078e02ff */
[----:B------:R-:W0:Y:S01]  /*5290*/  LDC R240, c[0x0][0x3c4] ;  /* 0x0000f100fff07b82 */ /* 0x000e220000000800 */
[----:B------:R-:W-:-:S07]  /*52a0*/  IMAD R237, R237, 0x23, RZ ;  /* 0x00000023eded7824 */ /* 0x000fce00078e02ff */
[----:B------:R-:W0:Y:S01]  /*52b0*/  LDC R242, c[0x0][0x3c4] ;  /* 0x0000f100fff27b82 */ /* 0x000e220000000800 */
[----:B------:R-:W-:-:S07]  /*52c0*/  IMAD R239, R239, 0x33, RZ ;  /* 0x00000033efef7824 */ /* 0x000fce00078e02ff */
[----:B------:R-:W0:Y:S08]  /*52d0*/  LDC R244, c[0x0][0x3c4] ;  /* 0x0000f100fff47b82 */ /* 0x000e300000000800 */
[----:B------:R-:W0:Y:S08]  /*52e0*/  LDC R245, c[0x0][0x3c4] ;  /* 0x0000f100fff57b82 */ /* 0x000e300000000800 */
[----:B------:R-:W0:Y:S01]  /*52f0*/  LDC R247, c[0x0][0x3c4] ;  /* 0x0000f100fff77b82 */ /* 0x000e220000000800 */
[----:B------:R-:W-:-:S02]  /*5300*/  IMAD R241, R241, 0xc, RZ ;  /* 0x0000000cf1f17824 */ /* 0x000fc400078e02ff */
[----:B------:R-:W-:-:S05]  /*5310*/  IMAD R243, R243, 0x1c, RZ ;  /* 0x0000001cf3f37824 */ /* 0x000fca00078e02ff */
[----:B------:R-:W0:Y:S08]  /*5320*/  LDC R249, c[0x0][0x3c4] ;  /* 0x0000f100fff97b82 */ /* 0x000e300000000800 */
[----:B------:R-:W0:Y:S01]  /*5330*/  LDC R250, c[0x0][0x3c4] ;  /* 0x0000f100fffa7b82 */ /* 0x000e220000000800 */
[----:B------:R-:W-:-:S07]  /*5340*/  IMAD R246, R246, 0x34, RZ ;  /* 0x00000034f6f67824 */ /* 0x000fce00078e02ff */
[----:B------:R-:W0:Y:S01]  /*5350*/  LDC R252, c[0x0][0x3c4] ;  /* 0x0000f100fffc7b82 */ /* 0x000e220000000800 */
[-C--:B--2---:R-:W-:Y:S02]  /*5360*/  LEA R56, P0, R51, R3.reuse, 0x1 ;  /* 0x0000000333387211 */ /* 0x084fe400078008ff */
[----:B---3--:R-:W-:Y:S02]  /*5370*/  LEA R58, P1, R9, R3, 0x1 ;  /* 0x00000003093a7211 */ /* 0x008fe400078208ff */
[-C--:B------:R-:W-:Y:S02]  /*5380*/  LEA.HI.X.SX32 R57, R51, R7.reuse, 0x1, P0 ;  /* 0x0000000733397211 */ /* 0x080fe400000f0eff */
[----:B------:R-:W-:Y:S02]  /*5390*/  LEA.HI.X.SX32 R59, R9, R7, 0x1, P1 ;  /* 0x00000007093b7211 */ /* 0x000fe400008f0eff */
[-C--:B----4-:R-:W-:Y:S01]  /*53a0*/  LEA R60, P0, R49, R3.reuse, 0x1 ;  /* 0x00000003313c7211 */ /* 0x090fe200078008ff */
[----:B------:R2:W3:Y:S01]  /*53b0*/  LDG.E.U16 R66, desc[UR10][R56.64] ;  /* 0x0000000a38427981 */ /* 0x0004e2000c1e1500 */
[----:B------:R-:W-:-:S02]  /*53c0*/  LEA R62, P1, R50, R3, 0x1 ;  /* 0x00000003323e7211 */ /* 0x000fc400078208ff */
[-C--:B------:R-:W-:Y:S01]  /*53d0*/  LEA.HI.X.SX32 R61, R49, R7.reuse, 0x1, P0 ;  /* 0x00000007313d7211 */ /* 0x080fe200000f0eff */
[----:B------:R-:W4:Y:S01]  /*53e0*/  LDG.E.U16 R58, desc[UR10][R58.64] ;  /* 0x0000000a3a3a7981 */ /* 0x000f22000c1e1500 */
[----:B------:R-:W-:Y:S02]  /*53f0*/  LEA.HI.X.SX32 R63, R50, R7, 0x1, P1 ;  /* 0x00000007323f7211 */ /* 0x000fe400008f0eff */
[CC--:B------:R-:W-:Y:S01]  /*5400*/  LEA R50, P0, R47.reuse, R3.reuse, 0x1 ;  /* 0x000000032f327211 */ /* 0x0c0fe200078008ff */
[----:B------:R-:W4:Y:S01]  /*5410*/  LDG.E.U16 R60, desc[UR10][R60.64] ;  /* 0x0000000a3c3c7981 */ /* 0x000f22000c1e1500 */
[C---:B------:R-:W-:Y:S02]  /*5420*/  LEA R64, P1, R48.reuse, R3, 0x1 ;  /* 0x0000000330407211 */ /* 0x040fe400078208ff */
[-C--:B------:R-:W-:Y:S01]  /*5430*/  LEA.HI.X.SX32 R51, R47, R7.reuse, 0x1, P0 ;  /* 0x000000072f337211 */ /* 0x080fe200000f0eff */
[----:B------:R-:W4:Y:S01]  /*5440*/  LDG.E.U16 R62, desc[UR10][R62.64] ;  /* 0x0000000a3e3e7981 */ /* 0x000f22000c1e1500 */
[----:B------:R-:W-:-:S02]  /*5450*/  LEA.HI.X.SX32 R65, R48, R7, 0x1, P1 ;  /* 0x0000000730417211 */ /* 0x000fc400008f0eff */
[CC--:B------:R-:W-:Y:S01]  /*5460*/  LEA R48, P0, R45.reuse, R3.reuse, 0x1 ;  /* 0x000000032d307211 */ /* 0x0c0fe200078008ff */
[----:B------:R1:W4:Y:S01]  /*5470*/  LDG.E.U16 R68, desc[UR10][R50.64] ;  /* 0x0000000a32447981 */ /* 0x000322000c1e1500 */
[C---:B0-----:R-:W-:Y:S02]  /*5480*/  LEA R54, P1, R46.reuse, R3, 0x1 ;  /* 0x000000032e367211 */ /* 0x041fe400078208ff */
[-C--:B------:R-:W-:Y:S01]  /*5490*/  LEA.HI.X.SX32 R49, R45, R7.reuse, 0x1, P0 ;  /* 0x000000072d317211 */ /* 0x080fe200000f0eff */
[----:B------:R-:W4:Y:S01]  /*54a0*/  LDG.E.U16 R64, desc[UR10][R64.64] ;  /* 0x0000000a40407981 */ /* 0x000f22000c1e1500 */
[----:B------:R-:W-:Y:S02]  /*54b0*/  LEA.HI.X.SX32 R55, R46, R7, 0x1, P1 ;  /* 0x000000072e377211 */ /* 0x000fe400008f0eff */
[-C--:B------:R-:W-:Y:S01]  /*54c0*/  LEA R46, P0, R43, R3.reuse, 0x1 ;  /* 0x000000032b2e7211 */ /* 0x080fe200078008ff */
[----:B------:R0:W4:Y:S01]  /*54d0*/  LDG.E.U16 R70, desc[UR10][R48.64] ;  /* 0x0000000a30467981 */ /* 0x000122000c1e1500 */
[----:B--2---:R-:W-:-:S02]  /*54e0*/  LEA R56, P1, R44, R3, 0x1 ;  /* 0x000000032c387211 */ /* 0x004fc400078208ff */
[-C--:B------:R-:W-:Y:S01]  /*54f0*/  LEA.HI.X.SX32 R47, R43, R7.reuse, 0x1, P0 ;  /* 0x000000072b2f7211 */ /* 0x080fe200000f0eff */
[----:B------:R-:W2:Y:S01]  /*5500*/  LDG.E.U16 R54, desc[UR10][R54.64] ;  /* 0x0000000a36367981 */ /* 0x000ea2000c1e1500 */
[----:B------:R-:W-:Y:S02]  /*5510*/  LEA.HI.X.SX32 R57, R44, R7, 0x1, P1 ;  /* 0x000000072c397211 */ /* 0x000fe400008f0eff */
[CC--:B------:R-:W-:Y:S01]  /*5520*/  LEA R44, P0, R41.reuse, R3.reuse, 0x1 ;  /* 0x00000003292c7211 */ /* 0x0c0fe200078008ff */
[----:B------:R0:W2:Y:S01]  /*5530*/  LDG.E.U16 R72, desc[UR10][R46.64] ;  /* 0x0000000a2e487981 */ /* 0x0000a2000c1e1500 */
[C---:B-1----:R-:W-:Y:S02]  /*5540*/  LEA R50, P1, R42.reuse, R3, 0x1 ;  /* 0x000000032a327211 */ /* 0x042fe400078208ff */
[-C--:B------:R-:W-:Y:S01]  /*5550*/  LEA.HI.X.SX32 R45, R41, R7.reuse, 0x1, P0 ;  /* 0x00000007292d7211 */ /* 0x080fe200000f0eff */
[----:B------:R-:W2:Y:S01]  /*5560*/  LDG.E.U16 R56, desc[UR10][R56.64] ;  /* 0x0000000a38387981 */ /* 0x000ea2000c1e1500 */
[----:B------:R-:W-:-:S02]  /*5570*/  LEA.HI.X.SX32 R51, R42, R7, 0x1, P1 ;  /* 0x000000072a337211 */ /* 0x000fc400008f0eff */
[CC--:B------:R-:W-:Y:S01]  /*5580*/  LEA R42, P0, R39.reuse, R3.reuse, 0x1 ;  /* 0x00000003272a7211 */ /* 0x0c0fe200078008ff */
[----:B------:R1:W2:Y:S01]  /*5590*/  LDG.E.U16 R74, desc[UR10][R44.64] ;  /* 0x0000000a2c4a7981 */ /* 0x0002a2000c1e1500 */
[C---:B0-----:R-:W-:Y:S02]  /*55a0*/  LEA R48, P1, R40.reuse, R3, 0x1 ;  /* 0x0000000328307211 */ /* 0x041fe400078208ff */
[-C--:B------:R-:W-:Y:S01]  /*55b0*/  LEA.HI.X.SX32 R43, R39, R7.reuse, 0x1, P0 ;  /* 0x00000007272b7211 */ /* 0x080fe200000f0eff */
[----:B------:R-:W2:Y:S01]  /*55c0*/  LDG.E.U16 R50, desc[UR10][R50.64] ;  /* 0x0000000a32327981 */ /* 0x000ea2000c1e1500 */
[----:B------:R-:W-:Y:S02]  /*55d0*/  LEA.HI.X.SX32 R49, R40, R7, 0x1, P1 ;  /* 0x0000000728317211 */ /* 0x000fe400008f0eff */
[-C--:B------:R-:W-:Y:S01]  /*55e0*/  LEA R40, P0, R37, R3.reuse, 0x1 ;  /* 0x0000000325287211 */ /* 0x080fe200078008ff */
[----:B------:R0:W2:Y:S01]  /*55f0*/  LDG.E.U16 R76, desc[UR10][R42.64] ;  /* 0x0000000a2a4c7981 */ /* 0x0000a2000c1e1500 */
[----:B------:R-:W-:-:S02]  /*5600*/  LEA R46, P1, R38, R3, 0x1 ;  /* 0x00000003262e7211 */ /* 0x000fc400078208ff */
        /* <DEDUP_REMOVED lines=57> */
[-C--:B------:R-:W-:Y:S01]  /*59a0*/  LEA R20, P0, R4, R3.reuse, 0x1 ;  /* 0x0000000304147211 */ /* 0x080fe200078008ff */
[----:B------:R0:W2:Y:S01]  /*59b0*/  LDG.E.U16 R98, desc[UR10][R22.64] ;  /* 0x0000000a16627981 */ /* 0x0000a2000c1e1500 */
[----:B-1----:R-:W-:Y:S02]  /*59c0*/  LEA R26, P1, R18, R3, 0x1 ;  /* 0x00000003121a7211 */ /* 0x002fe400078208ff */
        /* <DEDUP_REMOVED lines=15> */
[-C--:B-1----:R-:W-:Y:S01]  /*5ac0*/  LEA R20, P0, R8, R3.reuse, 0x1 ;  /* 0x0000000308147211 */ /* 0x082fe200078008ff */
[----:B------:R-:W2:Y:S01]  /*5ad0*/  LDG.E.U16 R22, desc[UR10][R22.64] ;  /* 0x0000000a16167981 */ /* 0x000ea2000c1e1500 */
[----:B------:R-:W-:Y:S02]  /*5ae0*/  LEA R28, P1, R10, R3, 0x1 ;  /* 0x000000030a1c7211 */ /* 0x000fe400078208ff */
[-C--:B------:R-:W-:Y:S01]  /*5af0*/  LEA.HI.X.SX32 R21, R8, R7.reuse, 0x1, P0 ;  /* 0x0000000708157211 */ /* 0x080fe200000f0eff */
[----:B------:R1:W2:Y:S01]  /*5b00*/  LDG.E.U16 R106, desc[UR10][R4.64] ;  /* 0x0000000a046a7981 */ /* 0x0002a2000c1e1500 */
[----:B------:R-:W-:-:S02]  /*5b10*/  LEA.HI.X.SX32 R29, R10, R7, 0x1, P1 ;  /* 0x000000070a1d7211 */ /* 0x000fc400008f0eff */
[-C--:B------:R-:W-:Y:S01]  /*5b20*/  LEA R8, P0, R6, R3.reuse, 0x1 ;  /* 0x0000000306087211 */ /* 0x080fe200078008ff */
[----:B------:R-:W2:Y:S01]  /*5b30*/  LDG.E.U16 R20, desc[UR10][R20.64] ;  /* 0x0000000a14147981 */ /* 0x000ea2000c1e1500 */
[----:B------:R-:W-:Y:S02]  /*5b40*/  LEA R10, P1, R16, R3, 0x1 ;  /* 0x00000003100a7211 */ /* 0x000fe400078208ff */
[-C--:B------:R-:W-:Y:S01]  /*5b50*/  LEA.HI.X.SX32 R9, R6, R7.reuse, 0x1, P0 ;  /* 0x0000000706097211 */ /* 0x080fe200000f0eff */
[----:B------:R-:W2:Y:S01]  /*5b60*/  LDG.E.U16 R28, desc[UR10][R28.64] ;  /* 0x0000000a1c1c7981 */ /* 0x000ea2000c1e1500 */
[----:B------:R-:W-:Y:S02]  /*5b70*/  LEA.HI.X.SX32 R11, R16, R7, 0x1, P1 ;  /* 0x00000007100b7211 */ /* 0x000fe400008f0eff */
[-C--:B------:R-:W-:Y:S01]  /*5b80*/  LEA R16, P0, R14, R3.reuse, 0x1 ;  /* 0x000000030e107211 */ /* 0x080fe200078008ff */
[----:B------:R1:W2:Y:S01]  /*5b90*/  LDG.E.U16 R108, desc[UR10][R8.64] ;  /* 0x0000000a086c7981 */ /* 0x0002a2000c1e1500 */
[----:B0-----:R-:W-:-:S02]  /*5ba0*/  LEA R18, P1, R15, R3, 0x1 ;  /* 0x000000030f127211 */ /* 0x001fc400078208ff */
[----:B------:R-:W-:Y:S01]  /*5bb0*/  LEA.HI.X.SX32 R17, R14, R7, 0x1, P0 ;  /* 0x000000070e117211 */ /* 0x000fe200000f0eff */
[----:B------:R0:W2:Y:S01]  /*5bc0*/  LDG.E.U16 R110, desc[UR10][R10.64] ;  /* 0x0000000a0a6e7981 */ /* 0x0000a2000c1e1500 */
[----:B-1----:R-:W-:Y:S02]  /*5bd0*/  LEA R4, P0, R13, R3, 0x1 ;  /* 0x000000030d047211 */ /* 0x002fe400078008ff */
[-C--:B------:R-:W-:Y:S01]  /*5be0*/  LEA.HI.X.SX32 R19, R15, R7.reuse, 0x1, P1 ;  /* 0x000000070f137211 */ /* 0x080fe200008f0eff */
[----:B------:R1:W2:Y:S01]  /*5bf0*/  LDG.E.U16 R112, desc[UR10][R16.64] ;  /* 0x0000000a10707981 */ /* 0x0002a2000c1e1500 */
[----:B------:R-:W-:Y:S02]  /*5c00*/  LEA.HI.X.SX32 R5, R13, R7, 0x1, P0 ;  /* 0x000000070d057211 */ /* 0x000fe400000f0eff */
[-C--:B------:R-:W-:Y:S01]  /*5c10*/  LEA R8, P0, R141, R3.reuse, 0x1 ;  /* 0x000000038d087211 */ /* 0x080fe200078008ff */
[----:B------:R1:W2:Y:S01]  /*5c20*/  LDG.E.U16 R114, desc[UR10][R18.64] ;  /* 0x0000000a12727981 */ /* 0x0002a2000c1e1500 */
[----:B------:R-:W-:-:S02]  /*5c30*/  LEA R12, P1, R135, R3, 0x1 ;  /* 0x00000003870c7211 */ /* 0x000fc400078208ff */
[-C--:B------:R-:W-:Y:S01]  /*5c40*/  LEA.HI.X.SX32 R9, R141, R7.reuse, 0x1, P0 ;  /* 0x000000078d097211 */ /* 0x080fe200000f0eff */
[----:B------:R-:W2:Y:S01]  /*5c50*/  LDG.E.U16 R116, desc[UR10][R4.64] ;  /* 0x0000000a04747981 */ /* 0x000ea2000c1e1500 */
[----:B------:R-:W-:Y:S02]  /*5c60*/  LEA.HI.X.SX32 R13, R135, R7, 0x1, P1 ;  /* 0x00000007870d7211 */ /* 0x000fe400008f0eff */
[CC--:B0-----:R-:W-:Y:S01]  /*5c70*/  LEA R10, P0, R150.reuse, R3.reuse, 0x1 ;  /* 0x00000003960a7211 */ /* 0x0c1fe200078008ff */
[----:B------:R0:W2:Y:S01]  /*5c80*/  LDG.E.U16 R8, desc[UR10][R8.64] ;  /* 0x0000000a08087981 */ /* 0x0000a2000c1e1500 */
[C---:B------:R-:W-:Y:S02]  /*5c90*/  LEA R14, P1, R145.reuse, R3, 0x1 ;  /* 0x00000003910e7211 */ /* 0x040fe400078208ff */
[-C--:B------:R-:W-:Y:S01]  /*5ca0*/  LEA.HI.X.SX32 R11, R150, R7.reuse, 0x1, P0 ;  /* 0x00000007960b7211 */ /* 0x080fe200000f0eff */
[----:B------:R-:W2:Y:S01]  /*5cb0*/  LDG.E.U16 R12, desc[UR10][R12.64] ;  /* 0x0000000a0c0c7981 */ /* 0x000ea2000c1e1500 */
[----:B------:R-:W-:-:S02]  /*5cc0*/  LEA.HI.X.SX32 R15, R145, R7, 0x1, P1 ;  /* 0x00000007910f7211 */ /* 0x000fc400008f0eff */
[-C--:B-1----:R-:W-:Y:S01]  /*5cd0*/  LEA R16, P0, R160, R3.reuse, 0x1 ;  /* 0x00000003a0107211 */ /* 0x082fe200078008ff */
[----:B------:R1:W2:Y:S01]  /*5ce0*/  LDG.E.U16 R10, desc[UR10][R10.64] ;  /* 0x0000000a0a0a7981 */ /* 0x0002a2000c1e1500 */
[----:B------:R-:W-:Y:S01]  /*5cf0*/  LEA R18, P1, R166, R3, 0x1 ;  /* 0x00000003a6127211 */ /* 0x000fe200078208ff */
[----:B0-----:R-:W0:Y:S01]  /*5d00*/  LDC R9, c[0x0][0x3f0] ;  /* 0x0000fc00ff097b82 */ /* 0x001e220000000800 */
[----:B------:R-:W-:Y:S01]  /*5d10*/  LEA.HI.X.SX32 R17, R160, R7, 0x1, P0 ;  /* 0x00000007a0117211 */ /* 0x000fe200000f0eff */
[----:B------:R-:W2:Y:S01]  /*5d20*/  LDG.E.U16 R14, desc[UR10][R14.64] ;  /* 0x0000000a0e0e7981 */ /* 0x000ea2000c1e1500 */
[----:B------:R-:W-:Y:S02]  /*5d30*/  LEA R4, P0, R172, R3, 0x1 ;  /* 0x00000003ac047211 */ /* 0x000fe400078008ff */
[----:B------:R-:W-:Y:S01]  /*5d40*/  LEA.HI.X.SX32 R19, R166, R7, 0x1, P1 ;  /* 0x00000007a6137211 */ /* 0x000fe200008f0eff */
[----:B------:R1:W2:Y:S01]  /*5d50*/  LDG.E.U16 R16, desc[UR10][R16.64] ;  /* 0x0000000a10107981 */ /* 0x0002a2000c1e1500 */
[----:B------:R-:W-:Y:S01]  /*5d60*/  LEA R6, P1, R80, R3, 0x1 ;  /* 0x0000000350067211 */ /* 0x000fe200078208ff */
[----:B-1----:R-:W1:Y:S01]  /*5d70*/  LDC R11, c[0x0][0x3c4] ;  /* 0x0000f100ff0b7b82 */ /* 0x002e620000000800 */
[-C--:B------:R-:W-:Y:S01]  /*5d80*/  LEA.HI.X.SX32 R5, R172, R7.reuse, 0x1, P0 ;  /* 0x00000007ac057211 */ /* 0x080fe200000f0eff */
[----:B------:R-:W2:Y:S01]  /*5d90*/  LDG.E.U16 R18, desc[UR10][R18.64] ;  /* 0x0000000a12127981 */ /* 0x000ea2000c1e1500 */
[----:B------:R-:W-:-:S03]  /*5da0*/  LEA.HI.X.SX32 R7, R80, R7, 0x1, P1 ;  /* 0x0000000750077211 */ /* 0x000fc600008f0eff */
[----:B------:R0:W2:Y:S01]  /*5db0*/  LDG.E.U16 R80, desc[UR10][R4.64] ;  /* 0x0000000a04507981 */ /* 0x0000a2000c1e1500 */
[----:B------:R-:W-:Y:S01]  /*5dc0*/  R2UR UR8, R0 ;  /* 0x00000000000872ca */ /* 0x000fe200000e0000 */
[----:B------:R-:W1:Y:S02]  /*5dd0*/  LDC R17, c[0x0][0x3c4] ;  /* 0x0000f100ff117b82 */ /* 0x000e640000000800 */
[----:B------:R0:W2:Y:S01]  /*5de0*/  LDG.E.U16 R6, desc[UR10][R6.64] ;  /* 0x0000000a06067981 */ /* 0x0000a2000c1e1500 */
[----:B------:R-:W-:-:S05]  /*5df0*/  IMAD.SHL.U32 R3, R197, 0x200000, RZ ;  /* 0x00200000c5037824 */ /* 0x000fca00078e00ff */
[----:B------:R-:W-:Y:S01]  /*5e00*/  LOP3.LUT R3, R3, 0x600000, RZ, 0xc0, !PT ;  /* 0x0060000003037812 */ /* 0x000fe200078ec0ff */
[----:B0-----:R-:W0:Y:S03]  /*5e10*/  LDC R4, c[0x0][0x3c0] ;  /* 0x0000f000ff047b82 */ /* 0x001e260000000800 */
[----:B------:R-:W-:-:S05]  /*5e20*/  R2UR UR7, R3 ;  /* 0x00000000030772ca */ /* 0x000fca00000e0000 */
[----:B------:R-:W0:Y:S01]  /*5e30*/  LDC R3, c[0x0][0x3c8] ;  /* 0x0000f200ff037b82 */ /* 0x000e220000000800 */
[----:B------:R-:W-:-:S07]  /*5e40*/  LOP3.LUT R0, R2, 0x7f, RZ, 0xc0, !PT ;  /* 0x0000007f02007812 */ /* 0x000fce00078ec0ff */
[----:B------:R-:W-:Y:S01]  /*5e50*/  UIADD3 UR7, UPT, UPT, UR8, UR7, URZ ;  /* 0x0000000708077290 */ /* 0x000fe2000fffe0ff */
[----:B------:R-:W1:Y:S01]  /*5e60*/  LDC R5, c[0x0][0x3c8] ;  /* 0x0000f200ff057b82 */ /* 0x000e620000000800 */
[----:B------:R-:W-:Y:S04]  /*5e70*/  STS.U16 [R53+UR9+0x1300], R126 ;  /* 0x0013007e35007988 */ /* 0x000fe80008000409 */
[----:B------:R-:W-:Y:S04]  /*5e80*/  STS.U16 [R53+UR9+0x1700], R122 ;  /* 0x0017007a35007988 */ /* 0x000fe80008000409 */
[----:B------:R-:W-:Y:S04]  /*5e90*/  STS.U16 [R53+UR9+0x1b00], R124 ;  /* 0x001b007c35007988 */ /* 0x000fe80008000409 */
[----:B------:R-:W-:Y:S04]  /*5ea0*/  STS.U16 [R53+UR9+0x1f00], R128 ;  /* 0x001f008035007988 */ /* 0x000fe80008000409 */
[----:B------:R-:W-:Y:S01]  /*5eb0*/  STS.U16 [R53+UR9+0x2300], R52 ;  /* 0x0023003435007988 */ /* 0x000fe20008000409 */
[----:B0-----:R-:W-:Y:S01]  /*5ec0*/  IMAD R3, R0, R3, RZ ;  /* 0x0000000300037224 */ /* 0x001fe200078e02ff */
[----:B------:R-:W0:Y:S01]  /*5ed0*/  LDC R19, c[0x0][0x3c4] ;  /* 0x0000f100ff137b82 */ /* 0x000e220000000800 */
[----:B------:R-:W-:-:S05]  /*5ee0*/  IMAD R0, R251, R4, RZ ;  /* 0x00000004fb007224 */ /* 0x000fca00078e02ff */
[C---:B------:R-:W-:Y:S01]  /*5ef0*/  LEA R198, P0, R0.reuse, R198, 0x1 ;  /* 0x000000c600c67211 */ /* 0x040fe200078008ff */
[----:B------:R-:W-:Y:S01]  /*5f00*/  STTM.x64 tmem[UR7], RZ ;  /* 0x000000ff000079ed */ /* 0x000fe20008340007 */
[----:B---3--:R-:W-:Y:S02]  /*5f10*/  STS.U16 [R53+UR9+0x2700], R66 ;  /* 0x0027004235007988 */ /* 0x008fe40008000409 */
[----:B------:R-:W-:Y:S02]  /*5f20*/  LEA.HI.X.SX32 R7, R0, R199, 0x1, P0 ;  /* 0x000000c700077211 */ /* 0x000fe400000f0eff */
[----:B----4-:R-:W-:Y:S01]  /*5f30*/  STS.U16 [R53+UR9+0x2b00], R58 ;  /* 0x002b003a35007988 */ /* 0x010fe20008000409 */
[----:B------:R-:W-:-:S03]  /*5f40*/  LOP3.LUT P0, RZ, R2, 0x7f, RZ, 0xc0, !PT ;  /* 0x0000007f02ff7812 */ /* 0x000fc6000780c0ff */
        /* <DEDUP_REMOVED lines=25> */
[----:B------:R3:W-:Y:S01]  /*60e0*/  STS.U16 [R53+UR9+0xa300], R30 ;  /* 0x00a3001e35007988 */ /* 0x0007e20008000409 */
[----:B--2---:R-:W2:Y:S01]  /*60f0*/  LDC R34, c[0x0][0x3c8] ;  /* 0x0000f200ff227b82 */ /* 0x004ea20000000800 */
[----:B------:R-:W-:Y:S01]  /*6100*/  STTM.x64 tmem[UR7+0x40], RZ ;  /* 0x000040ff000079ed */ /* 0x000fe20008340007 */
[----:B------:R-:W-:Y:S01]  /*6110*/  STTM.x64 tmem[UR7+0x80], RZ ;  /* 0x000080ff000079ed */ /* 0x000fe20008340007 */
[----:B------:R-:W-:Y:S04]  /*6120*/  STS.U16 [R53+UR9+0x8f00], R92 ;  /* 0x008f005c35007988 */ /* 0x000fe80008000409 */
[----:B------:R-:W-:Y:S01]  /*6130*/  STS.U16 [R53+UR9+0x9700], R94 ;  /* 0x0097005e35007988 */ /* 0x000fe20008000409 */
[----:B---3--:R-:W3:Y:S03]  /*6140*/  LDC R30, c[0x0][0x3c8] ;  /* 0x0000f200ff1e7b82 */ /* 0x008ee60000000800 */
[----:B------:R-:W-:Y:S04]  /*6150*/  STS.U16 [R53+UR9+0x9b00], R32 ;  /* 0x009b002035007988 */ /* 0x000fe80008000409 */
[----:B------:R-:W-:Y:S04]  /*6160*/  STS.U16 [R53+UR9+0x9f00], R96 ;  /* 0x009f006035007988 */ /* 0x000fe80008000409 */
[----:B------:R-:W-:Y:S04]  /*6170*/  STS.U16 [R53+UR9+0xa700], R98 ;  /* 0x00a7006235007988 */ /* 0x000fe80008000409 */
[----:B------:R-:W-:Y:S04]  /*6180*/  STS.U16 [R53+UR9+0xab00], R100 ;  /* 0x00ab006435007988 */ /* 0x000fe80008000409 */
[----:B------:R-:W-:Y:S04]  /*6190*/  STS.U16 [R53+UR9+0xaf00], R102 ;  /* 0x00af006635007988 */ /* 0x000fe80008000409 */
[----:B------:R-:W-:Y:S01]  /*61a0*/  STS.U16 [R53+UR9+0xb300], R26 ;  /* 0x00b3001a35007988 */ /* 0x000fe20008000409 */
[----:B------:R-:W4:Y:S03]  /*61b0*/  LDC R15, c[0x0][0x3c4] ;  /* 0x0000f100ff0f7b82 */ /* 0x000f260000000800 */
        /* <DEDUP_REMOVED lines=12> */
[----:B------:R0:W-:Y:S04]  /*6280*/  STS.U16 [R53+UR9+0xe700], R8 ;  /* 0x00e7000835007988 */ /* 0x0001e80008000409 */
[----:B------:R-:W-:Y:S04]  /*6290*/  STS.U16 [R53+UR9+0xeb00], R14 ;  /* 0x00eb000e35007988 */ /* 0x000fe80008000409 */
[----:B------:R0:W-:Y:S04]  /*62a0*/  STS.U16 [R53+UR9+0xef00], R10 ;  /* 0x00ef000a35007988 */ /* 0x0001e80008000409 */
[----:B------:R0:W-:Y:S04]  /*62b0*/  STS.U16 [R53+UR9+0xf300], R16 ;  /* 0x00f3001035007988 */ /* 0x0001e80008000409 */
[----:B------:R0:W-:Y:S04]  /*62c0*/  STS.U16 [R53+UR9+0xf700], R18 ;  /* 0x00f7001235007988 */ /* 0x0001e80008000409 */
[----:B------:R-:W-:Y:S04]  /*62d0*/  STS.U16 [R53+UR9+0xfb00], R80 ;  /* 0x00fb005035007988 */ /* 0x000fe80008000409 */
[----:B------:R0:W-:Y:S01]  /*62e0*/  STS.U16 [R53+UR9+0xff00], R6 ;  /* 0x00ff000635007988 */ /* 0x0001e20008000409 */
[----:B-1----:R-:W-:Y:S01]  /*62f0*/  IMAD.SHL.U32 R21, R11, 0x2, RZ ;  /* 0x000000020b157824 */ /* 0x002fe200078e00ff */
[----:B------:R-:W-:Y:S01]  /*6300*/  PRMT R145, RZ, 0x7610, R145 ;  /* 0x00007610ff917816 */ /* 0x000fe20000000091 */
[----:B------:R-:W1:Y:S01]  /*6310*/  LDC R197, c[0x0][0x3c4] ;  /* 0x0000f100ffc57b82 */ /* 0x000e620000000800 */
[----:B------:R-:W-:Y:S01]  /*6320*/  STTM.x64 tmem[UR7+0xc0], RZ ;  /* 0x0000c0ff000079ed */ /* 0x000fe20008340007 */
[----:B------:R-:W0:Y:S01]  /*6330*/  FENCE.VIEW.ASYNC.T ;  /* 0x00000000000073c6 */ /* 0x000e220000000200 */
[----:B------:R-:W-:Y:S01]  /*6340*/  IMAD.U32 R2, RZ, RZ, UR9 ;  /* 0x00000009ff027e24 */ /* 0x000fe2000f8e00ff */
[----:B0-----:R-:W-:-:S03]  /*6350*/  VOTEU.ALL UP0, P0 ;  /* 0x0000000000ff7886 */ /* 0x001fc60000000000 */
[----:B------:R-:W-:Y:S01]  /*6360*/  VIADD R206, R2, 0x40000 ;  /* 0x0004000002ce7836 */ /* 0x000fe20000000000 */
[----:B------:R-:W-:Y:S01]  /*6370*/  PRMT R13, RZ, 0x7610, R13 ;  /* 0x00007610ff0d7816 */ /* 0x000fe2000000000d */
[----:B--2---:R-:W-:Y:S01]  /*6380*/  IMAD R4, R34, 0x80, R3 ;  /* 0x0000008022047824 */ /* 0x004fe200078e0203 */
[----:B------:R-:W-:-:S04]  /*6390*/  @!UP0 UIADD3 UR4, UPT, UPT, -UR12, 0x100000, URZ ;  /* 0x001000000c048890 */ /* 0x000fc8000fffe1ff */
[----:B------:R-:W-:Y:S02]  /*63a0*/  @!UP0 USHF.L.U32 UR5, UR4, 0xb, URZ ;  /* 0x0000000b04058899 */ /* 0x000fe400080006ff */
[----:B------:R-:W-:Y:S01]  /*63b0*/  @!UP0 USHF.L.U32 UR4, UR4, 0x1, URZ ;  /* 0x0000000104048899 */ /* 0x000fe200080006ff */
[----:B------:R-:W-:Y:S02]  /*63c0*/  PRMT R125, RZ, 0x7610, R125 ;  /* 0x00007610ff7d7816 */ /* 0x000fe4000000007d */
[----:B------:R-:W-:Y:S02]  /*63d0*/  PRMT R129, RZ, 0x7610, R129 ;  /* 0x00007610ff817816 */ /* 0x000fe40000000081 */
[----:B------:R-:W-:Y:S02]  /*63e0*/  PRMT R130, RZ, 0x7610, R130 ;  /* 0x00007610ff827816 */ /* 0x000fe40000000082 */
[----:B------:R-:W-:Y:S02]  /*63f0*/  PRMT R131, RZ, 0x7610, R131 ;  /* 0x00007610ff837816 */ /* 0x000fe40000000083 */
[----:B------:R-:W-:Y:S01]  /*6400*/  PRMT R137, RZ, 0x7610, R137 ;  /* 0x00007610ff897816 */ /* 0x000fe20000000089 */
[----:B------:R-:W-:Y:S01]  /*6410*/  IMAD.SHL.U32 R214, R214, 0x10, RZ ;  /* 0x00000010d6d67824 */ /* 0x000fe200078e00ff */
[----:B------:R-:W-:Y:S01]  /*6420*/  R2UR UR6, R206 ;  /* 0x00000000ce0672ca */ /* 0x000fe200000e0000 */
[----:B------:R-:W-:Y:S01]  /*6430*/  IMAD R5, R5, 0x80, R4 ;  /* 0x0000008005057824 */ /* 0x000fe200078e0204 */
[----:B------:R-:W-:Y:S01]  /*6440*/  VOTEU.ALL UP1, P0 ;  /* 0x0000000000ff7886 */ /* 0x000fe20000020000 */
[----:B------:R-:W-:Y:S03]  /*6450*/  BAR.SYNC.DEFER_BLOCKING 0x0 ;  /* 0x0000000000007b1d */ /* 0x000fe60000010000 */
[----:B---3--:R-:W-:-:S02]  /*6460*/  LEA R0, R30, R5, 0x7 ;  /* 0x000000051e007211 */ /* 0x008fc400078e38ff */
[-C--:B------:R-:W-:Y:S01]  /*6470*/  LEA R204, P1, R3, R198.reuse, 0x1 ;  /* 0x000000c603cc7211 */ /* 0x080fe200078208ff */
[----:B------:R-:W-:Y:S01]  /*6480*/  IMAD.SHL.U32 R216, R216, 0x20, RZ ;  /* 0x00000020d8d87824 */ /* 0x000fe200078e00ff */
[-C--:B------:R-:W-:Y:S01]  /*6490*/  LEA R202, P2, R4, R198.reuse, 0x1 ;  /* 0x000000c604ca7211 */ /* 0x080fe200078408ff */
[----:B------:R-:W-:Y:S01]  /*64a0*/  IMAD R218, R218, 0x30, RZ ;  /* 0x00000030dada7824 */ /* 0x000fe200078e02ff */
[-C--:B------:R-:W-:Y:S01]  /*64b0*/  LEA R200, P3, R5, R198.reuse, 0x1 ;  /* 0x000000c605c87211 */ /* 0x080fe200078608ff */
[----:B------:R-:W-:Y:S01]  /*64c0*/  IMAD R220, R220, 0x9, RZ ;  /* 0x00000009dcdc7824 */ /* 0x000fe200078e02ff */
[----:B------:R-:W-:Y:S01]  /*64d0*/  LEA R198, P4, R0, R198, 0x1 ;  /* 0x000000c600c67211 */ /* 0x000fe200078808ff */
[----:B------:R-:W-:Y:S01]  /*64e0*/  IMAD R222, R222, 0x19, RZ ;  /* 0x00000019dede7824 */ /* 0x000fe200078e02ff */
[-C--:B------:R-:W-:Y:S01]  /*64f0*/  LEA.HI.X.SX32 R205, R3, R7.reuse, 0x1, P1 ;  /* 0x0000000703cd7211 */ /* 0x080fe200008f0eff */
[----:B------:R-:W-:Y:S01]  /*6500*/  IMAD R224, R224, 0x29, RZ ;  /* 0x00000029e0e07824 */ /* 0x000fe200078e02ff */
[----:B------:R-:W-:Y:S01]  /*6510*/  LEA.HI.X.SX32 R199, R0, R7, 0x1, P4 ;  /* 0x0000000700c77211 */ /* 0x000fe200020f0eff */
[----:B------:R-:W0:Y:S01]  /*6520*/  LDC R3, c[0x0][0x3c4] ;  /* 0x0000f100ff037b82 */ /* 0x000e220000000800 */
[----:B------:R-:W2:Y:S02]  /*6530*/  FENCE.VIEW.ASYNC.S ;  /* 0x00000000000073c6 */ /* 0x000ea40000000000 */
[----:B--2---:R2:W3:Y:S01]  /*6540*/  @!UP1 SYNCS.EXCH.64 URZ, [UR6], UR4 ;  /* 0x0000000406ff95b2 */ /* 0x0044e20008000100 */
[----:B------:R-:W-:-:S04]  /*6550*/  ISETP.GT.AND P1, PT, R9, RZ, PT ;  /* 0x000000ff0900720c */ /* 0x000fc80003f24270 */
[----:B------:R-:W1:Y:S01]  /*6560*/  LDC R0, c[0x0][0x3c4] ;  /* 0x0000f100ff007b82 */ /* 0x000e620000000800 */
[-C--:B------:R-:W-:Y:S02]  /*6570*/  LEA.HI.X.SX32 R203, R4, R7.reuse, 0x1, P2 ;  /* 0x0000000704cb7211 */ /* 0x080fe400010f0eff */
[----:B------:R-:W-:Y:S01]  /*6580*/  LEA.HI.X.SX32 R201, R5, R7, 0x1, P3 ;  /* 0x0000000705c97211 */ /* 0x000fe200018f0eff */
[----:B------:R-:W-:-:S04]  /*6590*/  IMAD.WIDE R4, R21, 0x2, R204 ;  /* 0x0000000215047825 */ /* 0x000fc800078e02cc */
[----:B---3--:R-:W-:Y:S08]  /*65a0*/  BAR.SYNC.DEFER_BLOCKING 0x0 ;  /* 0x0000000000007b1d */ /* 0x008ff00000010000 */
[----:B------:R-:W3:Y:S01]  /*65b0*/  LDC R7, c[0x0][0x3c4] ;  /* 0x0000f100ff077b82 */ /* 0x000ee20000000800 */
[----:B------:R-:W-:Y:S01]  /*65c0*/  PRMT R110, RZ, 0x7610, R110 ;  /* 0x00007610ff6e7816 */ /* 0x000fe2000000006e */
[----:B------:R-:W-:Y:S01]  /*65d0*/  IMAD.WIDE R8, R21, 0x2, R202 ;  /* 0x0000000215087825 */ /* 0x000fe200078e02ca */
[----:B------:R-:W-:-:S02]  /*65e0*/  PRMT R150, RZ, 0x7610, R150 ;  /* 0x00007610ff967816 */ /* 0x000fc40000000096 */
[----:B------:R-:W-:Y:S02]  /*65f0*/  PRMT R160, RZ, 0x7610, R160 ;  /* 0x00007610ffa07816 */ /* 0x000fe400000000a0 */
[----:B------:R-:W-:Y:S01]  /*6600*/  PRMT R166, RZ, 0x7610, R166 ;  /* 0x00007610ffa67816 */ /* 0x000fe200000000a6 */
[----:B------:R-:W-:Y:S01]  /*6610*/  IMAD R226, R226, 0x39, RZ ;  /* 0x00000039e2e27824 */ /* 0x000fe200078e02ff */
        /* <DEDUP_REMOVED lines=9> */
[----:B------:R0:W2:Y:S01]  /*66b0*/  @P1 LDG.E.U16 R113, desc[UR10][R4.64] ;  /* 0x0000000a04711981 */ /* 0x0000a2000c1e1500 */
[----:B------:R-:W-:Y:S01]  /*66c0*/  PRMT R135, RZ, 0x7610, R135 ;  /* 0x00007610ff877816 */ /* 0x000fe20000000087 */
[----:B------:R-:W-:Y:S01]  /*66d0*/  IMAD R236, R236, 0x1b, RZ ;  /* 0x0000001becec7824 */ /* 0x000fe200078e02ff */
[----:B------:R-:W-:Y:S01]  /*66e0*/  PRMT R141, RZ, 0x7610, R141 ;  /* 0x00007610ff8d7816 */ /* 0x000fe2000000008d */
[----:B------:R-:W-:Y:S01]  /*66f0*/  IMAD R238, R238, 0x2b, RZ ;  /* 0x0000002beeee7824 */ /* 0x000fe200078e02ff */
[----:B------:R-:W-:Y:S01]  /*6700*/  PRMT R29, RZ, 0x7610, R29 ;  /* 0x00007610ff1d7816 */ /* 0x000fe2000000001d */
[----:B------:R-:W-:Y:S01]  /*6710*/  IMAD R240, R240, 0x3b, RZ ;  /* 0x0000003bf0f07824 */ /* 0x000fe200078e02ff */
[----:B------:R-:W-:Y:S01]  /*6720*/  PRMT R31, RZ, 0x7610, R31 ;  /* 0x00007610ff1f7816 */ /* 0x000fe2000000001f */
[----:B------:R-:W2:Y:S01]  /*6730*/  LDC R251, c[0x0][0x3c4] ;  /* 0x0000f100fffb7b82 */ /* 0x000ea20000000800 */
[----:B0-----:R-:W-:-:S04]  /*6740*/  IMAD.WIDE R4, R3, 0x2, R204 ;  /* 0x0000000203047825 */ /* 0x001fc800078e02cc */
[----:B-1----:R-:W-:Y:S01]  /*6750*/  IMAD R3, R0, 0x3, RZ ;  /* 0x0000000300037824 */ /* 0x002fe200078e02ff */
[----:B------:R-:W-:Y:S02]  /*6760*/  PRMT R112, RZ, 0x7610, R112 ;  /* 0x00007610ff707816 */ /* 0x000fe40000000070 */
[----:B------:R-:W0:Y:S01]  /*6770*/  LDC R0, c[0x0][0x3c4] ;  /* 0x0000f100ff007b82 */ /* 0x000e220000000800 */
[C---:B------:R-:W-:Y:S01]  /*6780*/  IMAD.WIDE R10, R21.reuse, 0x2, R200 ;  /* 0x00000002150a7825 */ /* 0x040fe200078e02c8 */
[----:B------:R-:W-:Y:S01]  /*6790*/  PRMT R14, RZ, 0x7610, R14 ;  /* 0x00007610ff0e7816 */ /* 0x000fe2000000000e */
[----:B------:R-:W2:Y:S02]  /*67a0*/  @P1 LDG.E.U16 R142, desc[UR10][R4.64] ;  /* 0x0000000a048e1981 */ /* 0x000ea4000c1e1500 */
[----:B------:R-:W-:Y:S01]  /*67b0*/  IMAD.WIDE R20, R21, 0x2, R198 ;  /* 0x0000000215147825 */ /* 0x000fe200078e02c6 */
[----:B----4-:R-:W-:Y:S01]  /*67c0*/  SHF.L.U32 R27, R15, 0x2, RZ ;  /* 0x000000020f1b7819 */ /* 0x010fe200000006ff */
[----:B------:R1:W4:Y:S02]  /*67d0*/  @P1 LDG.E.U16 R111, desc[UR10][R10.64] ;  /* 0x0000000a0a6f1981 */ /* 0x000324000c1e1500 */
[----:B------:R-:W-:-:S02]  /*67e0*/  IMAD.WIDE R16, R17, 0x2, R200 ;  /* 0x0000000211107825 */ /* 0x000fc400078e02c8 */
[----:B------:R3:W4:Y:S02]  /*67f0*/  @P1 LDG.E.U16 R110, desc[UR10][R20.64] ;  /* 0x0000000a146e1981 */ /* 0x000724000c1e1500 */
[----:B------:R-:W-:Y:S01]  /*6800*/  IMAD.WIDE R18, R19, 0x2, R198 ;  /* 0x0000000213127825 */ /* 0x000fe200078e02c6 */
[----:B------:R-:W-:Y:S01]  /*6810*/  PRMT R12, RZ, 0x7610, R12 ;  /* 0x00007610ff0c7816 */ /* 0x000fe2000000000c */
[----:B------:R3:W2:Y:S02]  /*6820*/  @P1 LDG.E.U16 R112, desc[UR10][R8.64] ;  /* 0x0000000a08701981 */ /* 0x0006a4000c1e1500 */
[C---:B------:R-:W-:Y:S01]  /*6830*/  IMAD.WIDE R22, R3.reuse, 0x2, R204 ;  /* 0x0000000203167825 */ /* 0x040fe200078e02cc */
[----:B-1----:R-:W-:Y:S01]  /*6840*/  PRMT R11, RZ, 0x7610, R11 ;  /* 0x00007610ff0b7816 */ /* 0x002fe2000000000b */
[----:B------:R1:W4:Y:S02]  /*6850*/  @P1 LDG.E.U16 R144, desc[UR10][R16.64] ;  /* 0x0000000a10901981 */ /* 0x000324000c1e1500 */
[----:B---3--:R-:W-:Y:S01]  /*6860*/  IMAD.WIDE R20, R3, 0x2, R202 ;  /* 0x0000000203147825 */ /* 0x008fe200078e02ca */
[----:B------:R-:W-:Y:S01]  /*6870*/  PRMT R10, RZ, 0x7610, R10 ;  /* 0x00007610ff0a7816 */ /* 0x000fe2000000000a */
[----:B------:R3:W4:Y:S02]  /*6880*/  @P1 LDG.E.U16 R145, desc[UR10][R18.64] ;  /* 0x0000000a12911981 */ /* 0x000724000c1e1500 */
[----:B------:R-:W-:Y:S01]  /*6890*/  IMAD.WIDE R6, R7, 0x2, R202 ;  /* 0x0000000207067825 */ /* 0x000fe200078e02ca */
[----:B------:R-:W-:Y:S01]  /*68a0*/  PRMT R9, RZ, 0x7610, R9 ;  /* 0x00007610ff097816 */ /* 0x000fe20000000009 */
[----:B------:R3:W4:Y:S01]  /*68b0*/  @P1 LDG.E.U16 R14, desc[UR10][R22.64] ;  /* 0x0000000a160e1981 */ /* 0x000722000c1e1500 */
[----:B------:R-:W-:Y:S01]  /*68c0*/  PRMT R8, RZ, 0x7610, R8 ;  /* 0x00007610ff087816 */ /* 0x000fe20000000008 */
[----:B------:R-:W-:-:S02]  /*68d0*/  IMAD.WIDE R24, R3, 0x2, R200 ;  /* 0x0000000203187825 */ /* 0x000fc400078e02c8 */
[----:B------:R0:W4:Y:S02]  /*68e0*/  @P1 LDG.E.U16 R13, desc[UR10][R20.64] ;  /* 0x0000000a140d1981 */ /* 0x000124000c1e1500 */
[----:B-1----:R-:W-:Y:S02]  /*68f0*/  IMAD.WIDE R16, R3, 0x2, R198 ;  /* 0x0000000203107825 */ /* 0x002fe400078e02c6 */
[----:B------:R1:W4:Y:S02]  /*6900*/  @P1 LDG.E.U16 R143, desc[UR10][R6.64] ;  /* 0x0000000a068f1981 */ /* 0x000324000c1e1500 */
[C---:B---3--:R-:W-:Y:S01]  /*6910*/  IMAD.WIDE R18, R27.reuse, 0x2, R204 ;  /* 0x000000021b127825 */ /* 0x048fe200078e02cc */
[----:B------:R-:W-:Y:S01]  /*6920*/  PRMT R5, RZ, 0x7610, R5 ;  /* 0x00007610ff057816 */ /* 0x000fe20000000005 */
[----:B------:R3:W4:Y:S02]  /*6930*/  @P1 LDG.E.U16 R12, desc[UR10][R24.64] ;  /* 0x0000000a180c1981 */ /* 0x000724000c1e1500 */
[C---:B------:R-:W-:Y:S01]  /*6940*/  IMAD.WIDE R22, R27.reuse, 0x2, R202 ;  /* 0x000000021b167825 */ /* 0x040fe200078e02ca */
[----:B------:R-:W-:Y:S01]  /*6950*/  PRMT R4, RZ, 0x7610, R4 ;  /* 0x00007610ff047816 */ /* 0x000fe20000000004 */
[----:B------:R3:W4:Y:S02]  /*6960*/  @P1 LDG.E.U16 R11, desc[UR10][R16.64] ;  /* 0x0000000a100b1981 */ /* 0x000724000c1e1500 */
[C---:B0-----:R-:W-:Y:S01]  /*6970*/  IMAD.WIDE R20, R27.reuse, 0x2, R200 ;  /* 0x000000021b147825 */ /* 0x041fe200078e02c8 */
[----:B-1----:R-:W-:Y:S01]  /*6980*/  PRMT R7, RZ, 0x7610, R7 ;  /* 0x00007610ff077816 */ /* 0x002fe20000000007 */
[----:B------:R0:W4:Y:S02]  /*6990*/  @P1 LDG.E.U16 R10, desc[UR10][R18.64] ;  /* 0x0000000a120a1981 */ /* 0x000124000c1e1500 */
[----:B------:R-:W-:Y:S01]  /*69a0*/  IMAD R15, R0, 0x5, RZ ;  /* 0x00000005000f7824 */ /* 0x000fe200078e02ff */
[----:B------:R-:W-:Y:S01]  /*69b0*/  PRMT R6, RZ, 0x7610, R6 ;  /* 0x00007610ff067816 */ /* 0x000fe20000000006 */
[----:B------:R1:W4:Y:S01]  /*69c0*/  @P1 LDG.E.U16 R9, desc[UR10][R22.64] ;  /* 0x0000000a16091981 */ /* 0x000322000c1e1500 */
[----:B---3--:R-:W-:Y:S01]  /*69d0*/  IMAD.WIDE R24, R27, 0x2, R198 ;  /* 0x000000021b187825 */ /* 0x008fe200078e02c6 */
[----:B------:R-:W-:Y:S01]  /*69e0*/  PRMT R3, RZ, 0x7610, R3 ;  /* 0x00007610ff037816 */ /* 0x000fe20000000003 */
[----:B------:R-:W3:Y:S01]  /*69f0*/  LDC R0, c[0x0][0x3c4] ;  /* 0x0000f100ff007b82 */ /* 0x000ee20000000800 */
[----:B------:R1:W3:Y:S01]  /*6a00*/  @P1 LDG.E.U16 R8, desc[UR10][R20.64] ;  /* 0x0000000a14081981 */ /* 0x0002e2000c1e1500 */
[----:B------:R-:W-:-:S03]  /*6a10*/  IMAD.WIDE R16, R15, 0x2, R198 ;  /* 0x000000020f107825 */ /* 0x000fc600078e02c6 */
[----:B------:R-:W3:Y:S01]  /*6a20*/  @P1 LDG.E.U16 R7, desc[UR10][R24.64] ;  /* 0x0000000a18071981 */ /* 0x000ee2000c1e1500 */
[----:B0-----:R-:W-:-:S03]  /*6a30*/  IMAD.WIDE R18, R15, 0x2, R204 ;  /* 0x000000020f127825 */ /* 0x001fc600078e02cc */
[----:B------:R0:W3:Y:S01]  /*6a40*/  @P1 LDG.E.U16 R6, desc[UR10][R16.64] ;  /* 0x0000000a10061981 */ /* 0x0000e2000c1e1500 */
[----:B-1----:R-:W-:-:S03]  /*6a50*/  IMAD.WIDE R22, R15, 0x2, R202 ;  /* 0x000000020f167825 */ /* 0x002fc600078e02ca */
[----:B------:R1:W3:Y:S01]  /*6a60*/  @P1 LDG.E.U16 R5, desc[UR10][R18.64] ;  /* 0x0000000a12051981 */ /* 0x0002e2000c1e1500 */
[----:B------:R-:W-:-:S03]  /*6a70*/  IMAD.WIDE R20, R15, 0x2, R200 ;  /* 0x000000020f147825 */ /* 0x000fc600078e02c8 */
[----:B------:R-:W3:Y:S04]  /*6a80*/  @P1 LDG.E.U16 R4, desc[UR10][R22.64] ;  /* 0x0000000a16041981 */ /* 0x000ee8000c1e1500 */
[----:B------:R0:W3:Y:S04]  /*6a90*/  @P1 LDG.E.U16 R3, desc[UR10][R20.64] ;  /* 0x0000000a14031981 */ /* 0x0000e8000c1e1500 */
[----:B------:R-:W-:Y:S04]  /*6aa0*/  STL [R1+0x1190], R2 ;  /* 0x0011900201007387 */ /* 0x000fe80000100800 */
[----:B------:R-:W-:Y:S04]  /*6ab0*/  STL.64 [R1+0x1198], R206 ;  /* 0x001198ce01007387 */ /* 0x000fe80000100a00 */
[----:B------:R1:W-:Y:S01]  /*6ac0*/  STL [R1+0x1348], R206 ;  /* 0x001348ce01007387 */ /* 0x0003e20000100800 */
[----:B------:R-:W-:-:S02]  /*6ad0*/  PRMT R114, RZ, 0x7610, R114 ;  /* 0x00007610ff727816 */ /* 0x000fc40000000072 */
[----:B------:R-:W-:Y:S02]  /*6ae0*/  PRMT R116, RZ, 0x7610, R116 ;  /* 0x00007610ff747816 */ /* 0x000fe40000000074 */
[----:B------:R-:W-:Y:S02]  /*6af0*/  PRMT R15, RZ, 0x7610, R15 ;  /* 0x00007610ff0f7816 */ /* 0x000fe4000000000f */
[----:B0-----:R-:W-:Y:S02]  /*6b00*/  PRMT R16, RZ, 0x7610, R16 ;  /* 0x00007610ff107816 */ /* 0x001fe40000000010 */
        /* <DEDUP_REMOVED lines=52> */
[----:B------:R-:W-:Y:S01]  /*6e50*/  PRMT R98, RZ, 0x7610, R98 ;  /* 0x00007610ff627816 */ /* 0x000fe20000000062 */
[----:B------:R-:W-:Y:S01]  /*6e60*/  IMAD.SHL.U32 R197, R197, 0x8, RZ ;  /* 0x00000008c5c57824 */ /* 0x000fe200078e00ff */
[----:B-1----:R-:W-:Y:S01]  /*6e70*/  PRMT R18, RZ, 0x7610, R18 ;  /* 0x00007610ff127816 */ /* 0x002fe20000000012 */
[----:B------:R-:W-:Y:S01]  /*6e80*/  IMAD R242, R242, 0x14, RZ ;  /* 0x00000014f2f27824 */ /* 0x000fe200078e02ff */
        /* <DEDUP_REMOVED lines=15> */
[----:B--2---:R1:W-:Y:S04]  /*6f80*/  STL.64 [R1+0x1318], R112 ;  /* 0x0013187001007387 */ /* 0x0043e80000100a00 */
[----:B----4-:R-:W-:Y:S01]  /*6f90*/  STL.64 [R1+0x1320], R110 ;  /* 0x0013206e01007387 */ /* 0x010fe20000100a00 */
[----:B------:R-:W-:Y:S02]  /*6fa0*/  PRMT R104, RZ, 0x7610, R104 ;  /* 0x00007610ff687816 */ /* 0x000fe40000000068 */
[----:B------:R-:W-:-:S02]  /*6fb0*/  PRMT R106, RZ, 0x7610, R106 ;  /* 0x00007610ff6a7816 */ /* 0x000fc4000000006a */
[----:B------:R-:W-:Y:S01]  /*6fc0*/  PRMT R108, RZ, 0x7610, R108 ;  /* 0x00007610ff6c7816 */ /* 0x000fe2000000006c */
[----:B-1----:R-:W1:Y:S01]  /*6fd0*/  LDC R112, c[0x0][0x3c4] ;  /* 0x0000f100ff707b82 */ /* 0x002e620000000800 */
[----:B------:R-:W-:Y:S07]  /*6fe0*/  STL.64 [R1+0x1328], R142 ;  /* 0x0013288e01007387 */ /* 0x000fee0000100a00 */
[----:B------:R-:W2:Y:S01]  /*6ff0*/  LDC R113, c[0x0][0x3c4] ;  /* 0x0000f100ff717b82 */ /* 0x000ea20000000800 */
[----:B------:R-:W-:Y:S04]  /*7000*/  STL.64 [R1+0x1330], R144 ;  /* 0x0013309001007387 */ /* 0x000fe80000100a00 */
[----:B------:R-:W-:Y:S04]  /*7010*/  STL.64 [R1+0x1338], R12 ;  /* 0x0013380c01007387 */ /* 0x000fe80000100a00 */
[----:B------:R-:W-:Y:S04]  /*7020*/  STL.64 [R1+0x1340], R10 ;  /* 0x0013400a01007387 */ /* 0x000fe80000100a00 */
[----:B---3--:R-:W-:Y:S04]  /*7030*/  STL.64 [R1+0x1350], R8 ;  /* 0x0013500801007387 */ /* 0x008fe80000100a00 */
[----:B------:R-:W-:Y:S04]  /*7040*/  STL.64 [R1+0x1358], R6 ;  /* 0x0013580601007387 */ /* 0x000fe80000100a00 */
[----:B------:R-:W-:Y:S04]  /*7050*/  STL.64 [R1+0x1360], R4 ;  /* 0x0013600401007387 */ /* 0x000fe80000100a00 */
[----:B------:R3:W-:Y:S04]  /*7060*/  STL.64 [R1+0x1368], R2 ;  /* 0x0013680201007387 */ /* 0x0007e80000100a00 */
[----:B------:R4:W-:Y:S04]  /*7070*/  STL.64 [R1+0x16b0], R180 ;  /* 0x0016b0b401007387 */ /* 0x0009e80000100a00 */
[----:B------:R-:W-:Y:S04]  /*7080*/  STL.64 [R1+0x16a0], R182 ;  /* 0x0016a0b601007387 */ /* 0x000fe80000100a00 */
[----:B------:R-:W-:Y:S04]  /*7090*/  STL.64 [R1+0x1690], R184 ;  /* 0x001690b801007387 */ /* 0x000fe80000100a00 */
[----:B------:R-:W-:Y:S04]  /*70a0*/  STL.64 [R1+0x1680], R186 ;  /* 0x001680ba01007387 */ /* 0x000fe80000100a00 */
[----:B------:R-:W-:Y:S04]  /*70b0*/  STL.64 [R1+0x1688], R188 ;  /* 0x001688bc01007387 */ /* 0x000fe80000100a00 */
[----:B------:R0:W-:Y:S04]  /*70c0*/  STL.64 [R1+0x1698], R190 ;  /* 0x001698be01007387 */ /* 0x0001e80000100a00 */
[----:B------:R-:W-:Y:S04]  /*70d0*/  STL.64 [R1+0x16a8], R192 ;  /* 0x0016a8c001007387 */ /* 0x000fe80000100a00 */
        /* <DEDUP_REMOVED lines=71> */
[----:B------:R-:W-:Y:S01]  /*7550*/  STL.64 [R1+0x13a8], R92 ;  /* 0x0013a85c01007387 */ /* 0x000fe20000100a00 */
[----:B---3--:R-:W-:-:S03]  /*7560*/  IMAD.WIDE R2, R197, 0x2, R204 ;  /* 0x00000002c5027825 */ /* 0x008fc600078e02cc */
[----:B------:R-:W-:Y:S04]  /*7570*/  STL.64 [R1+0x1398], R94 ;  /* 0x0013985e01007387 */ /* 0x000fe80000100a00 */
[----:B------:R-:W-:Y:S04]  /*7580*/  STL.64 [R1+0x1390], R96 ;  /* 0x0013906001007387 */ /* 0x000fe80000100a00 */
[----:B------:R-:W-:Y:S04]  /*7590*/  STL.64 [R1+0x1380], R98 ;  /* 0x0013806201007387 */ /* 0x000fe80000100a00 */
[----:B------:R-:W-:Y:S01]  /*75a0*/  STL.64 [R1+0x1378], R100 ;  /* 0x0013786401007387 */ /* 0x000fe20000100a00 */
[----:B----4-:R-:W-:-:S03]  /*75b0*/  IMAD.WIDE R180, R197, 0x2, R202 ;  /* 0x00000002c5b47825 */ /* 0x010fc600078e02ca */
[----:B------:R-:W-:Y:S04]  /*75c0*/  STL.64 [R1+0x1370], R102 ;  /* 0x0013706601007387 */ /* 0x000fe80000100a00 */
[----:B------:R-:W-:Y:S04]  /*75d0*/  STL.64 [R1+0x1388], R104 ;  /* 0x0013886801007387 */ /* 0x000fe80000100a00 */
[----:B------:R-:W-:Y:S04]  /*75e0*/  STL.64 [R1+0x13a0], R106 ;  /* 0x0013a06a01007387 */ /* 0x000fe80000100a00 */
[----:B------:R-:W-:Y:S04]  /*75f0*/  STL.64 [R1+0x13b0], R108 ;  /* 0x0013b06c01007387 */ /* 0x000fe80000100a00 */
[----:B------:R3:W-:Y:S01]  /*7600*/  STL.64 [R1+0x1148], R2 ;  /* 0x0011480201007387 */ /* 0x0007e20000100a00 */
[----:B0-----:R-:W-:-:S03]  /*7610*/  IMAD.WIDE R190, R214, 0x2, R204 ;  /* 0x00000002d6be7825 */ /* 0x001fc600078e02cc */
[----:B------:R-:W-:Y:S04]  /*7620*/  STL.64 [R1+0x1140], R180 ;  /* 0x001140b401007387 */ /* 0x000fe80000100a00 */
[----:B------:R-:W-:Y:S01]  /*7630*/  STL.64 [R1+0x16b8], R180 ;  /* 0x0016b8b401007387 */ /* 0x000fe20000100a00 */
[----:B---3--:R-:W-:-:S05]  /*7640*/  IMAD.WIDE R2, R215, 0x2, R204 ;  /* 0x00000002d7027825 */ /* 0x008fca00078e02cc */
[----:B------:R0:W-:Y:S01]  /*7650*/  STL.64 [R1+0xfc8], R2 ;  /* 0x000fc80201007387 */ /* 0x0001e20000100a00 */
[----:B------:R-:W-:-:S03]  /*7660*/  IMAD.WIDE R184, R214, 0x2, R202 ;  /* 0x00000002d6b87825 */ /* 0x000fc600078e02ca */
[----:B------:R-:W-:Y:S01]  /*7670*/  STL.64 [R1+0x1088], R190 ;  /* 0x001088be01007387 */ /* 0x000fe20000100a00 */
[----:B------:R-:W-:-:S04]  /*7680*/  IMAD.WIDE R208, R216, 0x2, R204 ;  /* 0x00000002d8d07825 */ /* 0x000fc800078e02cc */
[----:B0-----:R-:W-:-:S05]  /*7690*/  IMAD.WIDE R2, R215, 0x2, R202 ;  /* 0x00000002d7027825 */ /* 0x001fca00078e02ca */
[----:B------:R0:W-:Y:S01]  /*76a0*/  STL.64 [R1+0xfc0], R2 ;  /* 0x000fc00201007387 */ /* 0x0001e20000100a00 */
[----:B------:R-:W-:-:S03]  /*76b0*/  IMAD.WIDE R210, R216, 0x2, R202 ;  /* 0x00000002d8d27825 */ /* 0x000fc600078e02ca */
[----:B------:R-:W-:Y:S04]  /*76c0*/  STL.64 [R1+0x1080], R184 ;  /* 0x001080b801007387 */ /* 0x000fe80000100a00 */
[----:B------:R-:W-:Y:S01]  /*76d0*/  STL.64 [R1+0xf08], R208 ;  /* 0x000f08d001007387 */ /* 0x000fe20000100a00 */
[----:B0-----:R-:W-:-:S05]  /*76e0*/  IMAD.WIDE R2, R217, 0x2, R204 ;  /* 0x00000002d9027825 */ /* 0x001fca00078e02cc */
[----:B------:R0:W-:Y:S01]  /*76f0*/  STL.64 [R1+0xe48], R2 ;  /* 0x000e480201007387 */ /* 0x0001e20000100a00 */
[----:B------:R-:W-:-:S03]  /*7700*/  IMAD.WIDE R146, R217, 0x2, R202 ;  /* 0x00000002d9927825 */ /* 0x000fc600078e02ca */
[----:B------:R-:W-:Y:S01]  /*7710*/  STL.64 [R1+0xf00], R210 ;  /* 0x000f00d201007387 */ /* 0x000fe20000100a00 */
[----:B------:R-:W-:-:S04]  /*7720*/  IMAD.WIDE R4, R218, 0x2, R202 ;  /* 0x00000002da047825 */ /* 0x000fc800078e02ca */
[----:B0-----:R-:W-:-:S05]  /*7730*/  IMAD.WIDE R2, R218, 0x2, R204 ;  /* 0x00000002da027825 */ /* 0x001fca00078e02cc */
[----:B------:R0:W-:Y:S04]  /*7740*/  STL.64 [R1+0xd88], R2 ;  /* 0x000d880201007387 */ /* 0x0001e80000100a00 */
[----:B------:R-:W-:Y:S04]  /*7750*/  STL.64 [R1+0xe40], R146 ;  /* 0x000e409201007387 */ /* 0x000fe80000100a00 */
[----:B------:R3:W-:Y:S01]  /*7760*/  STL.64 [R1+0xd80], R4 ;  /* 0x000d800401007387 */ /* 0x0007e20000100a00 */
[----:B0-----:R-:W-:-:S05]  /*7770*/  IMAD.WIDE R2, R219, 0x2, R204 ;  /* 0x00000002db027825 */ /* 0x001fca00078e02cc */
[----:B------:R0:W-:Y:S01]  /*7780*/  STL.64 [R1+0xcc8], R2 ;  /* 0x000cc80201007387 */ /* 0x0001e20000100a00 */
[----:B---3--:R-:W-:-:S04]  /*7790*/  IMAD.WIDE R4, R219, 0x2, R202 ;  /* 0x00000002db047825 */ /* 0x008fc800078e02ca */
[C---:B------:R-:W-:Y:S01]  /*77a0*/  IMAD.WIDE R152, R220.reuse, 0x2, R202 ;  /* 0x00000002dc987825 */ /* 0x040fe200078e02ca */
[----:B------:R-:W-:Y:S03]  /*77b0*/  STL.64 [R1+0xcc0], R4 ;  /* 0x000cc00401007387 */ /* 0x000fe60000100a00 */
[----:B0-----:R-:W-:-:S05]  /*77c0*/  IMAD.WIDE R2, R220, 0x2, R204 ;  /* 0x00000002dc027825 */ /* 0x001fca00078e02cc */
[----:B------:R0:W-:Y:S01]  /*77d0*/  STL.64 [R1+0x1128], R2 ;  /* 0x0011280201007387 */ /* 0x0001e20000100a00 */
[----:B------:R-:W-:-:S03]  /*77e0*/  IMAD.WIDE R162, R221, 0x2, R204 ;  /* 0x00000002dda27825 */ /* 0x000fc600078e02cc */
[----:B------:R-:W-:Y:S01]  /*77f0*/  STL.64 [R1+0x1120], R152 ;  /* 0x0011209801007387 */ /* 0x000fe20000100a00 */
[----:B------:R-:W-:-:S03]  /*7800*/  IMAD.WIDE R156, R221, 0x2, R202 ;  /* 0x00000002dd9c7825 */ /* 0x000fc600078e02ca */
[----:B------:R-:W-:Y:S01]  /*7810*/  STL.64 [R1+0x1628], R152 ;  /* 0x0016289801007387 */ /* 0x000fe20000100a00 */
[----:B0-----:R-:W-:-:S05]  /*7820*/  IMAD.WIDE R2, R222, 0x2, R204 ;  /* 0x00000002de027825 */ /* 0x001fca00078e02cc */
[----:B------:R0:W-:Y:S01]  /*7830*/  STL.64 [R1+0xfa8], R2 ;  /* 0x000fa80201007387 */ /* 0x0001e20000100a00 */
[----:B------:R-:W-:-:S03]  /*7840*/  IMAD.WIDE R170, R223, 0x2, R204 ;  /* 0x00000002dfaa7825 */ /* 0x000fc600078e02cc */
[----:B------:R-:W-:Y:S01]  /*7850*/  STL.64 [R1+0x1068], R162 ;  /* 0x001068a201007387 */ /* 0x000fe20000100a00 */
[----:B------:R-:W-:-:S03]  /*7860*/  IMAD.WIDE R4, R224, 0x2, R204 ;  /* 0x00000002e0047825 */ /* 0x000fc600078e02cc */
[----:B------:R-:W-:Y:S01]  /*7870*/  STL.64 [R1+0x1638], R162 ;  /* 0x001638a201007387 */ /* 0x000fe20000100a00 */
[----:B0-----:R-:W-:-:S05]  /*7880*/  IMAD.WIDE R2, R222, 0x2, R202 ;  /* 0x00000002de027825 */ /* 0x001fca00078e02ca */
[----:B------:R0:W-:Y:S04]  /*7890*/  STL.64 [R1+0xfa0], R2 ;  /* 0x000fa00201007387 */ /* 0x0001e80000100a00 */
[----:B------:R-:W-:Y:S01]  /*78a0*/  STL.64 [R1+0x1060], R156 ;  /* 0x0010609c01007387 */ /* 0x000fe20000100a00 */
[----:B------:R-:W-:-:S03]  /*78b0*/  IMAD.WIDE R172, R223, 0x2, R202 ;  /* 0x00000002dfac7825 */ /* 0x000fc600078e02ca */
[----:B------:R-:W-:Y:S01]  /*78c0*/  STL.64 [R1+0x1640], R156 ;  /* 0x0016409c01007387 */ /* 0x000fe20000100a00 */
[----:B0-----:R-:W-:-:S03]  /*78d0*/  IMAD.WIDE R2, R224, 0x2, R202 ;  /* 0x00000002e0027825 */ /* 0x001fc600078e02ca */
[----:B------:R-:W-:Y:S04]  /*78e0*/  STL.64 [R1+0xee8], R170 ;  /* 0x000ee8aa01007387 */ /* 0x000fe80000100a00 */
[----:B------:R0:W-:Y:S04]  /*78f0*/  STL.64 [R1+0xe28], R4 ;  /* 0x000e280401007387 */ /* 0x0001e80000100a00 */
[----:B------:R-:W-:Y:S01]  /*7900*/  STL.64 [R1+0x1658], R170 ;  /* 0x001658aa01007387 */ /* 0x000fe20000100a00 */
[----:B------:R-:W-:-:S03]  /*7910*/  IMAD.WIDE R122, R226, 0x2, R204 ;  /* 0x00000002e27a7825 */ /* 0x000fc600078e02cc */
[----:B------:R3:W-:Y:S01]  /*7920*/  STL.64 [R1+0xe20], R2 ;  /* 0x000e200201007387 */ /* 0x0007e20000100a00 */
[----:B0-----:R-:W-:-:S03]  /*7930*/  IMAD.WIDE R4, R225, 0x2, R204 ;  /* 0x00000002e1047825 */ /* 0x001fc600078e02cc */
[----:B------:R-:W-:Y:S01]  /*7940*/  STL.64 [R1+0xee0], R172 ;  /* 0x000ee0ac01007387 */ /* 0x000fe20000100a00 */
[----:B------:R-:W-:-:S04]  /*7950*/  IMAD.WIDE R120, R226, 0x2, R202 ;  /* 0x00000002e2787825 */ /* 0x000fc800078e02ca */
[----:B---3--:R-:W-:Y:S01]  /*7960*/  IMAD.WIDE R2, R225, 0x2, R202 ;  /* 0x00000002e1027825 */ /* 0x008fe200078e02ca */
[----:B------:R-:W-:Y:S04]  /*7970*/  STL.64 [R1+0xd68], R4 ;  /* 0x000d680401007387 */ /* 0x000fe80000100a00 */
[----:B------:R0:W-:Y:S01]  /*7980*/  STL.64 [R1+0xd60], R2 ;  /* 0x000d600201007387 */ /* 0x0001e20000100a00 */
[----:B------:R-:W-:-:S03]  /*7990*/  IMAD.WIDE R124, R227, 0x2, R204 ;  /* 0x00000002e37c7825 */ /* 0x000fc600078e02cc */
[----:B------:R-:W-:Y:S01]  /*79a0*/  STL.64 [R1+0xca8], R122 ;  /* 0x000ca87a01007387 */ /* 0x000fe20000100a00 */
[----:B------:R-:W-:-:S03]  /*79b0*/  IMAD.WIDE R126, R227, 0x2, R202 ;  /* 0x00000002e37e7825 */ /* 0x000fc600078e02ca */
[----:B------:R-:W-:Y:S01]  /*79c0*/  STL.64 [R1+0x15c0], R122 ;  /* 0x0015c07a01007387 */ /* 0x000fe20000100a00 */
[----:B0-----:R-:W-:-:S03]  /*79d0*/  IMAD.WIDE R2, R228, 0x2, R204 ;  /* 0x00000002e4027825 */ /* 0x001fc600078e02cc */
[----:B------:R-:W-:Y:S04]  /*79e0*/  STL.64 [R1+0xca0], R120 ;  /* 0x000ca07801007387 */ /* 0x000fe80000100a00 */
[----:B------:R-:W-:Y:S04]  /*79f0*/  STL.64 [R1+0x15c8], R120 ;  /* 0x0015c87801007387 */ /* 0x000fe80000100a00 */
        /* <DEDUP_REMOVED lines=13> */
[----:B------:R-:W-:Y:S01]  /*7ad0*/  STL.64 [R1+0x1580], R134 ;  /* 0x0015808601007387 */ /* 0x000fe20000100a00 */
[----:B0-----:R-:W-:-:S03]  /*7ae0*/  IMAD.WIDE R2, R232, 0x2, R204 ;  /* 0x00000002e8027825 */ /* 0x001fc600078e02cc */
[----:B------:R-:W-:Y:S04]  /*7af0*/  STL.64 [R1+0xec0], R138 ;  /* 0x000ec08a01007387 */ /* 0x000fe80000100a00 */
[----:B------:R-:W-:Y:S01]  /*7b00*/  STL.64 [R1+0xe00], R4 ;  /* 0x000e000401007387 */ /* 0x000fe20000100a00 */
[----:B------:R-:W-:-:S03]  /*7b10*/  IMAD.WIDE R14, R231, 0x2, R204 ;  /* 0x00000002e70e7825 */ /* 0x000fc600078e02cc */
[----:B------:R-:W-:Y:S04]  /*7b20*/  STL.64 [R1+0x1568], R138 ;  /* 0x0015688a01007387 */ /* 0x000fe80000100a00 */
[----:B------:R0:W-:Y:S01]  /*7b30*/  STL.64 [R1+0xd48], R2 ;  /* 0x000d480201007387 */ /* 0x0001e20000100a00 */
[----:B------:R-:W-:-:S03]  /*7b40*/  IMAD.WIDE R24, R233, 0x2, R204 ;  /* 0x00000002e9187825 */ /* 0x000fc600078e02cc */
[----:B------:R-:W-:Y:S01]  /*7b50*/  STL.64 [R1+0xe08], R14 ;  /* 0x000e080e01007387 */ /* 0x000fe20000100a00 */
[----:B0-----:R-:W-:-:S05]  /*7b60*/  IMAD.WIDE R2, R232, 0x2, R202 ;  /* 0x00000002e8027825 */ /* 0x001fca00078e02ca */
[----:B------:R0:W-:Y:S01]  /*7b70*/  STL.64 [R1+0xd40], R2 ;  /* 0x000d400201007387 */ /* 0x0001e20000100a00 */
        /* <DEDUP_REMOVED lines=8> */
[----:B0-----:R-:W-:-:S03]  /*7c00*/  IMAD.WIDE R2, R235, 0x2, R204 ;  /* 0x00000002eb027825 */ /* 0x001fc600078e02cc */
        /* <DEDUP_REMOVED lines=14> */
[----:B------:R-:W-:Y:S04]  /*7cf0*/  STL.64 [R1+0xea0], R40 ;  /* 0x000ea02801007387 */ /* 0x000fe80000100a00 */
[----:B------:R-:W-:Y:S01]  /*7d00*/  STL.64 [R1+0xde0], R4 ;  /* 0x000de00401007387 */ /* 0x000fe20000100a00 */
[----:B0-----:R-:W-:-:S03]  /*7d10*/  IMAD.WIDE R2, R239, 0x2, R204 ;  /* 0x00000002ef027825 */ /* 0x001fc600078e02cc */
[----:B------:R-:W-:Y:S04]  /*7d20*/  STL.64 [R1+0x14e8], R40 ;  /* 0x0014e82801007387 */ /* 0x000fe80000100a00 */
[----:B------:R0:W-:Y:S01]  /*7d30*/  STL.64 [R1+0xd28], R2 ;  /* 0x000d280201007387 */ /* 0x0001e20000100a00 */
[----:B------:R-:W-:-:S04]  /*7d40*/  IMAD.WIDE R52, R240, 0x2, R204 ;  /* 0x00000002f0347825 */ /* 0x000fc800078e02cc */
[----:B------:R-:W-:-:S04]  /*7d50*/  IMAD.WIDE R50, R240, 0x2, R202 ;  /* 0x00000002f0327825 */ /* 0x000fc800078e02ca */
[----:B0-----:R-:W-:-:S04]  /*7d60*/  IMAD.WIDE R2, R239, 0x2, R202 ;  /* 0x00000002ef027825 */ /* 0x001fc800078e02ca */
[C---:B------:R-:W-:Y:S01]  /*7d70*/  IMAD.WIDE R56, R241.reuse, 0x2, R204 ;  /* 0x00000002f1387825 */ /* 0x040fe200078e02cc */
[----:B------:R0:W-:Y:S03]  /*7d80*/  STL.64 [R1+0xd20], R2 ;  /* 0x000d200201007387 */ /* 0x0001e60000100a00 */
[----:B------:R-:W-:Y:S01]  /*7d90*/  IMAD.WIDE R54, R241, 0x2, R202 ;  /* 0x00000002f1367825 */ /* 0x000fe200078e02ca */
[----:B------:R-:W-:Y:S03]  /*7da0*/  STL.64 [R1+0xc28], R52 ;  /* 0x000c283401007387 */ /* 0x000fe60000100a00 */
[C-C-:B------:R-:W-:Y:S01]  /*7db0*/  IMAD.WIDE R58, R242.reuse, 0x2, R204.reuse ;  /* 0x00000002f23a7825 */ /* 0x140fe200078e02cc */
[----:B------:R-:W-:Y:S03]  /*7dc0*/  STL.64 [R1+0x14b8], R52 ;  /* 0x0014b83401007387 */ /* 0x000fe60000100a00 */
[C---:B0-----:R-:W-:Y:S01]  /*7dd0*/  IMAD.WIDE R2, R243.reuse, 0x2, R204 ;  /* 0x00000002f3027825 */ /* 0x041fe200078e02cc */
[----:B------:R-:W-:Y:S03]  /*7de0*/  STL.64 [R1+0xc20], R50 ;  /* 0x000c203201007387 */ /* 0x000fe60000100a00 */
[--C-:B------:R-:W-:Y:S01]  /*7df0*/  IMAD.WIDE R60, R242, 0x2, R202.reuse ;  /* 0x00000002f23c7825 */ /* 0x100fe200078e02ca */
[----:B------:R-:W-:Y:S03]  /*7e00*/  STL.64 [R1+0x14d0], R50 ;  /* 0x0014d03201007387 */ /* 0x000fe60000100a00 */
[----:B------:R-:W-:Y:S01]  /*7e10*/  IMAD.WIDE R62, R243, 0x2, R202 ;  /* 0x00000002f33e7825 */ /* 0x000fe200078e02ca */
[----:B------:R-:W-:Y:S03]  /*7e20*/  STL.64 [R1+0x10c8], R56 ;  /* 0x0010c83801007387 */ /* 0x000fe60000100a00 */
[C---:B------:R-:W-:Y:S01]  /*7e30*/  IMAD.WIDE R68, R244.reuse, 0x2, R204 ;  /* 0x00000002f4447825 */ /* 0x040fe200078e02cc */
[----:B------:R-:W-:Y:S03]  /*7e40*/  STL.64 [R1+0x10c0], R54 ;  /* 0x0010c03601007387 */ /* 0x000fe60000100a00 */
[----:B------:R-:W-:Y:S01]  /*7e50*/  IMAD.WIDE R66, R244, 0x2, R202 ;  /* 0x00000002f4427825 */ /* 0x000fe200078e02ca */
[----:B------:R0:W-:Y:S04]  /*7e60*/  STL.64 [R1+0xf48], R2 ;  /* 0x000f480201007387 */ /* 0x0001e80000100a00 */
[----:B------:R-:W-:Y:S01]  /*7e70*/  STL.64 [R1+0x1008], R58 ;  /* 0x0010083a01007387 */ /* 0x000fe20000100a00 */
[----:B------:R-:W-:-:S03]  /*7e80*/  IMAD R247, R247, 0x3c, RZ ;  /* 0x0000003cf7f77824 */ /* 0x000fc600078e02ff */
[----:B------:R-:W-:Y:S01]  /*7e90*/  STL.64 [R1+0x1000], R60 ;  /* 0x0010003c01007387 */ /* 0x000fe20000100a00 */
[----:B------:R-:W-:-:S03]  /*7ea0*/  IMAD.WIDE R70, R245, 0x2, R204 ;  /* 0x00000002f5467825 */ /* 0x000fc600078e02cc */
[----:B------:R-:W-:Y:S01]  /*7eb0*/  STL.64 [R1+0xf40], R62 ;  /* 0x000f403e01007387 */ /* 0x000fe20000100a00 */
[----:B0-----:R-:W-:-:S03]  /*7ec0*/  IMAD.WIDE R2, R246, 0x2, R204 ;  /* 0x00000002f6027825 */ /* 0x001fc600078e02cc */
[----:B------:R-:W-:Y:S01]  /*7ed0*/  STL.64 [R1+0xe88], R68 ;  /* 0x000e884401007387 */ /* 0x000fe20000100a00 */
[----:B------:R-:W-:-:S03]  /*7ee0*/  IMAD.WIDE R72, R245, 0x2, R202 ;  /* 0x00000002f5487825 */ /* 0x000fc600078e02ca */
[----:B------:R-:W-:Y:S01]  /*7ef0*/  STL.64 [R1+0x1460], R68 ;  /* 0x0014604401007387 */ /* 0x000fe20000100a00 */
[----:B------:R-:W-:-:S03]  /*7f00*/  IMAD R248, R248, 0xd, RZ ;  /* 0x0000000df8f87824 */ /* 0x000fc600078e02ff */
[----:B------:R-:W-:Y:S01]  /*7f10*/  STL.64 [R1+0xe80], R66 ;  /* 0x000e804201007387 */ /* 0x000fe20000100a00 */
[----:B------:R-:W-:-:S03]  /*7f20*/  IMAD.WIDE R74, R246, 0x2, R202 ;  /* 0x00000002f64a7825 */ /* 0x000fc600078e02ca */
[----:B------:R0:W-:Y:S01]  /*7f30*/  STL.64 [R1+0xd08], R2 ;  /* 0x000d080201007387 */ /* 0x0001e20000100a00 */
[----:B------:R-:W-:Y:S02]  /*7f40*/  IMAD R249, R249, 0x15, RZ ;  /* 0x00000015f9f97824 */ /* 0x000fe400078e02ff */
[C---:B------:R-:W-:Y:S01]  /*7f50*/  IMAD.WIDE R78, R247.reuse, 0x2, R202 ;  /* 0x00000002f74e7825 */ /* 0x040fe200078e02ca */
[----:B------:R-:W-:Y:S03]  /*7f60*/  STL.64 [R1+0xdc8], R70 ;  /* 0x000dc84601007387 */ /* 0x000fe60000100a00 */
[--C-:B------:R-:W-:Y:S01]  /*7f70*/  IMAD.WIDE R80, R248, 0x2, R204.reuse ;  /* 0x00000002f8507825 */ /* 0x100fe200078e02cc */
[----:B------:R-:W-:Y:S03]  /*7f80*/  STL.64 [R1+0x1448], R70 ;  /* 0x0014484601007387 */ /* 0x000fe60000100a00 */
[----:B0-----:R-:W-:Y:S01]  /*7f90*/  IMAD.WIDE R2, R247, 0x2, R204 ;  /* 0x00000002f7027825 */ /* 0x001fe200078e02cc */
[----:B------:R-:W-:Y:S03]  /*7fa0*/  STL.64 [R1+0xdc0], R72 ;  /* 0x000dc04801007387 */ /* 0x000fe60000100a00 */
[----:B------:R-:W-:Y:S01]  /*7fb0*/  IMAD R250, R250, 0x1d, RZ ;  /* 0x0000001dfafa7824 */ /* 0x000fe200078e02ff */
[----:B------:R0:W-:Y:S01]  /*7fc0*/  STL.64 [R1+0xc08], R2 ;  /* 0x000c080201007387 */ /* 0x0001e20000100a00 */
[----:B------:R-:W-:-:S03]  /*7fd0*/  IMAD.WIDE R82, R248, 0x2, R202 ;  /* 0x00000002f8527825 */ /* 0x000fc600078e02ca */
[----:B------:R-:W-:Y:S01]  /*7fe0*/  STL.64 [R1+0xd00], R74 ;  /* 0x000d004a01007387 */ /* 0x000fe20000100a00 */
[----:B------:R-:W-:-:S03]  /*7ff0*/  IMAD R251, R251, 0x25, RZ ;  /* 0x00000025fbfb7824 */ /* 0x000fc600078e02ff */
[----:B------:R-:W-:Y:S01]  /*8000*/  STL.64 [R1+0xc00], R78 ;  /* 0x000c004e01007387 */ /* 0x000fe20000100a00 */
[----:B------:R-:W-:-:S04]  /*8010*/  IMAD.WIDE R86, R249, 0x2, R204 ;  /* 0x00000002f9567825 */ /* 0x000fc800078e02cc */
[----:B0-----:R-:W-:Y:S01]  /*8020*/  IMAD.WIDE R2, R249, 0x2, R202 ;  /* 0x00000002f9027825 */ /* 0x001fe200078e02ca */
[----:B------:R-:W-:Y:S03]  /*8030*/  STL.64 [R1+0x1420], R78 ;  /* 0x0014204e01007387 */ /* 0x000fe60000100a00 */
[----:B------:R-:W-:Y:S01]  /*8040*/  IMAD R252, R252, 0x2d, RZ ;  /* 0x0000002dfcfc7824 */ /* 0x000fe200078e02ff */
[----:B------:R-:W-:Y:S01]  /*8050*/  STL.64 [R1+0x10a8], R80 ;  /* 0x0010a85001007387 */ /* 0x000fe20000100a00 */
[----:B------:R-:W-:-:S03]  /*8060*/  IMAD.WIDE R90, R250, 0x2, R204 ;  /* 0x00000002fa5a7825 */ /* 0x000fc600078e02cc */
[----:B------:R-:W-:Y:S01]  /*8070*/  STL.64 [R1+0x13f8], R80 ;  /* 0x0013f85001007387 */ /* 0x000fe20000100a00 */
[----:B------:R-:W-:-:S03]  /*8080*/  IMAD.WIDE R108, R250, 0x2, R202 ;  /* 0x00000002fa6c7825 */ /* 0x000fc600078e02ca */
[----:B------:R0:W-:Y:S01]  /*8090*/  STL.64 [R1+0xfe0], R2 ;  /* 0x000fe00201007387 */ /* 0x0001e20000100a00 */
[----:B------:R-:W-:Y:S02]  /*80a0*/  IMAD R207, R0, 0x35, RZ ;  /* 0x0000003500cf7824 */ /* 0x000fe400078e02ff */
[C---:B------:R-:W-:Y:S01]  /*80b0*/  IMAD.WIDE R106, R251.reuse, 0x2, R204 ;  /* 0x00000002fb6a7825 */ /* 0x040fe200078e02cc */
[----:B------:R-:W-:Y:S03]  /*80c0*/  STL.64 [R1+0x10a0], R82 ;  /* 0x0010a05201007387 */ /* 0x000fe60000100a00 */
[----:B------:R-:W-:Y:S01]  /*80d0*/  IMAD.WIDE R94, R251, 0x2, R202 ;  /* 0x00000002fb5e7825 */ /* 0x000fe200078e02ca */
[----:B------:R3:W-:Y:S03]  /*80e0*/  STL.64 [R1+0x1408], R82 ;  /* 0x0014085201007387 */ /* 0x0007e60000100a00 */
[----:B-1----:R-:W-:Y:S01]  /*80f0*/  IMAD R39, R112, 0x3d, RZ ;  /* 0x0000003d70277824 */ /* 0x002fe200078e02ff */
[----:B------:R-:W-:Y:S01]  /*8100*/  STL.64 [R1+0xfe8], R86 ;  /* 0x000fe85601007387 */ /* 0x000fe20000100a00 */
[----:B------:R-:W-:-:S03]  /*8110*/  IMAD.WIDE R104, R252, 0x2, R204 ;  /* 0x00000002fc687825 */ /* 0x000fc600078e02cc */
[----:B------:R-:W-:Y:S01]  /*8120*/  STL.64 [R1+0xf28], R90 ;  /* 0x000f285a01007387 */ /* 0x000fe20000100a00 */
[----:B------:R-:W-:-:S03]  /*8130*/  IMAD.WIDE R98, R252, 0x2, R202 ;  /* 0x00000002fc627825 */ /* 0x000fc600078e02ca */
[----:B------:R-:W-:Y:S01]  /*8140*/  STL.64 [R1+0xf20], R108 ;  /* 0x000f206c01007387 */ /* 0x000fe20000100a00 */
[----:B--2---:R-:W-:Y:S02]  /*8150*/  IMAD R38, R113, 0x6, RZ ;  /* 0x0000000671267824 */ /* 0x004fe400078e02ff */
[C---:B------:R-:W-:Y:S01]  /*8160*/  IMAD.WIDE R102, R207.reuse, 0x2, R204 ;  /* 0x00000002cf667825 */ /* 0x040fe200078e02cc */
[----:B------:R-:W-:Y:S03]  /*8170*/  STL.64 [R1+0xe68], R106 ;  /* 0x000e686a01007387 */ /* 0x000fe60000100a00 */
[----:B0-----:R-:W-:Y:S01]  /*8180*/  IMAD.WIDE R2, R207, 0x2, R202 ;  /* 0x00000002cf027825 */ /* 0x001fe200078e02ca */
[----:B------:R-:W-:Y:S03]  /*8190*/  STL.64 [R1+0xe60], R94 ;  /* 0x000e605e01007387 */ /* 0x000fe60000100a00 */
[----:B------:R-:W-:Y:S01]  /*81a0*/  IMAD R0, R206, 0xe, RZ ;  /* 0x0000000ece007824 */ /* 0x000fe200078e02ff */
[----:B------:R-:W-:Y:S01]  /*81b0*/  STL.64 [R1+0xda8], R104 ;  /* 0x000da86801007387 */ /* 0x000fe20000100a00 */
[----:B------:R-:W-:-:S03]  /*81c0*/  IMAD.WIDE R6, R39, 0x2, R204 ;  /* 0x0000000227067825 */ /* 0x000fc600078e02cc */
        /* <DEDUP_REMOVED lines=75> */
[----:B---3--:R-:W-:-:S03]  /*8680*/  IMAD.WIDE R82, R245, 0x2, R200 ;  /* 0x00000002f5527825 */ /* 0x008fc600078e02c8 */
        /* <DEDUP_REMOVED lines=12> */
[----:B------:R-:W-:Y:S04]  /*8750*/  STL.64 [R1+0x1098], R84 ;  /* 0x0010985401007387 */ /* 0x000fe80000100a00 */
[----:B------:R-:W-:Y:S04]  /*8760*/  STL.64 [R1+0xfd8], R88 ;  /* 0x000fd85801007387 */ /* 0x000fe80000100a00 */
[----:B------:R-:W-:Y:S04]  /*8770*/  STL.64 [R1+0xf18], R92 ;  /* 0x000f185c01007387 */ /* 0x000fe80000100a00 */
[----:B------:R-:W-:Y:S04]  /*8780*/  STL.64 [R1+0xe58], R96 ;  /* 0x000e586001007387 */ /* 0x000fe80000100a00 */
[----:B------:R-:W2:Y:S01]  /*8790*/  LDL.64 R180, [R1+0x1148] ;  /* 0x0011480001b47983 */ /* 0x000ea20000100a00 */
[----:B------:R-:W-:-:S04]  /*87a0*/  IMAD.WIDE R100, R252, 0x2, R200 ;  /* 0x00000002fc647825 */ /* 0x000fc800078e02c8 */
[--C-:B------:R-:W-:Y:S01]  /*87b0*/  IMAD.WIDE R4, R207, 0x2, R200.reuse ;  /* 0x00000002cf047825 */ /* 0x100fe200078e02c8 */
[----:B------:R-:W-:Y:S03]  /*87c0*/  STL.64 [R1+0xd98], R100 ;  /* 0x000d986401007387 */ /* 0x000fe60000100a00 */
[--C-:B------:R-:W-:Y:S01]  /*87d0*/  IMAD.WIDE R206, R39, 0x2, R200.reuse ;  /* 0x0000000227ce7825 */ /* 0x100fe200078e02c8 */
[----:B------:R-:W-:Y:S03]  /*87e0*/  STL.64 [R1+0xcd8], R4 ;  /* 0x000cd80401007387 */ /* 0x000fe60000100a00 */
[----:B------:R-:W-:Y:S01]  /*87f0*/  IMAD.WIDE R144, R38, 0x2, R200 ;  /* 0x0000000226907825 */ /* 0x000fe200078e02c8 */
[----:B------:R-:W-:Y:S03]  /*8800*/  STL.64 [R1+0xbd8], R206 ;  /* 0x000bd8ce01007387 */ /* 0x000fe60000100a00 */
[----:B------:R-:W-:Y:S01]  /*8810*/  IMAD.WIDE R182, R197, 0x2, R198 ;  /* 0x00000002c5b67825 */ /* 0x000fe200078e02c6 */
[----:B------:R-:W-:Y:S01]  /*8820*/  STL.64 [R1+0x1158], R144 ;  /* 0x0011589001007387 */ /* 0x000fe20000100a00 */
[----:B------:R-:W-:Y:S01]  /*8830*/  PRMT R178, RZ, 0x7610, R178 ;  /* 0x00007610ffb27816 */ /* 0x000fe200000000b2 */
[----:B------:R-:W0:Y:S01]  /*8840*/  LDC R197, c[0x0][0x3c4] ;  /* 0x0000f100ffc57b82 */ /* 0x000e220000000800 */
[----:B------:R-:W-:Y:S01]  /*8850*/  IMAD.WIDE R112, R0, 0x2, R200 ;  /* 0x0000000200707825 */ /* 0x000fe200078e02c8 */
[----:B------:R-:W-:Y:S03]  /*8860*/  STL.64 [R1+0x1130], R182 ;  /* 0x001130b601007387 */ /* 0x000fe60000100a00 */
[--C-:B------:R-:W-:Y:S01]  /*8870*/  IMAD.WIDE R186, R214, 0x2, R198.reuse ;  /* 0x00000002d6ba7825 */ /* 0x100fe200078e02c6 */
[----:B------:R-:W-:Y:S03]  /*8880*/  STL.64 [R1+0x1170], R112 ;  /* 0x0011707001007387 */ /* 0x000fe60000100a00 */
[--C-:B------:R-:W-:Y:S01]  /*8890*/  IMAD.WIDE R152, R215, 0x2, R198.reuse ;  /* 0x00000002d7987825 */ /* 0x100fe200078e02c6 */
[----:B------:R-:W-:Y:S03]  /*88a0*/  STL.64 [R1+0x1070], R186 ;  /* 0x001070ba01007387 */ /* 0x000fe60000100a00 */
[--C-:B------:R-:W-:Y:S01]  /*88b0*/  IMAD.WIDE R170, R216, 0x2, R198.reuse ;  /* 0x00000002d8aa7825 */ /* 0x100fe200078e02c6 */
[----:B------:R1:W-:Y:S03]  /*88c0*/  STL.64 [R1+0x11b0], R214 ;  /* 0x0011b0d601007387 */ /* 0x0003e60000100a00 */
[----:B------:R-:W-:-:S04]  /*88d0*/  IMAD.WIDE R156, R217, 0x2, R198 ;  /* 0x00000002d99c7825 */ /* 0x000fc800078e02c6 */
[--C-:B------:R-:W-:Y:S01]  /*88e0*/  IMAD.WIDE R24, R218, 0x2, R198.reuse ;  /* 0x00000002da187825 */ /* 0x100fe200078e02c6 */
[----:B-1----:R-:W3:Y:S03]  /*88f0*/  LDL.64 R214, [R1+0xcc0] ;  /* 0x000cc00001d67983 */ /* 0x002ee60000100a00 */
[--C-:B------:R-:W-:Y:S01]  /*8900*/  IMAD.WIDE R40, R219, 0x2, R198.reuse ;  /* 0x00000002db287825 */ /* 0x100fe200078e02c6 */
[----:B------:R-:W-:Y:S04]  /*8910*/  STL.64 [R1+0xfb0], R152 ;  /* 0x000fb09801007387 */ /* 0x000fe80000100a00 */
[----:B------:R1:W-:Y:S01]  /*8920*/  STL.64 [R1+0x11b8], R216 ;  /* 0x0011b8d801007387 */ /* 0x0003e20000100a00 */
[----:B------:R-:W-:-:S04]  /*8930*/  IMAD.WIDE R154, R220, 0x2, R198 ;  /* 0x00000002dc9a7825 */ /* 0x000fc800078e02c6 */
[--C-:B------:R-:W-:Y:S01]  /*8940*/  IMAD.WIDE R158, R221, 0x2, R198.reuse ;  /* 0x00000002dd9e7825 */ /* 0x100fe200078e02c6 */
[----:B-1----:R-:W4:Y:S04]  /*8950*/  LDL.64 R216, [R1+0xcc8] ;  /* 0x000cc80001d87983 */ /* 0x002f280000100a00 */
[----:B------:R-:W-:Y:S04]  /*8960*/  STL.64 [R1+0xef0], R170 ;  /* 0x000ef0aa01007387 */ /* 0x000fe80000100a00 */
[----:B------:R-:W-:Y:S04]  /*8970*/  STL.64 [R1+0xe30], R156 ;  /* 0x000e309c01007387 */ /* 0x000fe80000100a00 */
[----:B------:R1:W-:Y:S01]  /*8980*/  STL.64 [R1+0x11c0], R218 ;  /* 0x0011c0da01007387 */ /* 0x0003e20000100a00 */
[----:B------:R-:W-:-:S04]  /*8990*/  IMAD.WIDE R168, R222, 0x2, R198 ;  /* 0x00000002dea87825 */ /* 0x000fc800078e02c6 */
[--C-:B------:R-:W-:Y:S01]  /*89a0*/  IMAD.WIDE R122, R223, 0x2, R198.reuse ;  /* 0x00000002df7a7825 */ /* 0x100fe200078e02c6 */
[----:B-1----:R-:W3:Y:S04]  /*89b0*/  LDL.64 R218, [R1+0xd80] ;  /* 0x000d800001da7983 */ /* 0x002ee80000100a00 */
[----:B------:R-:W-:Y:S04]  /*89c0*/  STL.64 [R1+0xd70], R24 ;  /* 0x000d701801007387 */ /* 0x000fe80000100a00 */
[----:B------:R-:W-:Y:S04]  /*89d0*/  STL.64 [R1+0xcb0], R40 ;  /* 0x000cb02801007387 */ /* 0x000fe80000100a00 */
[----:B------:R1:W-:Y:S01]  /*89e0*/  STL.64 [R1+0x11c8], R220 ;  /* 0x0011c8dc01007387 */ /* 0x0003e20000100a00 */
[----:B------:R-:W-:-:S03]  /*89f0*/  IMAD.WIDE R50, R225, 0x2, R198 ;  /* 0x00000002e1327825 */ /* 0x000fc600078e02c6 */
[----:B-1----:R-:W3:Y:S04]  /*8a00*/  LDL.64 R220, [R1+0xd88] ;  /* 0x000d880001dc7983 */ /* 0x002ee80000100a00 */
[----:B------:R-:W-:Y:S04]  /*8a10*/  STL.64 [R1+0x1110], R154 ;  /* 0x0011109a01007387 */ /* 0x000fe80000100a00 */
[----:B------:R-:W-:Y:S04]  /*8a20*/  STL.64 [R1+0x1050], R158 ;  /* 0x0010509e01007387 */ /* 0x000fe80000100a00 */
[----:B------:R1:W-:Y:S01]  /*8a30*/  STL.64 [R1+0x11d0], R222 ;  /* 0x0011d0de01007387 */ /* 0x0003e20000100a00 */
[----:B------:R-:W-:-:S03]  /*8a40*/  IMAD.WIDE R38, R226, 0x2, R198 ;  /* 0x00000002e2267825 */ /* 0x000fc600078e02c6 */
[----:B------:R-:W-:Y:S01]  /*8a50*/  STL.64 [R1+0xf90], R168 ;  /* 0x000f90a801007387 */ /* 0x000fe20000100a00 */
[----:B------:R-:W-:-:S03]  /*8a60*/  IMAD.WIDE R128, R227, 0x2, R198 ;  /* 0x00000002e3807825 */ /* 0x000fc600078e02c6 */
[----:B------:R-:W-:Y:S01]  /*8a70*/  STL.64 [R1+0xed0], R122 ;  /* 0x000ed07a01007387 */ /* 0x000fe20000100a00 */
[----:B-1----:R-:W-:-:S03]  /*8a80*/  IMAD.WIDE R222, R224, 0x2, R198 ;  /* 0x00000002e0de7825 */ /* 0x002fc600078e02c6 */
[----:B------:R1:W-:Y:S01]  /*8a90*/  STL.64 [R1+0x11d8], R224 ;  /* 0x0011d8e001007387 */ /* 0x0003e20000100a00 */
[----:B------:R-:W-:-:S04]  /*8aa0*/  IMAD.WIDE R132, R228, 0x2, R198 ;  /* 0x00000002e4847825 */ /* 0x000fc800078e02c6 */
[----:B------:R-:W-:Y:S01]  /*8ab0*/  IMAD.WIDE R136, R229, 0x2, R198 ;  /* 0x00000002e5887825 */ /* 0x000fe200078e02c6 */
[----:B-1----:R-:W3:Y:S04]  /*8ac0*/  LDL.64 R224, [R1+0xe48] ;  /* 0x000e480001e07983 */ /* 0x002ee80000100a00 */
[----:B------:R-:W-:Y:S04]  /*8ad0*/  STL.64 [R1+0xe10], R222 ;  /* 0x000e10de01007387 */ /* 0x000fe80000100a00 */
[----:B------:R-:W-:Y:S04]  /*8ae0*/  STL.64 [R1+0xd50], R50 ;  /* 0x000d503201007387 */ /* 0x000fe80000100a00 */
[----:B------:R1:W-:Y:S04]  /*8af0*/  STL.64 [R1+0x11e0], R226 ;  /* 0x0011e0e201007387 */ /* 0x0003e80000100a00 */
[----:B-1----:R-:W3:Y:S04]  /*8b00*/  LDL.64 R226, [R1+0xfc0] ;  /* 0x000fc00001e27983 */ /* 0x002ee80000100a00 */
[----:B------:R-:W-:Y:S04]  /*8b10*/  STL.64 [R1+0xc50], R38 ;  /* 0x000c502601007387 */ /* 0x000fe80000100a00 */
[----:B------:R-:W-:Y:S04]  /*8b20*/  STL.64 [R1+0x10f0], R128 ;  /* 0x0010f08001007387 */ /* 0x000fe80000100a00 */
[----:B------:R1:W-:Y:S04]  /*8b30*/  STL.64 [R1+0x11e8], R228 ;  /* 0x0011e8e401007387 */ /* 0x0003e80000100a00 */
[----:B-1----:R-:W3:Y:S04]  /*8b40*/  LDL.64 R228, [R1+0xfc8] ;  /* 0x000fc80001e47983 */ /* 0x002ee80000100a00 */
[----:B------:R-:W-:Y:S04]  /*8b50*/  STL.64 [R1+0x1030], R132 ;  /* 0x0010308401007387 */ /* 0x000fe80000100a00 */
[----:B------:R-:W-:Y:S04]  /*8b60*/  STL.64 [R1+0xf70], R136 ;  /* 0x000f708801007387 */ /* 0x000fe80000100a00 */
[----:B--2---:R-:W2:Y:S04]  /*8b70*/  @P1 LDG.E.U16 R178, desc[UR10][R180.64] ;  /* 0x0000000ab4b21981 */ /* 0x004ea8000c1e1500 */
[----:B------:R-:W2:Y:S01]  /*8b80*/  LDL.LU.64 R180, [R1+0x16b8] ;  /* 0x0016b80001b47983 */ /* 0x000ea20000300a00 */
[----:B------:R-:W-:-:S06]  /*8b90*/  PRMT R179, RZ, 0x7610, R179 ;  /* 0x00007610ffb37816 */ /* 0x000fcc00000000b3 */
[----:B--2---:R-:W2:Y:S04]  /*8ba0*/  @P1 LDG.E.U16 R179, desc[UR10][R180.64] ;  /* 0x0000000ab4b31981 */ /* 0x004ea8000c1e1500 */
[----:B------:R-:W2:Y:S04]  /*8bb0*/  LDL.LU.64 R180, [R1+0x16b0] ;  /* 0x0016b00001b47983 */ /* 0x000ea80000300a00 */
[----:B--2---:R-:W2:Y:S04]  /*8bc0*/  @P1 LDG.E.U16 R180, desc[UR10][R192.64] ;  /* 0x0000000ac0b41981 */ /* 0x004ea8000c1e1500 */
[----:B------:R-:W2:Y:S04]  /*8bd0*/  @P1 LDG.E.U16 R181, desc[UR10][R182.64] ;  /* 0x0000000ab6b51981 */ /* 0x000ea8000c1e1500 */
[----:B------:R-:W2:Y:S04]  /*8be0*/  LDL.LU.64 R192, [R1+0x16a8] ;  /* 0x0016a80001c07983 */ /* 0x000ea80000300a00 */
[----:B------:R-:W3:Y:S04]  /*8bf0*/  LDL.LU.64 R182, [R1+0x16a0] ;  /* 0x0016a00001b67983 */ /* 0x000ee80000300a00 */
[----:B--2---:R-:W2:Y:S04]  /*8c00*/  @P1 LDG.E.U16 R192, desc[UR10][R212.64] ;  /* 0x0000000ad4c01981 */ /* 0x004ea8000c1e1500 */
[----:B---3--:R-:W3:Y:S04]  /*8c10*/  @P1 LDG.E.U16 R182, desc[UR10][R190.64] ;  /* 0x0000000abeb61981 */ /* 0x008ee8000c1e1500 */
[----:B------:R-:W2:Y:S04]  /*8c20*/  @P1 LDG.E.U16 R183, desc[UR10][R184.64] ;  /* 0x0000000ab8b71981 */ /* 0x000ea8000c1e1500 */
        /* <DEDUP_REMOVED lines=10> */
[----:B------:R-:W2:Y:S04]  /*8cd0*/  @P1 LDG.E.U16 R189, desc[UR10][R152.64] ;  /* 0x0000000a98bd1981 */ /* 0x000ea8000c1e1500 */
[----:B---3--:R-:W3:Y:S04]  /*8ce0*/  @P1 LDG.E.U16 R186, desc[UR10][R228.64] ;  /* 0x0000000ae4ba1981 */ /* 0x008ee8000c1e1500 */
[----:B------:R-:W2:Y:S04]  /*8cf0*/  LDL.LU.64 R194, [R1+0x1678] ;  /* 0x0016780001c27983 */ /* 0x000ea80000300a00 */
[----:B------:R-:W3:Y:S04]  /*8d00*/  LDL.LU.64 R208, [R1+0x1670] ;  /* 0x0016700001d07983 */ /* 0x000ee80000300a00 */
[----:B------:R-:W4:Y:S04]  /*8d10*/  LDL.LU.64 R210, [R1+0x1668] ;  /* 0x0016680001d27983 */ /* 0x000f280000300a00 */
[----:B------:R-:W4:Y:S04]  /*8d20*/  LDL.64 R152, [R1+0x1128] ;  /* 0x0011280001987983 */ /* 0x000f280000100a00 */
[----:B------:R-:W4:Y:S04]  /*8d30*/  LDL.LU.64 R212, [R1+0x1660] ;  /* 0x0016600001d47983 */ /* 0x000f280000300a00 */
[----:B------:R-:W4:Y:S04]  /*8d40*/  LDL.LU.64 R170, [R1+0x1658] ;  /* 0x0016580001aa7983 */ /* 0x000f280000300a00 */
[----:B------:R1:W4:Y:S04]  /*8d50*/  @P1 LDG.E.U16 R187, desc[UR10][R226.64] ;  /* 0x0000000ae2bb1981 */ /* 0x000328000c1e1500 */
[----:B--2---:R-:W2:Y:S04]  /*8d60*/  @P1 LDG.E.U16 R195, desc[UR10][R146.64] ;  /* 0x0000000a92c31981 */ /* 0x004ea8000c1e1500 */
[----:B---3--:R-:W3:Y:S04]  /*8d70*/  @P1 LDG.E.U16 R208, desc[UR10][R148.64] ;  /* 0x0000000a94d01981 */ /* 0x008ee8000c1e1500 */
[----:B------:R-:W2:Y:S04]  /*8d80*/  @P1 LDG.E.U16 R209, desc[UR10][R156.64] ;  /* 0x0000000a9cd11981 */ /* 0x000ea8000c1e1500 */
[----:B------:R-:W2:Y:S04]  /*8d90*/  LDL.LU.64 R146, [R1+0x1650] ;  /* 0x0016500001927983 */ /* 0x000ea80000300a00 */
[----:B------:R-:W3:Y:S04]  /*8da0*/  LDL.LU.64 R148, [R1+0x1648] ;  /* 0x0016480001947983 */ /* 0x000ee80000300a00 */
[----:B------:R-:W3:Y:S04]  /*8db0*/  LDL.LU.64 R156, [R1+0x1640] ;  /* 0x00164000019c7983 */ /* 0x000ee80000300a00 */
[----:B----4-:R-:W4:Y:S04]  /*8dc0*/  @P1 LDG.E.U16 R212, desc[UR10][R162.64] ;  /* 0x0000000aa2d41981 */ /* 0x010f28000c1e1500 */
[----:B------:R0:W4:Y:S04]  /*8dd0*/  @P1 LDG.E.U16 R213, desc[UR10][R24.64] ;  /* 0x0000000a18d51981 */ /* 0x000128000c1e1500 */
[----:B------:R-:W4:Y:S04]  /*8de0*/  @P1 LDG.E.U16 R194, desc[UR10][R224.64] ;  /* 0x0000000ae0c21981 */ /* 0x000f28000c1e1500 */
[----:B------:R-:W4:Y:S01]  /*8df0*/  LDL.LU.64 R162, [R1+0x1638] ;  /* 0x0016380001a27983 */ /* 0x000f220000300a00 */
[----:B-1----:R-:W-:-:S03]  /*8e00*/  IMAD.WIDE R226, R231, 0x2, R198 ;  /* 0x00000002e7e27825 */ /* 0x002fc600078e02c6 */
[----:B------:R-:W4:Y:S04]  /*8e10*/  @P1 LDG.E.U16 R210, desc[UR10][R220.64] ;  /* 0x0000000adcd21981 */ /* 0x000f28000c1e1500 */
[----:B------:R-:W4:Y:S04]  /*8e20*/  @P1 LDG.E.U16 R211, desc[UR10][R218.64] ;  /* 0x0000000adad31981 */ /* 0x000f28000c1e1500 */
[----:B--2---:R-:W2:Y:S04]  /*8e30*/  @P1 LDG.E.U16 R146, desc[UR10][R216.64] ;  /* 0x0000000ad8921981 */ /* 0x004ea8000c1e1500 */
[----:B---3--:R-:W3:Y:S04]  /*8e40*/  @P1 LDG.E.U16 R148, desc[UR10][R150.64] ;  /* 0x0000000a96941981 */ /* 0x008ee8000c1e1500 */
[----:B------:R1:W2:Y:S04]  /*8e50*/  @P1 LDG.E.U16 R147, desc[UR10][R214.64] ;  /* 0x0000000ad6931981 */ /* 0x0002a8000c1e1500 */
[----:B------:R2:W2:Y:S04]  /*8e60*/  @P1 LDG.E.U16 R149, desc[UR10][R40.64] ;  /* 0x0000000a28951981 */ /* 0x0004a8000c1e1500 */
[----:B------:R-:W2:Y:S01]  /*8e70*/  LDL.LU.64 R150, [R1+0x1630] ;  /* 0x0016300001967983 */ /* 0x000ea20000300a00 */
[----:B0-----:R-:W-:-:S03]  /*8e80*/  IMAD.WIDE R24, R230, 0x2, R198 ;  /* 0x00000002e6187825 */ /* 0x001fc600078e02c6 */
[----:B------:R-:W3:Y:S01]  /*8e90*/  LDL.64 R228, [R1+0xe28] ;  /* 0x000e280001e47983 */ /* 0x000ee20000100a00 */
[----:B-1----:R-:W-:-:S03]  /*8ea0*/  IMAD.WIDE R214, R232, 0x2, R198 ;  /* 0x00000002e8d67825 */ /* 0x002fc600078e02c6 */
[----:B------:R-:W3:Y:S04]  /*8eb0*/  LDL.64 R224, [R1+0xe20] ;  /* 0x000e200001e07983 */ /* 0x000ee80000100a00 */
[----:B------:R-:W-:Y:S04]  /*8ec0*/  STL.64 [R1+0xeb0], R24 ;  /* 0x000eb01801007387 */ /* 0x000fe80000100a00 */
[----:B------:R-:W3:Y:S04]  /*8ed0*/  LDL.64 R220, [R1+0xd68] ;  /* 0x000d680001dc7983 */ /* 0x000ee80000100a00 */
[----:B------:R-:W3:Y:S01]  /*8ee0*/  LDL.64 R216, [R1+0xd60] ;  /* 0x000d600001d87983 */ /* 0x000ee20000100a00 */
[----:B------:R-:W-:-:S03]  /*8ef0*/  IMAD.WIDE R218, R233, 0x2, R198 ;  /* 0x00000002e9da7825 */ /* 0x000fc600078e02c6 */
[----:B------:R0:W-:Y:S04]  /*8f00*/  STL.64 [R1+0x11f0], R230 ;  /* 0x0011f0e601007387 */ /* 0x0001e80000100a00 */
[----:B0-----:R-:W3:Y:S04]  /*8f10*/  LDL.64 R230, [R1+0xfa0] ;  /* 0x000fa00001e67983 */ /* 0x001ee80000100a00 */
[----:B------:R-:W-:Y:S04]  /*8f20*/  STL.64 [R1+0xdf0], R226 ;  /* 0x000df0e201007387 */ /* 0x000fe80000100a00 */
[----:B------:R0:W-:Y:S04]  /*8f30*/  STL.64 [R1+0x11f8], R232 ;  /* 0x0011f8e801007387 */ /* 0x0001e80000100a00 */
[----:B0-----:R-:W3:Y:S04]  /*8f40*/  LDL.64 R232, [R1+0xfa8] ;  /* 0x000fa80001e87983 */ /* 0x001ee80000100a00 */
[----:B------:R-:W-:Y:S04]  /*8f50*/  STL.64 [R1+0xd30], R214 ;  /* 0x000d30d601007387 */ /* 0x000fe80000100a00 */
[----:B--2---:R-:W2:Y:S04]  /*8f60*/  @P1 LDG.E.U16 R150, desc[UR10][R152.64] ;  /* 0x0000000a98961981 */ /* 0x004ea8000c1e1500 */
[----:B------:R-:W2:Y:S04]  /*8f70*/  LDL.LU.64 R152, [R1+0x1628] ;  /* 0x0016280001987983 */ /* 0x000ea80000300a00 */
[----:B------:R-:W-:Y:S04]  /*8f80*/  STL.64 [R1+0xc30], R218 ;  /* 0x000c30da01007387 */ /* 0x000fe80000100a00 */
[----:B--2---:R-:W2:Y:S04]  /*8f90*/  @P1 LDG.E.U16 R151, desc[UR10][R152.64] ;  /* 0x0000000a98971981 */ /* 0x004ea8000c1e1500 */
[----:B------:R-:W2:Y:S01]  /*8fa0*/  LDL.LU.64 R152, [R1+0x1620] ;  /* 0x0016200001987983 */ /* 0x000ea20000300a00 */
[----:B------:R-:W-:-:S03]  /*8fb0*/  IMAD.WIDE R40, R234, 0x2, R198 ;  /* 0x00000002ea287825 */ /* 0x000fc600078e02c6 */
[----:B--2---:R-:W2:Y:S04]  /*8fc0*/  @P1 LDG.E.U16 R152, desc[UR10][R164.64] ;  /* 0x0000000aa4981981 */ /* 0x004ea8000c1e1500 */
[----:B------:R-:W2:Y:S04]  /*8fd0*/  @P1 LDG.E.U16 R153, desc[UR10][R154.64] ;  /* 0x0000000a9a991981 */ /* 0x000ea8000c1e1500 */
[----:B------:R-:W2:Y:S04]  /*8fe0*/  LDL.LU.64 R164, [R1+0x1618] ;  /* 0x0016180001a47983 */ /* 0x000ea80000300a00 */
[----:B------:R-:W-:Y:S04]  /*8ff0*/  STL.64 [R1+0x10d0], R40 ;  /* 0x0010d02801007387 */ /* 0x000fe80000100a00 */
[----:B------:R-:W4:Y:S04]  /*9000*/  LDL.LU.64 R154, [R1+0x1610] ;  /* 0x00161000019a7983 */ /* 0x000f280000300a00 */
[----:B--2---:R-:W2:Y:S04]  /*9010*/  @P1 LDG.E.U16 R164, desc[UR10][R120.64] ;  /* 0x0000000a78a41981 */ /* 0x004ea8000c1e1500 */
[----:B------:R-:W2:Y:S04]  /*9020*/  @P1 LDG.E.U16 R165, desc[UR10][R122.64] ;  /* 0x0000000a7aa51981 */ /* 0x000ea8000c1e1500 */
[----:B----4-:R-:W4:Y:S04]  /*9030*/  @P1 LDG.E.U16 R154, desc[UR10][R162.64] ;  /* 0x0000000aa29a1981 */ /* 0x010f28000c1e1500 */
        /* <DEDUP_REMOVED lines=15> */
[----:B------:R-:W4:Y:S04]  /*9130*/  LDL.LU.64 R172, [R1+0x15d0] ;  /* 0x0015d00001ac7983 */ /* 0x000f280000300a00 */
[----:B------:R-:W4:Y:S04]  /*9140*/  LDL.LU.64 R120, [R1+0x15c8] ;  /* 0x0015c80001787983 */ /* 0x000f280000300a00 */
[----:B------:R-:W4:Y:S04]  /*9150*/  LDL.LU.64 R122, [R1+0x15c0] ;  /* 0x0015c000017a7983 */ /* 0x000f280000300a00 */
[----:B------:R-:W4:Y:S04]  /*9160*/  @P1 LDG.E.U16 R158, desc[UR10][R232.64] ;  /* 0x0000000ae89e1981 */ /* 0x000f28000c1e1500 */
[----:B--2---:R-:W2:Y:S04]  /*9170*/  @P1 LDG.E.U16 R166, desc[UR10][R228.64] ;  /* 0x0000000ae4a61981 */ /* 0x004ea8000c1e1500 */
[----:B---3--:R-:W3:Y:S04]  /*9180*/  @P1 LDG.E.U16 R168, desc[UR10][R114.64] ;  /* 0x0000000a72a81981 */ /* 0x008ee8000c1e1500 */
[----:B------:R-:W2:Y:S04]  /*9190*/  @P1 LDG.E.U16 R167, desc[UR10][R224.64] ;  /* 0x0000000ae0a71981 */ /* 0x000ea8000c1e1500 */
[----:B----4-:R-:W4:Y:S04]  /*91a0*/  @P1 LDG.E.U16 R172, desc[UR10][R116.64] ;  /* 0x0000000a74ac1981 */ /* 0x010f28000c1e1500 */
[----:B------:R-:W2:Y:S04]  /*91b0*/  LDL.LU.64 R114, [R1+0x15b8] ;  /* 0x0015b80001727983 */ /* 0x000ea80000300a00 */
[----:B------:R0:W3:Y:S04]  /*91c0*/  @P1 LDG.E.U16 R173, desc[UR10][R50.64] ;  /* 0x0000000a32ad1981 */ /* 0x0000e8000c1e1500 */
[----:B------:R-:W3:Y:S04]  /*91d0*/  LDL.LU.64 R116, [R1+0x15b0] ;  /* 0x0015b00001747983 */ /* 0x000ee80000300a00 */
[----:B------:R-:W4:Y:S01]  /*91e0*/  LDL.64 R230, [R1+0xec8] ;  /* 0x000ec80001e67983 */ /* 0x000f220000100a00 */
[----:B0-----:R-:W-:-:S03]  /*91f0*/  IMAD.WIDE R50, R235, 0x2, R198 ;  /* 0x00000002eb327825 */ /* 0x001fc600078e02c6 */
[----:B------:R0:W-:Y:S04]  /*9200*/  STL.64 [R1+0x1200], R234 ;  /* 0x001200ea01007387 */ /* 0x0001e80000100a00 */
[----:B------:R-:W4:Y:S04]  /*9210*/  @P1 LDG.E.U16 R170, desc[UR10][R220.64] ;  /* 0x0000000adcaa1981 */ /* 0x000f28000c1e1500 */
[----:B------:R-:W4:Y:S04]  /*9220*/  @P1 LDG.E.U16 R169, desc[UR10][R222.64] ;  /* 0x0000000adea91981 */ /* 0x000f28000c1e1500 */
[----:B0-----:R-:W4:Y:S04]  /*9230*/  LDL.64 R234, [R1+0xf88] ;  /* 0x000f880001ea7983 */ /* 0x001f280000100a00 */
[----:B------:R-:W4:Y:S04]  /*9240*/  @P1 LDG.E.U16 R171, desc[UR10][R216.64] ;  /* 0x0000000ad8ab1981 */ /* 0x000f28000c1e1500 */
[----:B--2---:R-:W2:Y:S04]  /*9250*/  @P1 LDG.E.U16 R114, desc[UR10][R122.64] ;  /* 0x0000000a7a721981 */ /* 0x004ea8000c1e1500 */
[----:B------:R-:W2:Y:S04]  /*9260*/  @P1 LDG.E.U16 R115, desc[UR10][R120.64] ;  /* 0x0000000a78731981 */ /* 0x000ea8000c1e1500 */
[----:B---3--:R-:W3:Y:S04]  /*9270*/  @P1 LDG.E.U16 R116, desc[UR10][R118.64] ;  /* 0x0000000a76741981 */ /* 0x008ee8000c1e1500 */
[----:B------:R-:W2:Y:S04]  /*9280*/  LDL.LU.64 R122, [R1+0x15a8] ;  /* 0x0015a800017a7983 */ /* 0x000ea80000300a00 */
[----:B------:R-:W3:Y:S04]  /*9290*/  LDL.LU.64 R120, [R1+0x15a0] ;  /* 0x0015a00001787983 */ /* 0x000ee80000300a00 */
[----:B------:R-:W-:Y:S04]  /*92a0*/  STL.64 [R1+0x1010], R50 ;  /* 0x0010103201007387 */ /* 0x000fe80000100a00 */
[----:B------:R-:W4:Y:S01]  /*92b0*/  LDL.LU.64 R118, [R1+0x1598] ;  /* 0x0015980001767983 */ /* 0x000f220000300a00 */
[----:B------:R-:W-:-:S03]  /*92c0*/  IMAD.WIDE R232, R237, 0x2, R198 ;  /* 0x00000002ede87825 */ /* 0x000fc600078e02c6 */
[----:B------:R0:W4:Y:S04]  /*92d0*/  @P1 LDG.E.U16 R117, desc[UR10][R38.64] ;  /* 0x0000000a26751981 */ /* 0x000128000c1e1500 */
[----:B------:R-:W4:Y:S04]  /*92e0*/  LDL.64 R228, [R1+0xe00] ;  /* 0x000e000001e47983 */ /* 0x000f280000100a00 */
[----:B------:R-:W4:Y:S01]  /*92f0*/  LDL.64 R224, [R1+0xd48] ;  /* 0x000d480001e07983 */ /* 0x000f220000100a00 */
[----:B0-----:R-:W-:-:S03]  /*9300*/  IMAD.WIDE R38, R236, 0x2, R198 ;  /* 0x00000002ec267825 */ /* 0x001fc600078e02c6 */
[----:B------:R-:W4:Y:S04]  /*9310*/  LDL.64 R220, [R1+0xd40] ;  /* 0x000d400001dc7983 */ /* 0x000f280000100a00 */
[----:B------:R0:W-:Y:S01]  /*9320*/  STL.64 [R1+0x1208], R236 ;  /* 0x001208ec01007387 */ /* 0x0001e20000100a00 */
[----:B------:R-:W-:-:S04]  /*9330*/  IMAD.WIDE R222, R238, 0x2, R198 ;  /* 0x00000002eede7825 */ /* 0x000fc800078e02c6 */
[--C-:B------:R-:W-:Y:S01]  /*9340*/  IMAD.WIDE R216, R239, 0x2, R198.reuse ;  /* 0x00000002efd87825 */ /* 0x100fe200078e02c6 */
[----:B0-----:R-:W4:Y:S04]  /*9350*/  LDL.64 R236, [R1+0x1048] ;  /* 0x0010480001ec7983 */ /* 0x001f280000100a00 */
[----:B------:R-:W-:Y:S04]  /*9360*/  STL.64 [R1+0xf50], R38 ;  /* 0x000f502601007387 */ /* 0x000fe80000100a00 */
[----:B------:R-:W-:Y:S04]  /*9370*/  STL.64 [R1+0xe90], R232 ;  /* 0x000e90e801007387 */ /* 0x000fe80000100a00 */
[----:B------:R0:W-:Y:S04]  /*9380*/  STL.64 [R1+0x1210], R238 ;  /* 0x001210ee01007387 */ /* 0x0001e80000100a00 */
[----:B--2---:R-:W2:Y:S04]  /*9390*/  @P1 LDG.E.U16 R123, desc[UR10][R130.64] ;  /* 0x0000000a827b1981 */ /* 0x004ea8000c1e1500 */
[----:B---3--:R-:W3:Y:S04]  /*93a0*/  @P1 LDG.E.U16 R120, desc[UR10][R134.64] ;  /* 0x0000000a86781981 */ /* 0x008ee8000c1e1500 */
[----:B------:R-:W2:Y:S04]  /*93b0*/  @P1 LDG.E.U16 R121, desc[UR10][R128.64] ;  /* 0x0000000a80791981 */ /* 0x000ea8000c1e1500 */
[----:B----4-:R-:W4:Y:S04]  /*93c0*/  @P1 LDG.E.U16 R118, desc[UR10][R124.64] ;  /* 0x0000000a7c761981 */ /* 0x010f28000c1e1500 */
[----:B------:R-:W2:Y:S04]  /*93d0*/  @P1 LDG.E.U16 R119, desc[UR10][R126.64] ;  /* 0x0000000a7e771981 */ /* 0x000ea8000c1e1500 */
[----:B------:R-:W2:Y:S04]  /*93e0*/  LDL.LU.64 R124, [R1+0x1590] ;  /* 0x00159000017c7983 */ /* 0x000ea80000300a00 */
[----:B------:R-:W-:Y:S04]  /*93f0*/  STL.64 [R1+0xdd0], R222 ;  /* 0x000dd0de01007387 */ /* 0x000fe80000100a00 */
[----:B------:R-:W3:Y:S04]  /*9400*/  LDL.LU.64 R126, [R1+0x1588] ;  /* 0x00158800017e7983 */ /* 0x000ee80000300a00 */
[----:B------:R-:W-:Y:S04]  /*9410*/  STL.64 [R1+0xd10], R216 ;  /* 0x000d10d801007387 */ /* 0x000fe80000100a00 */
[----:B------:R-:W4:Y:S04]  /*9420*/  LDL.LU.64 R134, [R1+0x1580] ;  /* 0x0015800001867983 */ /* 0x000f280000300a00 */
[----:B------:R-:W4:Y:S04]  /*9430*/  LDL.LU.64 R128, [R1+0x1578] ;  /* 0x0015780001807983 */ /* 0x000f280000300a00 */
[----:B------:R-:W4:Y:S04]  /*9440*/  LDL.LU.64 R130, [R1+0x1570] ;  /* 0x0015700001827983 */ /* 0x000f280000300a00 */
[----:B------:R1:W4:Y:S04]  /*9450*/  @P1 LDG.E.U16 R122, desc[UR10][R236.64] ;  /* 0x0000000aec7a1981 */ /* 0x000328000c1e1500 */
[----:B--2---:R-:W2:Y:S04]  /*9460*/  @P1 LDG.E.U16 R124, desc[UR10][R138.64] ;  /* 0x0000000a8a7c1981 */ /* 0x004ea8000c1e1500 */
[----:B------:R-:W2:Y:S04]  /*9470*/  @P1 LDG.E.U16 R125, desc[UR10][R132.64] ;  /* 0x0000000a847d1981 */ /* 0x000ea8000c1e1500 */
[----:B---3--:R3:W2:Y:S04]  /*9480*/  @P1 LDG.E.U16 R126, desc[UR10][R234.64] ;  /* 0x0000000aea7e1981 */ /* 0x0086a8000c1e1500 */
[----:B------:R-:W2:Y:S04]  /*9490*/  LDL.LU.64 R138, [R1+0x1568] ;  /* 0x00156800018a7983 */ /* 0x000ea80000300a00 */
[----:B------:R-:W3:Y:S04]  /*94a0*/  LDL.LU.64 R132, [R1+0x1560] ;  /* 0x0015600001847983 */ /* 0x000ee80000300a00 */
[----:B----4-:R-:W4:Y:S04]  /*94b0*/  @P1 LDG.E.U16 R127, desc[UR10][R134.64] ;  /* 0x0000000a867f1981 */ /* 0x010f28000c1e1500 */
[----:B------:R-:W4:Y:S04]  /*94c0*/  @P1 LDG.E.U16 R128, desc[UR10][R22.64] ;  /* 0x0000000a16801981 */ /* 0x000f28000c1e1500 */
[----:B------:R-:W4:Y:S04]  /*94d0*/  @P1 LDG.E.U16 R129, desc[UR10][R136.64] ;  /* 0x0000000a88811981 */ /* 0x000f28000c1e1500 */
[----:B------:R-:W4:Y:S04]  /*94e0*/  LDL.LU.64 R134, [R1+0x1558] ;  /* 0x0015580001867983 */ /* 0x000f280000300a00 */
[----:B------:R-:W4:Y:S04]  /*94f0*/  LDL.LU.64 R22, [R1+0x1550] ;  /* 0x0015500001167983 */ /* 0x000f280000300a00 */
[----:B------:R-:W4:Y:S04]  /*9500*/  LDL.LU.64 R136, [R1+0x1548] ;  /* 0x0015480001887983 */ /* 0x000f280000300a00 */
[----:B------:R-:W4:Y:S04]  /*9510*/  @P1 LDG.E.U16 R130, desc[UR10][R230.64] ;  /* 0x0000000ae6821981 */ /* 0x000f28000c1e1500 */
[----:B--2---:R-:W2:Y:S04]  /*9520*/  @P1 LDG.E.U16 R131, desc[UR10][R138.64] ;  /* 0x0000000a8a831981 */ /* 0x004ea8000c1e1500 */
[----:B---3--:R-:W3:Y:S04]  /*9530*/  @P1 LDG.E.U16 R132, desc[UR10][R140.64] ;  /* 0x0000000a8c841981 */ /* 0x008ee8000c1e1500 */
[----:B------:R-:W2:Y:S04]  /*9540*/  @P1 LDG.E.U16 R133, desc[UR10][R24.64] ;  /* 0x0000000a18851981 */ /* 0x000ea8000c1e1500 */
[----:B------:R-:W2:Y:S04]  /*9550*/  LDL.LU.64 R138, [R1+0x1540] ;  /* 0x00154000018a7983 */ /* 0x000ea80000300a00 */
[----:B------:R-:W3:Y:S04]  /*9560*/  LDL.LU.64 R140, [R1+0x1538] ;  /* 0x00153800018c7983 */ /* 0x000ee80000300a00 */
[----:B------:R-:W3:Y:S04]  /*9570*/  LDL.LU.64 R24, [R1+0x1530] ;  /* 0x0015300001187983 */ /* 0x000ee80000300a00 */
[----:B----4-:R-:W4:Y:S04]  /*9580*/  @P1 LDG.E.U16 R134, desc[UR10][R14.64] ;  /* 0x0000000a0e861981 */ /* 0x010f28000c1e1500 */
[----:B------:R-:W4:Y:S01]  /*9590*/  @P1 LDG.E.U16 R136, desc[UR10][R16.64] ;  /* 0x0000000a10881981 */ /* 0x000f22000c1e1500 */
[----:B-1----:R-:W-:-:S03]  /*95a0*/  IMAD.WIDE R236, R241, 0x2, R198 ;  /* 0x00000002f1ec7825 */ /* 0x002fc600078e02c6 */
[----:B------:R-:W4:Y:S04]  /*95b0*/  @P1 LDG.E.U16 R135, desc[UR10][R228.64] ;  /* 0x0000000ae4871981 */ /* 0x000f28000c1e1500 */
[----:B------:R-:W4:Y:S04]  /*95c0*/  LDL.LU.64 R14, [R1+0x1528] ;  /* 0x00152800010e7983 */ /* 0x000f280000300a00 */
[----:B------:R-:W4:Y:S01]  /*95d0*/  LDL.LU.64 R16, [R1+0x1520] ;  /* 0x0015200001107983 */ /* 0x000f220000300a00 */
[----:B------:R-:W-:-:S03]  /*95e0*/  IMAD.WIDE R234, R242, 0x2, R198 ;  /* 0x00000002f2ea7825 */ /* 0x000fc600078e02c6 */
[----:B------:R-:W4:Y:S04]  /*95f0*/  @P1 LDG.E.U16 R137, desc[UR10][R226.64] ;  /* 0x0000000ae2891981 */ /* 0x000f28000c1e1500 */
[----:B--2---:R-:W2:Y:S04]  /*9600*/  @P1 LDG.E.U16 R138, desc[UR10][R224.64] ;  /* 0x0000000ae08a1981 */ /* 0x004ea8000c1e1500 */
[----:B---3--:R-:W3:Y:S04]  /*9610*/  @P1 LDG.E.U16 R140, desc[UR10][R18.64] ;  /* 0x0000000a128c1981 */ /* 0x008ee8000c1e1500 */
[----:B------:R1:W2:Y:S04]  /*9620*/  @P1 LDG.E.U16 R141, desc[UR10][R214.64] ;  /* 0x0000000ad68d1981 */ /* 0x0002a8000c1e1500 */
[----:B------:R-:W2:Y:S04]  /*9630*/  @P1 LDG.E.U16 R139, desc[UR10][R220.64] ;  /* 0x0000000adc8b1981 */ /* 0x000ea8000c1e1500 */
[----:B------:R-:W2:Y:S04]  /*9640*/  LDL.LU.64 R18, [R1+0x1518] ;  /* 0x0015180001127983 */ /* 0x000ea80000300a00 */
[----:B----4-:R-:W4:Y:S04]  /*9650*/  @P1 LDG.E.U16 R15, desc[UR10][R24.64] ;  /* 0x0000000a180f1981 */ /* 0x010f28000c1e1500 */
[----:B------:R-:W3:Y:S04]  /*9660*/  @P1 LDG.E.U16 R16, desc[UR10][R22.64] ;  /* 0x0000000a16101981 */ /* 0x000ee8000c1e1500 */
[----:B------:R-:W3:Y:S04]  /*9670*/  @P1 LDG.E.U16 R17, desc[UR10][R20.64] ;  /* 0x0000000a14111981 */ /* 0x000ee8000c1e1500 */
[----:B------:R-:W3:Y:S04]  /*9680*/  LDL.LU.64 R24, [R1+0x1510] ;  /* 0x0015100001187983 */ /* 0x000ee80000300a00 */
[----:B0-----:R-:W4:Y:S04]  /*9690*/  LDL.64 R238, [R1+0xea8] ;  /* 0x000ea80001ee7983 */ /* 0x001f280000100a00 */
[----:B------:R-:W4:Y:S04]  /*96a0*/  LDL.LU.64 R22, [R1+0x1508] ;  /* 0x0015080001167983 */ /* 0x000f280000300a00 */
[----:B------:R-:W4:Y:S01]  /*96b0*/  LDL.LU.64 R20, [R1+0x1500] ;  /* 0x0015000001147983 */ /* 0x000f220000300a00 */
[----:B-1----:R-:W-:-:S03]  /*96c0*/  IMAD.WIDE R214, R240, 0x2, R198 ;  /* 0x00000002f0d67825 */ /* 0x002fc600078e02c6 */
[----:B------:R-:W4:Y:S04]  /*96d0*/  LDL.64 R228, [R1+0xde8] ;  /* 0x000de80001e47983 */ /* 0x000f280000100a00 */
[----:B------:R-:W4:Y:S01]  /*96e0*/  LDL.64 R224, [R1+0xde0] ;  /* 0x000de00001e07983 */ /* 0x000f220000100a00 */
[----:B------:R-:W-:-:S03]  /*96f0*/  IMAD.WIDE R226, R243, 0x2, R198 ;  /* 0x00000002f3e27825 */ /* 0x000fc600078e02c6 */
[----:B------:R-:W-:Y:S04]  /*9700*/  STL.64 [R1+0xc10], R214 ;  /* 0x000c10d601007387 */ /* 0x000fe80000100a00 */
[----:B------:R-:W4:Y:S04]  /*9710*/  LDL.64 R220, [R1+0xd28] ;  /* 0x000d280001dc7983 */ /* 0x000f280000100a00 */
[----:B--2---:R-:W2:Y:S04]  /*9720*/  @P1 LDG.E.U16 R18, desc[UR10][R218.64] ;  /* 0x0000000ada121981 */ /* 0x004ea8000c1e1500 */
[----:B------:R-:W2:Y:S04]  /*9730*/  LDL.64 R218, [R1+0xd20] ;  /* 0x000d200001da7983 */ /* 0x000ea80000100a00 */
[----:B------:R0:W-:Y:S01]  /*9740*/  STL.64 [R1+0x1218], R240 ;  /* 0x001218f001007387 */ /* 0x0001e20000100a00 */
[----:B------:R-:W-:-:S03]  /*9750*/  IMAD.WIDE R230, R244, 0x2, R198 ;  /* 0x00000002f4e67825 */ /* 0x000fc600078e02c6 */
[----:B---3--:R-:W3:Y:S04]  /*9760*/  @P1 LDG.E.U16 R24, desc[UR10][R30.64] ;  /* 0x0000000a1e181981 */ /* 0x008ee8000c1e1500 */
[----:B------:R-:W2:Y:S04]  /*9770*/  @P1 LDG.E.U16 R25, desc[UR10][R32.64] ;  /* 0x0000000a20191981 */ /* 0x000ea8000c1e1500 */
[----:B0-----:R-:W2:Y:S04]  /*9780*/  LDL.64 R240, [R1+0x1028] ;  /* 0x0010280001f07983 */ /* 0x001ea80000100a00 */
[----:B------:R-:W-:Y:S04]  /*9790*/  STL.64 [R1+0x10b0], R236 ;  /* 0x0010b0ec01007387 */ /* 0x000fe80000100a00 */
[----:B------:R0:W-:Y:S04]  /*97a0*/  STL.64 [R1+0x1220], R242 ;  /* 0x001220f201007387 */ /* 0x0001e80000100a00 */
[----:B----4-:R-:W4:Y:S04]  /*97b0*/  @P1 LDG.E.U16 R20, desc[UR10][R26.64] ;  /* 0x0000000a1a141981 */ /* 0x010f28000c1e1500 */
[----:B------:R-:W3:Y:S04]  /*97c0*/  @P1 LDG.E.U16 R21, desc[UR10][R28.64] ;  /* 0x0000000a1c151981 */ /* 0x000ee8000c1e1500 */
[----:B0-----:R-:W3:Y:S04]  /*97d0*/  LDL.64 R242, [R1+0x10e8] ;  /* 0x0010e80001f27983 */ /* 0x001ee80000100a00 */
[----:B------:R-:W-:Y:S04]  /*97e0*/  STL.64 [R1+0xff0], R234 ;  /* 0x000ff0ea01007387 */ /* 0x000fe80000100a00 */
[----:B------:R0:W-:Y:S04]  /*97f0*/  STL.64 [R1+0xf30], R226 ;  /* 0x000f30e201007387 */ /* 0x0001e80000100a00 */
[----:B------:R-:W4:Y:S04]  /*9800*/  LDL.LU.64 R26, [R1+0x14f8] ;  /* 0x0014f800011a7983 */ /* 0x000f280000300a00 */
[----:B------:R-:W4:Y:S04]  /*9810*/  LDL.LU.64 R28, [R1+0x14f0] ;  /* 0x0014f000011c7983 */ /* 0x000f280000300a00 */
[----:B------:R-:W-:Y:S04]  /*9820*/  STL.64 [R1+0xe70], R230 ;  /* 0x000e70e601007387 */ /* 0x000fe80000100a00 */
[----:B------:R-:W4:Y:S04]  /*9830*/  @P1 LDG.E.U16 R22, desc[UR10][R40.64] ;  /* 0x0000000a28161981 */ /* 0x000f28000c1e1500 */
[----:B------:R-:W4:Y:S04]  /*9840*/  LDL.LU.64 R40, [R1+0x14e8] ;  /* 0x0014e80001287983 */ /* 0x000f280000300a00 */
[----:B------:R-:W4:Y:S04]  /*9850*/  LDL.LU.64 R30, [R1+0x14e0] ;  /* 0x0014e000011e7983 */ /* 0x000f280000300a00 */
[----:B------:R-:W4:Y:S01]  /*9860*/  LDL.LU.64 R32, [R1+0x14d8] ;  /* 0x0014d80001207983 */ /* 0x000f220000300a00 */
[----:B------:R-:W-:Y:S01]  /*9870*/  IMAD R197, R197, 0x3d, RZ ;  /* 0x0000003dc5c57824 */ /* 0x000fe200078e02ff */
[----:B------:R-:W-:-:S02]  /*9880*/  PRMT R174, RZ, 0x7610, R174 ;  /* 0x00007610ffae7816 */ /* 0x000fc400000000ae */
[----:B------:R-:W-:Y:S02]  /*9890*/  PRMT R175, RZ, 0x7610, R175 ;  /* 0x00007610ffaf7816 */ /* 0x000fe400000000af */
[----:B------:R-:W-:Y:S02]  /*98a0*/  PRMT R176, RZ, 0x7610, R176 ;  /* 0x00007610ffb07816 */ /* 0x000fe400000000b0 */
[----:B------:R-:W-:Y:S01]  /*98b0*/  PRMT R177, RZ, 0x7610, R177 ;  /* 0x00007610ffb17816 */ /* 0x000fe200000000b1 */
[----:B------:R-:W4:Y:S04]  /*98c0*/  @P1 LDG.E.U16 R174, desc[UR10][R204.64] ;  /* 0x0000000accae1981 */ /* 0x000f28000c1e1500 */
[----:B------:R-:W4:Y:S04]  /*98d0*/  @P1 LDG.E.U16 R175, desc[UR10][R202.64] ;  /* 0x0000000acaaf1981 */ /* 0x000f28000c1e1500 */
[----:B------:R-:W4:Y:S04]  /*98e0*/  @P1 LDG.E.U16 R176, desc[UR10][R200.64] ;  /* 0x0000000ac8b01981 */ /* 0x000f28000c1e1500 */
[----:B------:R-:W4:Y:S01]  /*98f0*/  @P1 LDG.E.U16 R177, desc[UR10][R198.64] ;  /* 0x0000000ac6b11981 */ /* 0x000f22000c1e1500 */
[----:B------:R-:W-:-:S04]  /*9900*/  @!UP0 UIADD3 UR4, UPT, UPT, -UR12, 0x100000, URZ ;  /* 0x001000000c048890 */ /* 0x000fc8000fffe1ff */
[----:B------:R-:W-:Y:S02]  /*9910*/  @!UP0 USHF.L.U32 UR5, UR4, 0xb, URZ ;  /* 0x0000000b04058899 */ /* 0x000fe400080006ff */
[----:B------:R-:W-:Y:S01]  /*9920*/  @!UP0 USHF.L.U32 UR4, UR4, 0x1, URZ ;  /* 0x0000000104048899 */ /* 0x000fe200080006ff */
[----:B--2---:R-:W2:Y:S04]  /*9930*/  @P1 LDG.E.U16 R23, desc[UR10][R240.64] ;  /* 0x0000000af0171981 */ /* 0x004ea8000c1e1500 */
[----:B---3--:R-:W3:Y:S04]  /*9940*/  @P1 LDG.E.U16 R19, desc[UR10][R242.64] ;  /* 0x0000000af2131981 */ /* 0x008ee8000c1e1500 */
[----:B----4-:R-:W4:Y:S04]  /*9950*/  @P1 LDG.E.U16 R26, desc[UR10][R50.64] ;  /* 0x0000000a321a1981 */ /* 0x010f28000c1e1500 */
[----:B------:R-:W2:Y:S04]  /*9960*/  @P1 LDG.E.U16 R27, desc[UR10][R34.64] ;  /* 0x0000000a221b1981 */ /* 0x000ea8000c1e1500 */
[----:B------:R-:W2:Y:S04]  /*9970*/  @P1 LDG.E.U16 R28, desc[UR10][R36.64] ;  /* 0x0000000a241c1981 */ /* 0x000ea8000c1e1500 */
[----:B------:R-:W2:Y:S04]  /*9980*/  LDL.LU.64 R50, [R1+0x14d0] ;  /* 0x0014d00001327983 */ /* 0x000ea80000300a00 */
[----:B------:R-:W2:Y:S04]  /*9990*/  LDL.LU.64 R34, [R1+0x14c8] ;  /* 0x0014c80001227983 */ /* 0x000ea80000300a00 */
[----:B------:R-:W3:Y:S04]  /*99a0*/  LDL.LU.64 R36, [R1+0x14c0] ;  /* 0x0014c00001247983 */ /* 0x000ee80000300a00 */
[----:B------:R-:W4:Y:S04]  /*99b0*/  @P1 LDG.E.U16 R29, desc[UR10][R52.64] ;  /* 0x0000000a341d1981 */ /* 0x000f28000c1e1500 */
[----:B------:R-:W4:Y:S04]  /*99c0*/  @P1 LDG.E.U16 R30, desc[UR10][R38.64] ;  /* 0x0000000a261e1981 */ /* 0x000f28000c1e1500 */
[----:B------:R-:W4:Y:S04]  /*99d0*/  @P1 LDG.E.U16 R32, desc[UR10][R40.64] ;  /* 0x0000000a28201981 */ /* 0x000f28000c1e1500 */
[----:B------:R-:W4:Y:S04]  /*99e0*/  LDL.LU.64 R52, [R1+0x14b8] ;  /* 0x0014b80001347983 */ /* 0x000f280000300a00 */
[----:B------:R-:W4:Y:S04]  /*99f0*/  LDL.LU.64 R38, [R1+0x14b0] ;  /* 0x0014b00001267983 */ /* 0x000f280000300a00 */
[----:B------:R-:W4:Y:S04]  /*9a00*/  LDL.LU.64 R40, [R1+0x14a8] ;  /* 0x0014a80001287983 */ /* 0x000f280000300a00 */
[----:B------:R-:W4:Y:S04]  /*9a10*/  @P1 LDG.E.U16 R33, desc[UR10][R42.64] ;  /* 0x0000000a2a211981 */ /* 0x000f28000c1e1500 */
[----:B------:R-:W4:Y:S04]  /*9a20*/  @P1 LDG.E.U16 R31, desc[UR10][R238.64] ;  /* 0x0000000aee1f1981 */ /* 0x000f28000c1e1500 */
[----:B------:R-:W4:Y:S04]  /*9a30*/  LDL.LU.64 R42, [R1+0x14a0] ;  /* 0x0014a000012a7983 */ /* 0x000f280000300a00 */
[----:B--2---:R-:W2:Y:S04]  /*9a40*/  @P1 LDG.E.U16 R34, desc[UR10][R232.64] ;  /* 0x0000000ae8221981 */ /* 0x004ea8000c1e1500 */
[----:B---3--:R-:W3:Y:S04]  /*9a50*/  @P1 LDG.E.U16 R37, desc[UR10][R44.64] ;  /* 0x0000000a2c251981 */ /* 0x008ee8000c1e1500 */
[----:B------:R-:W2:Y:S04]  /*9a60*/  @P1 LDG.E.U16 R35, desc[UR10][R228.64] ;  /* 0x0000000ae4231981 */ /* 0x000ea8000c1e1500 */
[----:B------:R-:W2:Y:S04]  /*9a70*/  @P1 LDG.E.U16 R36, desc[UR10][R224.64] ;  /* 0x0000000ae0241981 */ /* 0x000ea8000c1e1500 */
[----:B------:R-:W2:Y:S04]  /*9a80*/  LDL.LU.64 R44, [R1+0x1498] ;  /* 0x00149800012c7983 */ /* 0x000ea80000300a00 */
[----:B------:R-:W3:Y:S04]  /*9a90*/  LDL.64 R232, [R1+0xf48] ;  /* 0x000f480001e87983 */ /* 0x000ee80000100a00 */
[----:B----4-:R1:W4:Y:S04]  /*9aa0*/  @P1 LDG.E.U16 R38, desc[UR10][R222.64] ;  /* 0x0000000ade261981 */ /* 0x010328000c1e1500 */
[----:B------:R-:W3:Y:S04]  /*9ab0*/  @P1 LDG.E.U16 R41, desc[UR10][R46.64] ;  /* 0x0000000a2e291981 */ /* 0x000ee8000c1e1500 */
[----:B------:R0:W3:Y:S04]  /*9ac0*/  @P1 LDG.E.U16 R40, desc[UR10][R218.64] ;  /* 0x0000000ada281981 */ /* 0x0000e8000c1e1500 */
[----:B------:R-:W3:Y:S04]  /*9ad0*/  @P1 LDG.E.U16 R39, desc[UR10][R220.64] ;  /* 0x0000000adc271981 */ /* 0x000ee8000c1e1500 */
[----:B------:R-:W3:Y:S01]  /*9ae0*/  LDL.LU.64 R46, [R1+0x1490] ;  /* 0x00149000012e7983 */ /* 0x000ee20000300a00 */
[----:B-1----:R-:W-:-:S03]  /*9af0*/  IMAD.WIDE R222, R245, 0x2, R198 ;  /* 0x00000002f5de7825 */ /* 0x002fc600078e02c6 */
[----:B------:R-:W-:Y:S04]  /*9b00*/  STL.64 [R1+0x1228], R244 ;  /* 0x001228f401007387 */ /* 0x000fe80000100a00 */
[----:B------:R-:W4:Y:S04]  /*9b10*/  @P1 LDG.E.U16 R43, desc[UR10][R52.64] ;  /* 0x0000000a342b1981 */ /* 0x000f28000c1e1500 */
[----:B------:R-:W4:Y:S04]  /*9b20*/  @P1 LDG.E.U16 R42, desc[UR10][R216.64] ;  /* 0x0000000ad82a1981 */ /* 0x000f28000c1e1500 */
[----:B------:R-:W4:Y:S04]  /*9b30*/  LDL.LU.64 R52, [R1+0x1488] ;  /* 0x0014880001347983 */ /* 0x000f280000300a00 */
[----:B--2---:R-:W2:Y:S04]  /*9b40*/  @P1 LDG.E.U16 R44, desc[UR10][R50.64] ;  /* 0x0000000a322c1981 */ /* 0x004ea8000c1e1500 */
[----:B------:R-:W2:Y:S04]  /*9b50*/  @P1 LDG.E.U16 R45, desc[UR10][R48.64] ;  /* 0x0000000a302d1981 */ /* 0x000ea8000c1e1500 */
[----:B------:R-:W2:Y:S04]  /*9b60*/  LDL.LU.64 R50, [R1+0x1480] ;  /* 0x0014800001327983 */ /* 0x000ea80000300a00 */
[----:B------:R1:W-:Y:S04]  /*9b70*/  STL.64 [R1+0xdb0], R222 ;  /* 0x000db0de01007387 */ /* 0x0003e80000100a00 */
[----:B------:R-:W2:Y:S01]  /*9b80*/  LDL.LU.64 R48, [R1+0x1478] ;  /* 0x0014780001307983 */ /* 0x000ea20000300a00 */
[----:B0-----:R-:W-:-:S03]  /*9b90*/  IMAD.WIDE R218, R246, 0x2, R198 ;  /* 0x00000002f6da7825 */ /* 0x001fc600078e02c6 */
[----:B------:R-:W2:Y:S04]  /*9ba0*/  LDL.64 R220, [R1+0xd08] ;  /* 0x000d080001dc7983 */ /* 0x000ea80000100a00 */
[----:B---3--:R0:W3:Y:S04]  /*9bb0*/  @P1 LDG.E.U16 R46, desc[UR10][R214.64] ;  /* 0x0000000ad62e1981 */ /* 0x0080e8000c1e1500 */
[----:B------:R-:W3:Y:S01]  /*9bc0*/  LDL.64 R216, [R1+0xc08] ;  /* 0x000c080001d87983 */ /* 0x000ee20000100a00 */
[----:B------:R-:W-:-:S03]  /*9bd0*/  IMAD.WIDE R228, R248, 0x2, R198 ;  /* 0x00000002f8e47825 */ /* 0x000fc600078e02c6 */
[----:B------:R-:W3:Y:S01]  /*9be0*/  @P1 LDG.E.U16 R47, desc[UR10][R56.64] ;  /* 0x0000000a382f1981 */ /* 0x000ee2000c1e1500 */
[----:B0-----:R-:W-:-:S03]  /*9bf0*/  IMAD.WIDE R214, R247, 0x2, R198 ;  /* 0x00000002f7d67825 */ /* 0x001fc600078e02c6 */
[----:B------:R-:W-:Y:S04]  /*9c00*/  STL.64 [R1+0x1230], R246 ;  /* 0x001230f601007387 */ /* 0x000fe80000100a00 */
[----:B------:R-:W-:Y:S04]  /*9c10*/  STL.64 [R1+0xcf0], R218 ;  /* 0x000cf0da01007387 */ /* 0x000fe80000100a00 */
[----:B------:R0:W-:Y:S04]  /*9c20*/  STL.64 [R1+0xbf0], R214 ;  /* 0x000bf0d601007387 */ /* 0x0001e80000100a00 */
[----:B------:R-:W-:Y:S01]  /*9c30*/  STL.64 [R1+0x1238], R248 ;  /* 0x001238f801007387 */ /* 0x000fe20000100a00 */
[----:B------:R-:W-:-:S03]  /*9c40*/  IMAD.WIDE R224, R249, 0x2, R198 ;  /* 0x00000002f9e07825 */ /* 0x000fc600078e02c6 */
[----:B------:R-:W3:Y:S04]  /*9c50*/  LDL.LU.64 R56, [R1+0x1470] ;  /* 0x0014700001387983 */ /* 0x000ee80000300a00 */
[----:B------:R-:W-:Y:S04]  /*9c60*/  STL.64 [R1+0x1090], R228 ;  /* 0x001090e401007387 */ /* 0x000fe80000100a00 */
[----:B----4-:R-:W4:Y:S04]  /*9c70*/  @P1 LDG.E.U16 R52, desc[UR10][R60.64] ;  /* 0x0000000a3c341981 */ /* 0x010f28000c1e1500 */
[----:B------:R-:W4:Y:S04]  /*9c80*/  @P1 LDG.E.U16 R53, desc[UR10][R70.64] ;  /* 0x0000000a46351981 */ /* 0x000f28000c1e1500 */
[----:B--2---:R-:W2:Y:S04]  /*9c90*/  @P1 LDG.E.U16 R51, desc[UR10][R58.64] ;  /* 0x0000000a3a331981 */ /* 0x004ea8000c1e1500 */
[----:B------:R-:W2:Y:S04]  /*9ca0*/  @P1 LDG.E.U16 R50, desc[UR10][R236.64] ;  /* 0x0000000aec321981 */ /* 0x000ea8000c1e1500 */
[----:B------:R-:W2:Y:S04]  /*9cb0*/  @P1 LDG.E.U16 R48, desc[UR10][R54.64] ;  /* 0x0000000a36301981 */ /* 0x000ea8000c1e1500 */
[----:B------:R-:W2:Y:S04]  /*9cc0*/  @P1 LDG.E.U16 R49, desc[UR10][R68.64] ;  /* 0x0000000a44311981 */ /* 0x000ea8000c1e1500 */
[----:B------:R-:W2:Y:S04]  /*9cd0*/  LDL.LU.64 R54, [R1+0x1468] ;  /* 0x0014680001367983 */ /* 0x000ea80000300a00 */
[----:B------:R-:W-:Y:S04]  /*9ce0*/  STL.64 [R1+0xfd0], R224 ;  /* 0x000fd0e001007387 */ /* 0x000fe80000100a00 */
[----:B------:R-:W4:Y:S04]  /*9cf0*/  LDL.LU.64 R68, [R1+0x1460] ;  /* 0x0014600001447983 */ /* 0x000f280000300a00 */
[----:B------:R-:W4:Y:S04]  /*9d00*/  LDL.LU.64 R58, [R1+0x1458] ;  /* 0x00145800013a7983 */ /* 0x000f280000300a00 */
[----:B------:R-:W4:Y:S04]  /*9d10*/  LDL.LU.64 R60, [R1+0x1450] ;  /* 0x00145000013c7983 */ /* 0x000f280000300a00 */
[----:B------:R-:W4:Y:S04]  /*9d20*/  LDL.LU.64 R70, [R1+0x1448] ;  /* 0x0014480001467983 */ /* 0x000f280000300a00 */
[----:B---3--:R-:W3:Y:S04]  /*9d30*/  @P1 LDG.E.U16 R56, desc[UR10][R62.64] ;  /* 0x0000000a3e381981 */ /* 0x008ee8000c1e1500 */
[----:B------:R-:W3:Y:S04]  /*9d40*/  @P1 LDG.E.U16 R57, desc[UR10][R64.64] ;  /* 0x0000000a40391981 */ /* 0x000ee8000c1e1500 */
[----:B------:R-:W3:Y:S04]  /*9d50*/  LDL.LU.64 R62, [R1+0x1440] ;  /* 0x00144000013e7983 */ /* 0x000ee80000300a00 */
[----:B------:R-:W3:Y:S01]  /*9d60*/  LDL.LU.64 R64, [R1+0x1438] ;  /* 0x0014380001407983 */ /* 0x000ee20000300a00 */
[----:B------:R-:W-:-:S05]  /*9d70*/  VOTEU.ALL UP1, P0 ;  /* 0x0000000000ff7886 */ /* 0x000fca0000020000 */
[----:B------:R0:W0:Y:S01]  /*9d80*/  @!UP1 SYNCS.EXCH.64 URZ, [UR9+0x40008], UR4 ;  /* 0x0400080409ff95b2 */ /* 0x0000220008000100 */
[----:B--2---:R-:W2:Y:S04]  /*9d90*/  @P1 LDG.E.U16 R54, desc[UR10][R234.64] ;  /* 0x0000000aea361981 */ /* 0x004ea8000c1e1500 */
[----:B------:R-:W2:Y:S04]  /*9da0*/  @P1 LDG.E.U16 R55, desc[UR10][R232.64] ;  /* 0x0000000ae8371981 */ /* 0x000ea8000c1e1500 */
[----:B----4-:R-:W4:Y:S04]  /*9db0*/  @P1 LDG.E.U16 R59, desc[UR10][R68.64] ;  /* 0x0000000a443b1981 */ /* 0x010f28000c1e1500 */
[----:B------:R-:W2:Y:S04]  /*9dc0*/  @P1 LDG.E.U16 R60, desc[UR10][R66.64] ;  /* 0x0000000a423c1981 */ /* 0x000ea8000c1e1500 */
[----:B------:R-:W2:Y:S04]  /*9dd0*/  @P1 LDG.E.U16 R58, desc[UR10][R226.64] ;  /* 0x0000000ae23a1981 */ /* 0x000ea8000c1e1500 */
[----:B------:R-:W2:Y:S04]  /*9de0*/  LDL.LU.64 R68, [R1+0x1430] ;  /* 0x0014300001447983 */ /* 0x000ea80000300a00 */
[----:B------:R-:W4:Y:S04]  /*9df0*/  LDL.LU.64 R66, [R1+0x1428] ;  /* 0x0014280001427983 */ /* 0x000f280000300a00 */
[----:B------:R-:W4:Y:S04]  /*9e00*/  LDL.64 R226, [R1+0xfe0] ;  /* 0x000fe00001e27983 */ /* 0x000f280000100a00 */
[----:B------:R-:W4:Y:S04]  /*9e10*/  @P1 LDG.E.U16 R61, desc[UR10][R78.64] ;  /* 0x0000000a4e3d1981 */ /* 0x000f28000c1e1500 */
[----:B---3--:R-:W3:Y:S04]  /*9e20*/  @P1 LDG.E.U16 R63, desc[UR10][R70.64] ;  /* 0x0000000a463f1981 */ /* 0x008ee8000c1e1500 */
[----:B------:R-:W3:Y:S04]  /*9e30*/  @P1 LDG.E.U16 R64, desc[UR10][R72.64] ;  /* 0x0000000a48401981 */ /* 0x000ee8000c1e1500 */
[----:B------:R-:W3:Y:S04]  /*9e40*/  LDL.LU.64 R78, [R1+0x1420] ;  /* 0x00142000014e7983 */ /* 0x000ee80000300a00 */
[----:B------:R-:W3:Y:S04]  /*9e50*/  LDL.LU.64 R70, [R1+0x1418] ;  /* 0x0014180001467983 */ /* 0x000ee80000300a00 */
[----:B------:R-:W3:Y:S04]  /*9e60*/  LDL.LU.64 R72, [R1+0x1410] ;  /* 0x0014100001487983 */ /* 0x000ee80000300a00 */
[----:B------:R-:W3:Y:S04]  /*9e70*/  @P1 LDG.E.U16 R65, desc[UR10][R82.64] ;  /* 0x0000000a52411981 */ /* 0x000ee8000c1e1500 */
[----:B------:R-:W3:Y:S04]  /*9e80*/  @P1 LDG.E.U16 R62, desc[UR10][R230.64] ;  /* 0x0000000ae63e1981 */ /* 0x000ee8000c1e1500 */
[----:B------:R-:W3:Y:S04]  /*9e90*/  LDL.LU.64 R82, [R1+0x1408] ;  /* 0x0014080001527983 */ /* 0x000ee80000300a00 */
[----:B--2---:R-:W2:Y:S04]  /*9ea0*/  @P1 LDG.E.U16 R68, desc[UR10][R74.64] ;  /* 0x0000000a4a441981 */ /* 0x004ea8000c1e1500 */
[----:B------:R-:W2:Y:S04]  /*9eb0*/  @P1 LDG.E.U16 R69, desc[UR10][R80.64] ;  /* 0x0000000a50451981 */ /* 0x000ea8000c1e1500 */
[----:B----4-:R1:W4:Y:S04]  /*9ec0*/  @P1 LDG.E.U16 R66, desc[UR10][R222.64] ;  /* 0x0000000ade421981 */ /* 0x010328000c1e1500 */
[----:B------:R-:W2:Y:S04]  /*9ed0*/  LDL.LU.64 R74, [R1+0x1400] ;  /* 0x00140000014a7983 */ /* 0x000ea80000300a00 */
[----:B------:R-:W4:Y:S01]  /*9ee0*/  LDL.LU.64 R80, [R1+0x13f8] ;  /* 0x0013f80001507983 */ /* 0x000f220000300a00 */
[----:B-1----:R-:W-:-:S03]  /*9ef0*/  IMAD.WIDE R222, R250, 0x2, R198 ;  /* 0x00000002fade7825 */ /* 0x002fc600078e02c6 */
[----:B------:R1:W4:Y:S04]  /*9f00*/  @P1 LDG.E.U16 R67, desc[UR10][R220.64] ;  /* 0x0000000adc431981 */ /* 0x000328000c1e1500 */
[----:B---3--:R-:W3:Y:S04]  /*9f10*/  @P1 LDG.E.U16 R70, desc[UR10][R218.64] ;  /* 0x0000000ada461981 */ /* 0x008ee8000c1e1500 */
[----:B------:R-:W3:Y:S04]  /*9f20*/  @P1 LDG.E.U16 R72, desc[UR10][R78.64] ;  /* 0x0000000a4e481981 */ /* 0x000ee8000c1e1500 */
[----:B------:R-:W3:Y:S01]  /*9f30*/  @P1 LDG.E.U16 R73, desc[UR10][R76.64] ;  /* 0x0000000a4c491981 */ /* 0x000ee2000c1e1500 */
[----:B-1----:R-:W-:-:S03]  /*9f40*/  IMAD.WIDE R220, R251, 0x2, R198 ;  /* 0x00000002fbdc7825 */ /* 0x002fc600078e02c6 */
[----:B------:R-:W3:Y:S04]  /*9f50*/  @P1 LDG.E.U16 R71, desc[UR10][R216.64] ;  /* 0x0000000ad8471981 */ /* 0x000ee8000c1e1500 */
[----:B------:R-:W3:Y:S04]  /*9f60*/  LDL.LU.64 R78, [R1+0x13f0] ;  /* 0x0013f000014e7983 */ /* 0x000ee80000300a00 */
[----:B------:R-:W3:Y:S04]  /*9f70*/  LDL.LU.64 R76, [R1+0x13e8] ;  /* 0x0013e800014c7983 */ /* 0x000ee80000300a00 */
[----:B------:R-:W-:Y:S04]  /*9f80*/  STL.64 [R1+0xf10], R222 ;  /* 0x000f10de01007387 */ /* 0x000fe80000100a00 */
[----:B------:R-:W-:Y:S04]  /*9f90*/  STL.64 [R1+0x1240], R250 ;  /* 0x001240fa01007387 */ /* 0x000fe80000100a00 */
[----:B------:R-:W-:Y:S04]  /*9fa0*/  STL.64 [R1+0xe50], R220 ;  /* 0x000e50dc01007387 */ /* 0x000fe80000100a00 */
[----:B--2---:R0:W2:Y:S04]  /*9fb0*/  @P1 LDG.E.U16 R74, desc[UR10][R214.64] ;  /* 0x0000000ad64a1981 */ /* 0x0040a8000c1e1500 */
[----:B----4-:R-:W4:Y:S01]  /*9fc0*/  @P1 LDG.E.U16 R75, desc[UR10][R80.64] ;  /* 0x0000000a504b1981 */ /* 0x010f22000c1e1500 */
[----:B0-----:R-:W0:Y:S03]  /*9fd0*/  LDC R215, c[0x0][0x3c4] ;  /* 0x0000f100ffd77b82 */ /* 0x001e260000000800 */
[----:B------:R-:W2:Y:S01]  /*9fe0*/  LDL.LU.64 R80, [R1+0x13e0] ;  /* 0x0013e00001507983 */ /* 0x000ea20000300a00 */
[----:B------:R-:W-:-:S05]  /*9ff0*/  IMAD.WIDE R218, R252, 0x2, R198 ;  /* 0x00000002fcda7825 */ /* 0x000fca00078e02c6 */
[----:B------:R-:W-:Y:S01]  /*a000*/  STL.64 [R1+0xd90], R218 ;  /* 0x000d90da01007387 */ /* 0x000fe20000100a00 */
[----:B------:R-:W-:Y:S02]  /*a010*/  IMAD.WIDE R216, R197, 0x2, R198 ;  /* 0x00000002c5d87825 */ /* 0x000fe400078e02c6 */
[----:B------:R-:W1:Y:S01]  /*a020*/  LDC R197, c[0x0][0x3c4] ;  /* 0x0000f100ffc57b82 */ /* 0x000e620000000800 */
[----:B---3--:R-:W3:Y:S01]  /*a030*/  @P1 LDG.E.U16 R79, desc[UR10][R86.64] ;  /* 0x0000000a564f1981 */ /* 0x008ee2000c1e1500 */
[----:B0-----:R-:W-:-:S03]  /*a040*/  IMAD R215, R215, 0x35, RZ ;  /* 0x00000035d7d77824 */ /* 0x001fc600078e02ff */
[----:B------:R-:W3:Y:S01]  /*a050*/  @P1 LDG.E.U16 R76, desc[UR10][R82.64] ;  /* 0x0000000a524c1981 */ /* 0x000ee2000c1e1500 */
[----:B------:R-:W-:-:S03]  /*a060*/  IMAD.WIDE R214, R215, 0x2, R198 ;  /* 0x00000002d7d67825 */ /* 0x000fc600078e02c6 */
[----:B------:R-:W3:Y:S04]  /*a070*/  @P1 LDG.E.U16 R77, desc[UR10][R84.64] ;  /* 0x0000000a544d1981 */ /* 0x000ee8000c1e1500 */
[----:B------:R-:W3:Y:S04]  /*a080*/  @P1 LDG.E.U16 R78, desc[UR10][R228.64] ;  /* 0x0000000ae44e1981 */ /* 0x000ee8000c1e1500 */
[----:B------:R-:W3:Y:S04]  /*a090*/  LDL.LU.64 R82, [R1+0x13d8] ;  /* 0x0013d80001527983 */ /* 0x000ee80000300a00 */
[----:B------:R0:W-:Y:S04]  /*a0a0*/  STL.64 [R1+0xcd0], R214 ;  /* 0x000cd0d601007387 */ /* 0x0001e80000100a00 */
[----:B------:R-:W4:Y:S04]  /*a0b0*/  LDL.LU.64 R84, [R1+0x13d0] ;  /* 0x0013d00001547983 */ /* 0x000f280000300a00 */
[----:B------:R-:W-:Y:S04]  /*a0c0*/  STL.64 [R1+0xbd0], R216 ;  /* 0x000bd0d801007387 */ /* 0x000fe80000100a00 */
[----:B------:R-:W4:Y:S04]  /*a0d0*/  LDL.LU.64 R86, [R1+0x13c8] ;  /* 0x0013c80001567983 */ /* 0x000f280000300a00 */
[----:B--2---:R-:W2:Y:S04]  /*a0e0*/  @P1 LDG.E.U16 R81, desc[UR10][R88.64] ;  /* 0x0000000a58511981 */ /* 0x004ea8000c1e1500 */
[----:B------:R-:W2:Y:S04]  /*a0f0*/  @P1 LDG.E.U16 R80, desc[UR10][R226.64] ;  /* 0x0000000ae2501981 */ /* 0x000ea8000c1e1500 */
[----:B------:R-:W2:Y:S04]  /*a100*/  LDL.LU.64 R88, [R1+0x13c0] ;  /* 0x0013c00001587983 */ /* 0x000ea80000300a00 */
[----:B---3--:R-:W3:Y:S01]  /*a110*/  @P1 LDG.E.U16 R83, desc[UR10][R90.64] ;  /* 0x0000000a5a531981 */ /* 0x008ee2000c1e1500 */
[----:B-1----:R-:W-:-:S03]  /*a120*/  IMAD R197, R197, 0x6, RZ ;  /* 0x00000006c5c57824 */ /* 0x002fc600078e02ff */
[----:B------:R-:W3:Y:S04]  /*a130*/  @P1 LDG.E.U16 R82, desc[UR10][R224.64] ;  /* 0x0000000ae0521981 */ /* 0x000ee8000c1e1500 */
[----:B----4-:R-:W4:Y:S04]  /*a140*/  @P1 LDG.E.U16 R84, desc[UR10][R108.64] ;  /* 0x0000000a6c541981 */ /* 0x010f28000c1e1500 */
[----:B------:R-:W3:Y:S04]  /*a150*/  LDL.LU.64 R90, [R1+0x13b8] ;  /* 0x0013b800015a7983 */ /* 0x000ee80000300a00 */
[----:B------:R-:W4:Y:S04]  /*a160*/  @P1 LDG.E.U16 R85, desc[UR10][R92.64] ;  /* 0x0000000a5c551981 */ /* 0x000f28000c1e1500 */
[----:B------:R-:W4:Y:S04]  /*a170*/  LDL.LU.64 R108, [R1+0x13b0] ;  /* 0x0013b000016c7983 */ /* 0x000f280000300a00 */
[----:B------:R-:W4:Y:S04]  /*a180*/  @P1 LDG.E.U16 R87, desc[UR10][R106.64] ;  /* 0x0000000a6a571981 */ /* 0x000f28000c1e1500 */
[----:B------:R-:W4:Y:S04]  /*a190*/  LDL.LU.64 R92, [R1+0x13a8] ;  /* 0x0013a800015c7983 */ /* 0x000f280000300a00 */
[----:B------:R-:W4:Y:S04]  /*a1a0*/  @P1 LDG.E.U16 R86, desc[UR10][R222.64] ;  /* 0x0000000ade561981 */ /* 0x000f28000c1e1500 */
[----:B------:R-:W4:Y:S04]  /*a1b0*/  LDL.LU.64 R106, [R1+0x13a0] ;  /* 0x0013a000016a7983 */ /* 0x000f280000300a00 */
[----:B--2---:R-:W2:Y:S04]  /*a1c0*/  @P1 LDG.E.U16 R88, desc[UR10][R94.64] ;  /* 0x0000000a5e581981 */ /* 0x004ea8000c1e1500 */
[----:B------:R-:W2:Y:S04]  /*a1d0*/  @P1 LDG.E.U16 R89, desc[UR10][R96.64] ;  /* 0x0000000a60591981 */ /* 0x000ea8000c1e1500 */
[----:B------:R-:W2:Y:S04]  /*a1e0*/  LDL.LU.64 R94, [R1+0x1398] ;  /* 0x00139800015e7983 */ /* 0x000ea80000300a00 */
[----:B------:R-:W2:Y:S04]  /*a1f0*/  LDL.LU.64 R96, [R1+0x1390] ;  /* 0x0013900001607983 */ /* 0x000ea80000300a00 */
[----:B---3--:R-:W3:Y:S04]  /*a200*/  @P1 LDG.E.U16 R91, desc[UR10][R104.64] ;  /* 0x0000000a685b1981 */ /* 0x008ee8000c1e1500 */
[----:B------:R-:W3:Y:S04]  /*a210*/  @P1 LDG.E.U16 R90, desc[UR10][R220.64] ;  /* 0x0000000adc5a1981 */ /* 0x000ee8000c1e1500 */
[----:B----4-:R-:W4:Y:S04]  /*a220*/  @P1 LDG.E.U16 R108, desc[UR10][R110.64] ;  /* 0x0000000a6e6c1981 */ /* 0x010f28000c1e1500 */
[----:B------:R-:W3:Y:S04]  /*a230*/  LDL.LU.64 R104, [R1+0x1388] ;  /* 0x0013880001687983 */ /* 0x000ee80000300a00 */
[----:B------:R-:W4:Y:S04]  /*a240*/  @P1 LDG.E.U16 R92, desc[UR10][R98.64] ;  /* 0x0000000a625c1981 */ /* 0x000f28000c1e1500 */
[----:B------:R-:W4:Y:S04]  /*a250*/  @P1 LDG.E.U16 R93, desc[UR10][R100.64] ;  /* 0x0000000a645d1981 */ /* 0x000f28000c1e1500 */
[----:B------:R-:W4:Y:S04]  /*a260*/  @P1 LDG.E.U16 R107, desc[UR10][R142.64] ;  /* 0x0000000a8e6b1981 */ /* 0x000f28000c1e1500 */
[----:B------:R-:W4:Y:S04]  /*a270*/  LDL.LU.64 R98, [R1+0x1380] ;  /* 0x0013800001627983 */ /* 0x000f280000300a00 */
[----:B------:R-:W4:Y:S04]  /*a280*/  LDL.LU.64 R100, [R1+0x1378] ;  /* 0x0013780001647983 */ /* 0x000f280000300a00 */
[----:B------:R-:W4:Y:S04]  /*a290*/  @P1 LDG.E.U16 R109, desc[UR10][R112.64] ;  /* 0x0000000a706d1981 */ /* 0x000f28000c1e1500 */
[----:B--2---:R-:W2:Y:S04]  /*a2a0*/  @P1 LDG.E.U16 R95, desc[UR10][R102.64] ;  /* 0x0000000a665f1981 */ /* 0x004ea8000c1e1500 */
[----:B------:R-:W2:Y:S04]  /*a2b0*/  @P1 LDG.E.U16 R96, desc[UR10][R2.64] ;  /* 0x0000000a02601981 */ /* 0x000ea8000c1e1500 */
[----:B------:R-:W2:Y:S04]  /*a2c0*/  @P1 LDG.E.U16 R97, desc[UR10][R4.64] ;  /* 0x0000000a04611981 */ /* 0x000ea8000c1e1500 */
[----:B------:R-:W2:Y:S04]  /*a2d0*/  LDL.LU.64 R102, [R1+0x1370] ;  /* 0x0013700001667983 */ /* 0x000ea80000300a00 */
[----:B------:R-:W2:Y:S04]  /*a2e0*/  LDL.LU.64 R2, [R1+0x1368] ;  /* 0x0013680001027983 */ /* 0x000ea80000300a00 */
[----:B------:R-:W2:Y:S04]  /*a2f0*/  LDL.LU.64 R4, [R1+0x1360] ;  /* 0x0013600001047983 */ /* 0x000ea80000300a00 */
[----:B------:R-:W2:Y:S04]  /*a300*/  @P1 LDG.E.U16 R94, desc[UR10][R218.64] ;  /* 0x0000000ada5e1981 */ /* 0x000ea8000c1e1500 */
[----:B---3--:R-:W3:Y:S04]  /*a310*/  @P1 LDG.E.U16 R104, desc[UR10][R12.64] ;  /* 0x0000000a0c681981 */ /* 0x008ee8000c1e1500 */
[----:B------:R-:W3:Y:S04]  /*a320*/  @P1 LDG.E.U16 R105, desc[UR10][R144.64] ;  /* 0x0000000a90691981 */ /* 0x000ee8000c1e1500 */
[----:B----4-:R0:W4:Y:S04]  /*a330*/  @P1 LDG.E.U16 R98, desc[UR10][R214.64] ;  /* 0x0000000ad6621981 */ /* 0x010128000c1e1500 */
[----:B------:R-:W3:Y:S04]  /*a340*/  @P1 LDG.E.U16 R99, desc[UR10][R6.64] ;  /* 0x0000000a06631981 */ /* 0x000ee8000c1e1500 */
[----:B------:R-:W3:Y:S01]  /*a350*/  @P1 LDG.E.U16 R100, desc[UR10][R8.64] ;  /* 0x0000000a08641981 */ /* 0x000ee2000c1e1500 */
[----:B0-----:R-:W-:-:S03]  /*a360*/  IMAD.WIDE R214, R197, 0x2, R198 ;  /* 0x00000002c5d67825 */ /* 0x001fc600078e02c6 */
[----:B------:R0:W3:Y:S04]  /*a370*/  @P1 LDG.E.U16 R101, desc[UR10][R206.64] ;  /* 0x0000000ace651981 */ /* 0x0000e8000c1e1500 */
[----:B------:R-:W3:Y:S04]  /*a380*/  LDL.LU.64 R6, [R1+0x1358] ;  /* 0x0013580001067983 */ /* 0x000ee80000300a00 */
[----:B------:R-:W3:Y:S04]  /*a390*/  LDL.LU.64 R8, [R1+0x1350] ;  /* 0x0013500001087983 */ /* 0x000ee80000300a00 */
[----:B------:R-:W3:Y:S04]  /*a3a0*/  LDL.LU R206, [R1+0x1348] ;  /* 0x0013480001ce7983 */ /* 0x000ee80000300800 */
[----:B------:R1:W-:Y:S04]  /*a3b0*/  STL.64 [R1+0x1150], R214 ;  /* 0x001150d601007387 */ /* 0x0003e80000100a00 */
[----:B--2---:R-:W2:Y:S01]  /*a3c0*/  @P1 LDG.E.U16 R103, desc[UR10][R10.64] ;  /* 0x0000000a0a671981 */ /* 0x004ea2000c1e1500 */
[----:B------:R-:W1:Y:S03]  /*a3d0*/  S2R R197, SR_TID.X ;  /* 0x0000000000c57919 */ /* 0x000e660000002100 */
[----:B------:R-:W2:Y:S04]  /*a3e0*/  @P1 LDG.E.U16 R102, desc[UR10][R216.64] ;  /* 0x0000000ad8661981 */ /* 0x000ea8000c1e1500 */
[----:B------:R-:W2:Y:S04]  /*a3f0*/  LDL.LU.64 R10, [R1+0x1340] ;  /* 0x00134000010a7983 */ /* 0x000ea80000300a00 */
[----:B------:R-:W2:Y:S04]  /*a400*/  LDL.LU.64 R12, [R1+0x1338] ;  /* 0x00133800010c7983 */ /* 0x000ea80000300a00 */
[----:B------:R-:W2:Y:S04]  /*a410*/  LDL.LU.64 R144, [R1+0x1330] ;  /* 0x0013300001907983 */ /* 0x000ea80000300a00 */
[----:B------:R-:W2:Y:S04]  /*a420*/  LDL.LU.64 R142, [R1+0x1328] ;  /* 0x00132800018e7983 */ /* 0x000ea80000300a00 */
[----:B------:R-:W3:Y:S04]  /*a430*/  LDL.LU.64 R110, [R1+0x1320] ;  /* 0x00132000016e7983 */ /* 0x000ee80000300a00 */
[----:B------:R-:W3:Y:S01]  /*a440*/  LDL.LU.64 R112, [R1+0x1318] ;  /* 0x0013180001707983 */ /* 0x000ee20000300a00 */
[----:B0-----:R-:W0:Y:S03]  /*a450*/  S2R R207, SR_TID.X ;  /* 0x0000000000cf7919 */ /* 0x001e260000002100 */
[----:B------:R1:W3:Y:S02]  /*a460*/  @P1 LDG.E.U16 R106, desc[UR10][R214.64] ;  /* 0x0000000ad66a1981 */ /* 0x0002e4000c1e1500 */
[----:B-1----:R-:W-:-:S04]  /*a470*/  LOP3.LUT R215, R197, 0x3f, RZ, 0xc0, !PT ;  /* 0x0000003fc5d77812 */ /* 0x002fc800078ec0ff */
[----:B------:R-:W-:Y:S02]  /*a480*/  SHF.L.U32 R215, R215, 0x1, RZ ;  /* 0x00000001d7d77819 */ /* 0x000fe400000006ff */
[----:B0-----:R-:W-:-:S05]  /*a490*/  LOP3.LUT R197, R207, 0x40, RZ, 0xc0, !PT ;  /* 0x00000040cfc57812 */ /* 0x001fca00078ec0ff */
[----:B------:R-:W-:-:S05]  /*a4a0*/  IMAD R197, R197, 0x80, R215 ;  /* 0x00000080c5c57824 */ /* 0x000fca00078e02d7 */
[C---:B------:R-:W-:Y:S01]  /*a4b0*/  LOP3.LUT R215, R197.reuse, 0x10, RZ, 0x3c, !PT ;  /* 0x00000010c5d77812 */ /* 0x040fe200078e3cff */
        /* <DEDUP_REMOVED lines=32> */
[----:B------:R-:W-:-:S03]  /*a6c0*/  LOP3.LUT R214, R197, 0x20, RZ, 0x3c, !PT ;  /* 0x00000020c5d67812 */ /* 0x000fc600078e3cff */
        /* <DEDUP_REMOVED lines=11> */
[----:B------:R-:W-:Y:S04]  /*a780*/  STL [R1+0x12a0], R208 ;  /* 0x0012a0d001007387 */ /* 0x000fe80000100800 */
[----:B------:R-:W-:Y:S04]  /*a790*/  STL.64 [R1+0x12a8], R210 ;  /* 0x0012a8d201007387 */ /* 0x000fe80000100a00 */
[----:B------:R-:W-:Y:S04]  /*a7a0*/  STL.64 [R1+0x12b0], R212 ;  /* 0x0012b0d401007387 */ /* 0x000fe80000100a00 */
[----:B------:R-:W-:Y:S04]  /*a7b0*/  STL.64 [R1+0x12b8], R146 ;  /* 0x0012b89201007387 */ /* 0x000fe80000100a00 */
[----:B------:R-:W-:Y:S04]  /*a7c0*/  STL.64 [R1+0x12c0], R148 ;  /* 0x0012c09401007387 */ /* 0x000fe80000100a00 */
        /* <DEDUP_REMOVED lines=58> */
[----:B------:R0:W-:Y:S04]  /*ab70*/  STL.64 [R1+0x12c8], R142 ;  /* 0x0012c88e01007387 */ /* 0x0001e80000100a00 */
[----:B------:R-:W-:Y:S04]  /*ab80*/  STS.U16 [R214+UR9+0x19900], R140 ;  /* 0x0199008cd6007988 */ /* 0x000fe80008000409 */
[----:B------:R-:W-:Y:S01]  /*ab90*/  STS.U16 [R214+UR9+0x1d900], R141 ;  /* 0x01d9008dd6007988 */ /* 0x000fe20008000409 */
[----:B0-----:R-:W-:-:S03]  /*aba0*/  LOP3.LUT R142, R197, 0x30, RZ, 0x3c, !PT ;  /* 0x00000030c58e7812 */ /* 0x001fc600078e3cff */
        /* <DEDUP_REMOVED lines=18> */
[----:B------:R2:W-:Y:S04]  /*acd0*/  STS.U16 [R142+UR9+0x18d80], R29 ;  /* 0x018d801d8e007988 */ /* 0x0005e80008000409 */
[----:B------:R-:W-:Y:S01]  /*ace0*/  STS.U16 [R142+UR9+0x1cd80], R30 ;  /* 0x01cd801e8e007988 */ /* 0x000fe20008000409 */
[C---:B0-----:R-:W-:Y:S01]  /*acf0*/  LOP3.LUT R11, R197.reuse, 0x40, RZ, 0x3c, !PT ;  /* 0x00000040c50b7812 */ /* 0x041fe200078e3cff */
[----:B-1----:R-:W0:Y:S02]  /*ad00*/  LDC R28, c[0x0][0x3c4] ;  /* 0x0000f100ff1c7b82 */ /* 0x002e240000000800 */
[----:B------:R-:W-:Y:S04]  /*ad10*/  STS.U16 [R142+UR9+0x11180], R31 ;  /* 0x0111801f8e007988 */ /* 0x000fe80008000409 */
[----:B------:R-:W-:Y:S02]  /*ad20*/  STS.U16 [R142+UR9+0x15180], R32 ;  /* 0x015180208e007988 */ /* 0x000fe40008000409 */
[----:B--2---:R-:W1:Y:S02]  /*ad30*/  LDC R29, c[0x0][0x3c4] ;  /* 0x0000f100ff1d7b82 */ /* 0x004e640000000800 */
[----:B------:R-:W-:Y:S04]  /*ad40*/  STS.U16 [R142+UR9+0x19180], R33 ;  /* 0x019180218e007988 */ /* 0x000fe80008000409 */
[----:B------:R-:W-:Y:S04]  /*ad50*/  STS.U16 [R142+UR9+0x1d180], R34 ;  /* 0x01d180228e007988 */ /* 0x000fe80008000409 */
[----:B------:R-:W-:Y:S04]  /*ad60*/  STS.U16 [R142+UR9+0x11580], R35 ;  /* 0x011580238e007988 */ /* 0x000fe80008000409 */
[----:B------:R2:W-:Y:S04]  /*ad70*/  STS.U16 [R142+UR9+0x15580], R36 ;  /* 0x015580248e007988 */ /* 0x0005e80008000409 */
[----:B------:R3:W-:Y:S04]  /*ad80*/  STS.U16 [R142+UR9+0x19580], R37 ;  /* 0x019580258e007988 */ /* 0x0007e80008000409 */
[----:B------:R-:W-:Y:S01]  /*ad90*/  STS.U16 [R142+UR9+0x1d580], R38 ;  /* 0x01d580268e007988 */ /* 0x000fe20008000409 */
[----:B--2---:R-:W2:Y:S03]  /*ada0*/  LDC R36, c[0x0][0x3c4] ;  /* 0x0000f100ff247b82 */ /* 0x004ea60000000800 */
        /* <DEDUP_REMOVED lines=11> */
[----:B------:R1:W-:Y:S01]  /*ae60*/  STS.U16 [R11+UR9+0x11a00], R67 ;  /* 0x011a00430b007988 */ /* 0x0003e20008000409 */
[----:B0-----:R-:W0:Y:S03]  /*ae70*/  LDC R68, c[0x0][0x3c4] ;  /* 0x0000f100ff447b82 */ /* 0x001e260000000800 */
[----:B------:R-:W-:Y:S04]  /*ae80*/  STS.U16 [R11+UR9+0x11e00], R71 ;  /* 0x011e00470b007988 */ /* 0x000fe80008000409 */
[----:B------:R-:W-:Y:S01]  /*ae90*/  STS.U16 [R11+UR9+0x15e00], R72 ;  /* 0x015e00480b007988 */ /* 0x000fe20008000409 */
[----:B-1----:R-:W1:Y:S03]  /*aea0*/  LDC R69, c[0x0][0x3c4] ;  /* 0x0000f100ff457b82 */ /* 0x002e660000000800 */
[----:B------:R2:W-:Y:S05]  /*aeb0*/  STS.U16 [R11+UR9+0x1c200], R7 ;  /* 0x01c200070b007988 */ /* 0x0005ea0008000409 */
[----:B------:R-:W0:Y:S01]  /*aec0*/  LDC R67, c[0x0][0x3c4] ;  /* 0x0000f100ff437b82 */ /* 0x000e220000000800 */
[----:B------:R3:W-:Y:S01]  /*aed0*/  STS.U16 [R11+UR9+0x1da00], R70 ;  /* 0x01da00460b007988 */ /* 0x0007e20008000409 */
[----:B--2---:R-:W-:-:S06]  /*aee0*/  LOP3.LUT R7, R197, 0x50, RZ, 0x3c, !PT ;  /* 0x00000050c5077812 */ /* 0x004fcc00078e3cff */
[----:B------:R-:W2:Y:S01]  /*aef0*/  LDC R71, c[0x0][0x3c4] ;  /* 0x0000f100ff477b82 */ /* 0x000ea20000000800 */
[----:B------:R-:W-:Y:S07]  /*af00*/  STS.U16 [R11+UR9+0x10200], R10 ;  /* 0x0102000a0b007988 */ /* 0x000fee0008000409 */
[----:B------:R-:W0:Y:S01]  /*af10*/  LDC R72, c[0x0][0x3c4] ;  /* 0x0000f100ff487b82 */ /* 0x000e220000000800 */
[----:B------:R-:W-:Y:S04]  /*af20*/  STS.U16 [R11+UR9+0x14200], R9 ;  /* 0x014200090b007988 */ /* 0x000fe80008000409 */
[----:B------:R-:W-:Y:S03]  /*af30*/  STS.U16 [R11+UR9+0x18200], R8 ;  /* 0x018200080b007988 */ /* 0x000fe60008000409 */
[----:B---3--:R-:W3:Y:S01]  /*af40*/  LDC R70, c[0x0][0x3c4] ;  /* 0x0000f100ff467b82 */ /* 0x008ee20000000800 */
        /* <DEDUP_REMOVED lines=22> */
[----:B------:R-:W-:Y:S01]  /*b0b0*/  STL.64 [R1+0x12d0], R144 ;  /* 0x0012d09001007387 */ /* 0x000fe20000100a00 */
[----:B------:R-:W-:-:S02]  /*b0c0*/  IMAD R28, R28, 0xf, RZ ;  /* 0x0000000f1c1c7824 */ /* 0x000fc400078e02ff */
[----:B------:R-:W-:Y:S01]  /*b0d0*/  IMAD R29, R29, 0x16, RZ ;  /* 0x000000161d1d7824 */ /* 0x000fe200078e02ff */
[----:B------:R1:W-:Y:S01]  /*b0e0*/  STS.U16 [R7+UR9+0x18280], R3 ;  /* 0x0182800307007988 */ /* 0x0003e20008000409 */
[----:B------:R-:W-:Y:S01]  /*b0f0*/  IMAD R36, R36, 0x17, RZ ;  /* 0x0000001724247824 */ /* 0x000fe200078e02ff */
[----:B0-----:R-:W0:Y:S08]  /*b100*/  LDC R74, c[0x0][0x3c4] ;  /* 0x0000f100ff4a7b82 */ /* 0x001e300000000800 */
[----:B-1----:R-:W1:Y:S01]  /*b110*/  LDC R3, c[0x0][0x3c4] ;  /* 0x0000f100ff037b82 */ /* 0x002e620000000800 */
[----:B------:R-:W-:Y:S04]  /*b120*/  STL.64 [R1+0x12d8], R150 ;  /* 0x0012d89601007387 */ /* 0x000fe80000100a00 */
[----:B------:R-:W-:Y:S01]  /*b130*/  STL.64 [R1+0x12e0], R152 ;  /* 0x0012e09801007387 */ /* 0x000fe20000100a00 */
[----:B------:R-:W-:-:S02]  /*b140*/  IMAD R37, R37, 0x1e, RZ ;  /* 0x0000001e25257824 */ /* 0x000fc400078e02ff */
[----:B------:R-:W-:Y:S01]  /*b150*/  IMAD R68, R68, 0x27, RZ ;  /* 0x0000002744447824 */ /* 0x000fe200078e02ff */
[----:B------:R-:W-:Y:S01]  /*b160*/  STL.64 [R1+0x12e8], R154 ;  /* 0x0012e89a01007387 */ /* 0x000fe20000100a00 */
[----:B------:R-:W-:Y:S02]  /*b170*/  IMAD R69, R69, 0x2e, RZ ;  /* 0x0000002e45457824 */ /* 0x000fe400078e02ff */
[----:B------:R-:W-:Y:S01]  /*b180*/  IMAD R67, R67, 0x26, RZ ;  /* 0x0000002643437824 */ /* 0x000fe200078e02ff */
[----:B------:R-:W-:Y:S01]  /*b190*/  STL.64 [R1+0x12f0], R156 ;  /* 0x0012f09c01007387 */ /* 0x000fe20000100a00 */
[----:B--2---:R-:W-:Y:S02]  /*b1a0*/  IMAD R71, R71, 0x36, RZ ;  /* 0x0000003647477824 */ /* 0x004fe400078e02ff */
[----:B------:R-:W-:Y:S01]  /*b1b0*/  IMAD R72, R72, 0x3e, RZ ;  /* 0x0000003e48487824 */ /* 0x000fe200078e02ff */
[----:B------:R-:W-:Y:S01]  /*b1c0*/  STL.64 [R1+0x12f8], R158 ;  /* 0x0012f89e01007387 */ /* 0x000fe20000100a00 */
[----:B------:R-:W-:Y:S01]  /*b1d0*/  PRMT R65, RZ, 0x7610, R65 ;  /* 0x00007610ff417816 */ /* 0x000fe20000000041 */
[----:B---3--:R-:W-:Y:S01]  /*b1e0*/  IMAD R70, R70, 0x2f, RZ ;  /* 0x0000002f46467824 */ /* 0x008fe200078e02ff */
[----:B------:R-:W-:Y:S01]  /*b1f0*/  PRMT R64, RZ, 0x7610, R64 ;  /* 0x00007610ff407816 */ /* 0x000fe20000000040 */
[----:B------:R-:W-:Y:S01]  /*b200*/  STL.64 [R1+0x1300], R160 ;  /* 0x001300a001007387 */ /* 0x000fe20000100a00 */
[----:B------:R-:W-:Y:S01]  /*b210*/  PRMT R63, RZ, 0x7610, R63 ;  /* 0x00007610ff3f7816 */ /* 0x000fe2000000003f */
[----:B------:R-:W2:Y:S02]  /*b220*/  LDC R66, c[0x0][0x3c4] ;  /* 0x0000f100ff427b82 */ /* 0x000ea40000000800 */
[----:B------:R-:W-:Y:S01]  /*b230*/  STL.64 [R1+0x1308], R162 ;  /* 0x001308a201007387 */ /* 0x000fe20000100a00 */
[----:B------:R-:W-:-:S03]  /*b240*/  PRMT R62, RZ, 0x7610, R62 ;  /* 0x00007610ff3e7816 */ /* 0x000fc6000000003e */
[----:B------:R3:W-:Y:S01]  /*b250*/  STS.U16 [R7+UR9+0x10280], R5 ;  /* 0x0102800507007988 */ /* 0x0007e20008000409 */
[----:B------:R-:W-:Y:S01]  /*b260*/  PRMT R61, RZ, 0x7610, R61 ;  /* 0x00007610ff3d7816 */ /* 0x000fe2000000003d */
[C---:B------:R-:W-:Y:S01]  /*b270*/  IMAD.WIDE R250, R28.reuse, 0x2, R204 ;  /* 0x000000021cfa7825 */ /* 0x040fe200078e02cc */
[----:B------:R-:W-:Y:S01]  /*b280*/  PRMT R60, RZ, 0x7610, R60 ;  /* 0x00007610ff3c7816 */ /* 0x000fe2000000003c */
[----:B------:R0:W-:Y:S01]  /*b290*/  STL.64 [R1+0x1310], R164 ;  /* 0x001310a401007387 */ /* 0x0001e20000100a00 */
[----:B------:R-:W-:Y:S01]  /*b2a0*/  PRMT R59, RZ, 0x7610, R59 ;  /* 0x00007610ff3b7816 */ /* 0x000fe2000000003b */
[----:B------:R-:W-:Y:S01]  /*b2b0*/  IMAD.WIDE R248, R28, 0x2, R202 ;  /* 0x000000021cf87825 */ /* 0x000fe200078e02ca */
[----:B------:R-:W-:Y:S01]  /*b2c0*/  PRMT R58, RZ, 0x7610, R58 ;  /* 0x00007610ff3a7816 */ /* 0x000fe2000000003a */
[----:B------:R-:W1:Y:S01]  /*b2d0*/  LDC R73, c[0x0][0x3c4] ;  /* 0x0000f100ff497b82 */ /* 0x000e620000000800 */
[----:B---3--:R-:W-:Y:S01]  /*b2e0*/  PRMT R5, RZ, 0x7610, R5 ;  /* 0x00007610ff057816 */ /* 0x008fe20000000005 */
[----:B------:R-:W-:Y:S01]  /*b2f0*/  IMAD.WIDE R162, R29, 0x2, R204 ;  /* 0x000000021da27825 */ /* 0x000fe200078e02cc */
[----:B------:R-:W-:-:S02]  /*b300*/  PRMT R57, RZ, 0x7610, R57 ;  /* 0x00007610ff397816 */ /* 0x000fc40000000039 */
[----:B------:R-:W-:Y:S01]  /*b310*/  PRMT R56, RZ, 0x7610, R56 ;  /* 0x00007610ff387816 */ /* 0x000fe20000000038 */
[----:B------:R-:W-:Y:S01]  /*b320*/  IMAD.WIDE R160, R29, 0x2, R202 ;  /* 0x000000021da07825 */ /* 0x000fe200078e02ca */
[----:B------:R-:W-:Y:S01]  /*b330*/  PRMT R55, RZ, 0x7610, R55 ;  /* 0x00007610ff377816 */ /* 0x000fe20000000037 */
[----:B------:R-:W3:Y:S01]  /*b340*/  @P1 LDG.E.U16 R65, desc[UR10][R162.64] ;  /* 0x0000000aa2411981 */ /* 0x000ee2000c1e1500 */
[----:B------:R-:W-:Y:S01]  /*b350*/  PRMT R54, RZ, 0x7610, R54 ;  /* 0x00007610ff367816 */ /* 0x000fe20000000036 */
[----:B0-----:R-:W-:Y:S01]  /*b360*/  IMAD.WIDE R164, R0, 0x2, R198 ;  /* 0x0000000200a47825 */ /* 0x001fe200078e02c6 */
[----:B------:R-:W-:Y:S01]  /*b370*/  PRMT R53, RZ, 0x7610, R53 ;  /* 0x00007610ff357816 */ /* 0x000fe20000000035 */
[----:B------:R-:W3:Y:S01]  /*b380*/  @P1 LDG.E.U16 R64, desc[UR10][R160.64] ;  /* 0x0000000aa0401981 */ /* 0x000ee2000c1e1500 */
[----:B------:R-:W-:Y:S01]  /*b390*/  PRMT R52, RZ, 0x7610, R52 ;  /* 0x00007610ff347816 */ /* 0x000fe20000000034 */
[C---:B------:R-:W-:Y:S01]  /*b3a0*/  IMAD.WIDE R242, R36.reuse, 0x2, R204 ;  /* 0x0000000224f27825 */ /* 0x040fe200078e02cc */
[----:B------:R-:W-:Y:S01]  /*b3b0*/  PRMT R51, RZ, 0x7610, R51 ;  /* 0x00007610ff337816 */ /* 0x000fe20000000033 */
[----:B------:R-:W3:Y:S01]  /*b3c0*/  @P1 LDG.E.U16 R5, desc[UR10][R164.64] ;  /* 0x0000000aa4051981 */ /* 0x000ee2000c1e1500 */
[----:B------:R-:W-:Y:S01]  /*b3d0*/  PRMT R50, RZ, 0x7610, R50 ;  /* 0x00007610ff327816 */ /* 0x000fe20000000032 */
[----:B------:R-:W-:Y:S01]  /*b3e0*/  IMAD.WIDE R240, R36, 0x2, R202 ;  /* 0x0000000224f07825 */ /* 0x000fe200078e02ca */
[----:B------:R-:W-:-:S02]  /*b3f0*/  PRMT R49, RZ, 0x7610, R49 ;  /* 0x00007610ff317816 */ /* 0x000fc40000000031 */
[----:B------:R-:W-:Y:S01]  /*b400*/  PRMT R48, RZ, 0x7610, R48 ;  /* 0x00007610ff307816 */ /* 0x000fe20000000030 */
[C---:B------:R-:W-:Y:S01]  /*b410*/  IMAD.WIDE R154, R37.reuse, 0x2, R204 ;  /* 0x00000002259a7825 */ /* 0x040fe200078e02cc */
[----:B------:R-:W-:Y:S02]  /*b420*/  PRMT R47, RZ, 0x7610, R47 ;  /* 0x00007610ff2f7816 */ /* 0x000fe4000000002f */
[----:B------:R-:W-:Y:S01]  /*b430*/  PRMT R46, RZ, 0x7610, R46 ;  /* 0x00007610ff2e7816 */ /* 0x000fe2000000002e */
[----:B------:R-:W-:Y:S01]  /*b440*/  IMAD.WIDE R152, R37, 0x2, R202 ;  /* 0x0000000225987825 */ /* 0x000fe200078e02ca */
        /* <DEDUP_REMOVED lines=11> */
[----:B------:R-:W-:Y:S01]  /*b500*/  STS.U16 [R7+UR9+0x14680], R76 ;  /* 0x0146804c07007988 */ /* 0x000fe20008000409 */
[----:B------:R-:W-:Y:S01]  /*b510*/  PRMT R9, RZ, 0x7610, R9 ;  /* 0x00007610ff097816 */ /* 0x000fe20000000009 */
[----:B------:R-:W0:Y:S01]  /*b520*/  LDC R0, c[0x0][0x3d4] ;  /* 0x0000f500ff007b82 */ /* 0x000e220000000800 */
[----:B------:R-:W-:Y:S01]  /*b530*/  IMAD.WIDE R208, R69, 0x2, R202 ;  /* 0x0000000245d07825 */ /* 0x000fe200078e02ca */
[----:B------:R-:W3:Y:S03]  /*b540*/  @P1 LDG.E.U16 R53, desc[UR10][R210.64] ;  /* 0x0000000ad2351981 */ /* 0x000ee6000c1e1500 */
[--C-:B------:R-:W-:Y:S01]  /*b550*/  IMAD.WIDE R246, R28, 0x2, R200.reuse ;  /* 0x000000021cf67825 */ /* 0x100fe200078e02c8 */
[----:B------:R-:W3:Y:S03]  /*b560*/  @P1 LDG.E.U16 R52, desc[UR10][R208.64] ;  /* 0x0000000ad0341981 */ /* 0x000ee6000c1e1500 */
[----:B------:R-:W-:-:S04]  /*b570*/  IMAD.WIDE R158, R29, 0x2, R200 ;  /* 0x000000021d9e7825 */ /* 0x000fc800078e02c8 */
        /* <DEDUP_REMOVED lines=12> */
[----:B------:R-:W-:Y:S01]  /*b640*/  IMAD.WIDE R220, R68, 0x2, R198 ;  /* 0x0000000244dc7825 */ /* 0x000fe200078e02c6 */
[----:B------:R-:W3:Y:S03]  /*b650*/  @P1 LDG.E.U16 R58, desc[UR10][R144.64] ;  /* 0x0000000a903a1981 */ /* 0x000ee6000c1e1500 */
[----:B------:R-:W-:-:S04]  /*b660*/  IMAD.WIDE R142, R67, 0x2, R204 ;  /* 0x00000002438e7825 */ /* 0x000fc800078e02cc */
[----:B------:R-:W-:Y:S01]  /*b670*/  IMAD.WIDE R148, R67, 0x2, R202 ;  /* 0x0000000243947825 */ /* 0x000fe200078e02ca */
[----:B------:R-:W3:Y:S03]  /*b680*/  @P1 LDG.E.U16 R57, desc[UR10][R142.64] ;  /* 0x0000000a8e391981 */ /* 0x000ee6000c1e1500 */
[C---:B------:R-:W-:Y:S01]  /*b690*/  IMAD.WIDE R192, R71.reuse, 0x2, R204 ;  /* 0x0000000247c07825 */ /* 0x040fe200078e02cc */
[----:B------:R-:W3:Y:S03]  /*b6a0*/  @P1 LDG.E.U16 R56, desc[UR10][R148.64] ;  /* 0x0000000a94381981 */ /* 0x000ee6000c1e1500 */
[----:B------:R-:W-:Y:S01]  /*b6b0*/  IMAD.WIDE R190, R71, 0x2, R202 ;  /* 0x0000000247be7825 */ /* 0x000fe200078e02ca */
[----:B------:R-:W3:Y:S03]  /*b6c0*/  @P1 LDG.E.U16 R49, desc[UR10][R192.64] ;  /* 0x0000000ac0311981 */ /* 0x000ee6000c1e1500 */
[C---:B------:R-:W-:Y:S01]  /*b6d0*/  IMAD.WIDE R186, R72.reuse, 0x2, R204 ;  /* 0x0000000248ba7825 */ /* 0x040fe200078e02cc */
[----:B------:R-:W3:Y:S03]  /*b6e0*/  @P1 LDG.E.U16 R48, desc[UR10][R190.64] ;  /* 0x0000000abe301981 */ /* 0x000ee6000c1e1500 */
[C---:B------:R-:W-:Y:S01]  /*b6f0*/  IMAD.WIDE R184, R72.reuse, 0x2, R202 ;  /* 0x0000000248b87825 */ /* 0x040fe200078e02ca */
[----:B------:R-:W3:Y:S03]  /*b700*/  @P1 LDG.E.U16 R8, desc[UR10][R186.64] ;  /* 0x0000000aba081981 */ /* 0x000ee6000c1e1500 */
[--C-:B------:R-:W-:Y:S01]  /*b710*/  IMAD.WIDE R146, R67, 0x2, R200.reuse ;  /* 0x0000000243927825 */ /* 0x100fe200078e02c8 */
[----:B------:R-:W3:Y:S03]  /*b720*/  @P1 LDG.E.U16 R45, desc[UR10][R184.64] ;  /* 0x0000000ab82d1981 */ /* 0x000ee6000c1e1500 */
[--C-:B------:R-:W-:Y:S01]  /*b730*/  IMAD.WIDE R188, R71, 0x2, R200.reuse ;  /* 0x0000000247bc7825 */ /* 0x100fe200078e02c8 */
[----:B------:R-:W3:Y:S03]  /*b740*/  @P1 LDG.E.U16 R55, desc[UR10][R146.64] ;  /* 0x0000000a92371981 */ /* 0x000ee6000c1e1500 */
[C---:B------:R-:W-:Y:S01]  /*b750*/  IMAD.WIDE R182, R72.reuse, 0x2, R200 ;  /* 0x0000000248b67825 */ /* 0x040fe200078e02c8 */
[----:B------:R-:W3:Y:S03]  /*b760*/  @P1 LDG.E.U16 R47, desc[UR10][R188.64] ;  /* 0x0000000abc2f1981 */ /* 0x000ee6000c1e1500 */
[--C-:B------:R-:W-:Y:S01]  /*b770*/  IMAD.WIDE R212, R67, 0x2, R198.reuse ;  /* 0x0000000243d47825 */ /* 0x100fe200078e02c6 */
[----:B------:R-:W3:Y:S03]  /*b780*/  @P1 LDG.E.U16 R44, desc[UR10][R182.64] ;  /* 0x0000000ab62c1981 */ /* 0x000ee6000c1e1500 */
[--C-:B------:R-:W-:Y:S01]  /*b790*/  IMAD.WIDE R68, R69, 0x2, R198.reuse ;  /* 0x0000000245447825 */ /* 0x100fe200078e02c6 */
[----:B------:R-:W3:Y:S03]  /*b7a0*/  @P1 LDG.E.U16 R54, desc[UR10][R212.64] ;  /* 0x0000000ad4361981 */ /* 0x000ee6000c1e1500 */
[----:B------:R-:W-:Y:S01]  /*b7b0*/  IMAD.WIDE R36, R71, 0x2, R198 ;  /* 0x0000000247247825 */ /* 0x000fe200078e02c6 */
[----:B------:R-:W3:Y:S01]  /*b7c0*/  @P1 LDG.E.U16 R50, desc[UR10][R68.64] ;  /* 0x0000000a44321981 */ /* 0x000ee2000c1e1500 */
[----:B------:R-:W-:Y:S01]  /*b7d0*/  PRMT R35, RZ, 0x7610, R35 ;  /* 0x00007610ff237816 */ /* 0x000fe20000000023 */
[----:B------:R-:W0:Y:S01]  /*b7e0*/  LDC R71, c[0x0][0x3d8] ;  /* 0x0000f600ff477b82 */ /* 0x000e220000000800 */
[----:B------:R-:W-:Y:S01]  /*b7f0*/  IMAD.WIDE R28, R72, 0x2, R198 ;  /* 0x00000002481c7825 */ /* 0x000fe200078e02c6 */
[----:B------:R-:W3:Y:S03]  /*b800*/  @P1 LDG.E.U16 R46, desc[UR10][R36.64] ;  /* 0x0000000a242e1981 */ /* 0x000ee6000c1e1500 */
[----:B-1----:R-:W-:Y:S01]  /*b810*/  IMAD R3, R3, 0x7, RZ ;  /* 0x0000000703037824 */ /* 0x002fe200078e02ff */
[----:B------:R-:W3:Y:S01]  /*b820*/  @P1 LDG.E.U16 R43, desc[UR10][R28.64] ;  /* 0x0000000a1c2b1981 */ /* 0x000ee2000c1e1500 */
[----:B------:R-:W-:Y:S01]  /*b830*/  IMAD.WIDE R214, R70, 0x2, R200 ;  /* 0x0000000246d67825 */ /* 0x000fe200078e02c8 */
[----:B------:R-:W-:Y:S01]  /*b840*/  PRMT R27, RZ, 0x7610, R27 ;  /* 0x00007610ff1b7816 */ /* 0x000fe2000000001b */
[----:B------:R-:W1:Y:S01]  /*b850*/  LDC R72, c[0x0][0x3d8] ;  /* 0x0000f600ff487b82 */ /* 0x000e620000000800 */
[----:B------:R2:W-:Y:S01]  /*b860*/  STS.U16 [R7+UR9+0x18680], R77 ;  /* 0x0186804d07007988 */ /* 0x0005e20008000409 */
[----:B------:R-:W-:-:S03]  /*b870*/  IMAD.WIDE R174, R3, 0x2, R198 ;  /* 0x0000000203ae7825 */ /* 0x000fc600078e02c6 */
[----:B------:R-:W3:Y:S01]  /*b880*/  @P1 LDG.E.U16 R17, desc[UR10][R214.64] ;  /* 0x0000000ad6111981 */ /* 0x000ee2000c1e1500 */
[----:B------:R-:W-:-:S03]  /*b890*/  IMAD R74, R74, 0x3f, RZ ;  /* 0x0000003f4a4a7824 */ /* 0x000fc600078e02ff */
[----:B------:R-:W3:Y:S01]  /*b8a0*/  @P1 LDG.E.U16 R39, desc[UR10][R174.64] ;  /* 0x0000000aae271981 */ /* 0x000ee2000c1e1500 */
[----:B--2---:R-:W-:-:S03]  /*b8b0*/  IMAD.WIDE R76, R74, 0x2, R200 ;  /* 0x000000024a4c7825 */ /* 0x004fc600078e02c8 */
[----:B------:R2:W-:Y:S04]  /*b8c0*/  STS.U16 [R7+UR9+0x1c280], R6 ;  /* 0x01c2800607007988 */ /* 0x0005e80008000409 */
[----:B------:R-:W3:Y:S01]  /*b8d0*/  @P1 LDG.E.U16 R9, desc[UR10][R76.64] ;  /* 0x0000000a4c091981 */ /* 0x000ee2000c1e1500 */
[----:B------:R-:W-:-:S03]  /*b8e0*/  IMAD R66, R66, 0x1f, RZ ;  /* 0x0000001f42427824 */ /* 0x000fc600078e02ff */
[----:B------:R-:W3:Y:S01]  /*b8f0*/  @P1 LDG.E.U16 R35, desc[UR10][R248.64] ;  /* 0x0000000af8231981 */ /* 0x000ee2000c1e1500 */
[----:B--2---:R-:W-:Y:S01]  /*b900*/  PRMT R6, RZ, 0x7610, R6 ;  /* 0x00007610ff067816 */ /* 0x004fe20000000006 */
[----:B------:R-:W-:-:S05]  /*b910*/  IMAD.WIDE R234, R66, 0x2, R204 ;  /* 0x0000000242ea7825 */ /* 0x000fca00078e02cc */
[----:B------:R-:W2:Y:S01]  /*b920*/  @P1 LDG.E.U16 R6, desc[UR10][R240.64] ;  /* 0x0000000af0061981 */ /* 0x000ea2000c1e1500 */
[----:B------:R-:W-:-:S03]  /*b930*/  PRMT R11, RZ, 0x7610, R11 ;  /* 0x00007610ff0b7816 */ /* 0x000fc6000000000b */
[----:B------:R-:W-:Y:S04]  /*b940*/  STS.U16 [R7+UR9+0x14a80], R80 ;  /* 0x014a805007007988 */ /* 0x000fe80008000409 */
[----:B------:R0:W-:Y:S01]  /*b950*/  STS.U16 [R7+UR9+0x18a80], R81 ;  /* 0x018a805107007988 */ /* 0x0001e20008000409 */
[----:B------:R-:W-:-:S03]  /*b960*/  PRMT R21, RZ, 0x7610, R21 ;  /* 0x00007610ff157816 */ /* 0x000fc60000000015 */
[----:B------:R-:W2:Y:S01]  /*b970*/  @P1 LDG.E.U16 R27, desc[UR10][R234.64] ;  /* 0x0000000aea1b1981 */ /* 0x000ea2000c1e1500 */
[----:B------:R-:W-:-:S03]  /*b980*/  PRMT R26, RZ, 0x7610, R26 ;  /* 0x00007610ff1a7816 */ /* 0x000fc6000000001a */
[----:B------:R-:W2:Y:S01]  /*b990*/  @P1 LDG.E.U16 R21, desc[UR10][R222.64] ;  /* 0x0000000ade151981 */ /* 0x000ea2000c1e1500 */
[----:B0-----:R-:W-:-:S05]  /*b9a0*/  IMAD.WIDE R80, R74, 0x2, R204 ;  /* 0x000000024a507825 */ /* 0x001fca00078e02cc */
[----:B------:R0:W2:Y:S01]  /*b9b0*/  @P1 LDG.E.U16 R11, desc[UR10][R80.64] ;  /* 0x0000000a500b1981 */ /* 0x0000a2000c1e1500 */
[----:B------:R-:W-:Y:S01]  /*b9c0*/  IMAD.WIDE R232, R66, 0x2, R202 ;  /* 0x0000000242e87825 */ /* 0x000fe200078e02ca */
[----:B------:R-:W-:-:S03]  /*b9d0*/  PRMT R34, RZ, 0x7610, R34 ;  /* 0x00007610ff227816 */ /* 0x000fc60000000022 */
[----:B------:R-:W-:Y:S01]  /*b9e0*/  IMAD R73, R73, 0x37, RZ ;  /* 0x0000003749497824 */ /* 0x000fe200078e02ff */
[----:B------:R-:W2:Y:S01]  /*b9f0*/  @P1 LDG.E.U16 R26, desc[UR10][R232.64] ;  /* 0x0000000ae81a1981 */ /* 0x000ea2000c1e1500 */
[----:B------:R-:W-:-:S03]  /*ba00*/  PRMT R13, RZ, 0x7610, R13 ;  /* 0x00007610ff0d7816 */ /* 0x000fc6000000000d */
[----:B------:R-:W-:Y:S04]  /*ba10*/  STS.U16 [R7+UR9+0x1ca80], R82 ;  /* 0x01ca805207007988 */ /* 0x000fe80008000409 */
[----:B------:R0:W-:Y:S04]  /*ba20*/  STS.U16 [R7+UR9+0x10e80], R83 ;  /* 0x010e805307007988 */ /* 0x0001e80008000409 */
[----:B------:R-:W2:Y:S01]  /*ba30*/  @P1 LDG.E.U16 R34, desc[UR10][R246.64] ;  /* 0x0000000af6221981 */ /* 0x000ea2000c1e1500 */
[----:B0-----:R-:W-:Y:S01]  /*ba40*/  IMAD.WIDE R82, R73, 0x2, R200 ;  /* 0x0000000249527825 */ /* 0x001fe200078e02c8 */
[----:B------:R-:W-:-:S03]  /*ba50*/  PRMT R16, RZ, 0x7610, R16 ;  /* 0x00007610ff107816 */ /* 0x000fc60000000010 */
[C---:B------:R-:W-:Y:S01]  /*ba60*/  IMAD.WIDE R180, R3.reuse, 0x2, R204 ;  /* 0x0000000203b47825 */ /* 0x040fe200078e02cc */
[----:B------:R0:W2:Y:S03]  /*ba70*/  @P1 LDG.E.U16 R13, desc[UR10][R82.64] ;  /* 0x0000000a520d1981 */ /* 0x0000a6000c1e1500 */
[----:B------:R-:W-:Y:S01]  /*ba80*/  IMAD.WIDE R178, R3, 0x2, R202 ;  /* 0x0000000203b27825 */ /* 0x000fe200078e02ca */
[----:B------:R-:W-:Y:S03]  /*ba90*/  STL.64 [R1+0xbc0], R180 ;  /* 0x000bc0b401007387 */ /* 0x000fe60000100a00 */
[----:B------:R-:W-:-:S04]  /*baa0*/  IMAD.WIDE R230, R66, 0x2, R200 ;  /* 0x0000000242e67825 */ /* 0x000fc800078e02c8 */
[--C-:B------:R-:W-:Y:S01]  /*bab0*/  IMAD.WIDE R228, R66, 0x2, R198.reuse ;  /* 0x0000000242e47825 */ /* 0x100fe200078e02c6 */
[----:B------:R-:W-:Y:S03]  /*bac0*/  STL.64 [R1+0xbb8], R178 ;  /* 0x000bb8b201007387 */ /* 0x000fe60000100a00 */
[----:B------:R-:W-:Y:S01]  /*bad0*/  IMAD.WIDE R66, R70, 0x2, R198 ;  /* 0x0000000246427825 */ /* 0x000fe200078e02c6 */
[----:B------:R-:W-:Y:S01]  /*bae0*/  STL.64 [R1+0xba8], R250 ;  /* 0x000ba8fa01007387 */ /* 0x000fe20000100a00 */
[----:B------:R-:W-:-:S03]  /*baf0*/  PRMT R33, RZ, 0x7610, R33 ;  /* 0x00007610ff217816 */ /* 0x000fc60000000021 */
[----:B------:R-:W-:Y:S04]  /*bb00*/  STL.64 [R1+0xb90], R162 ;  /* 0x000b90a201007387 */ /* 0x000fe80000100a00 */
[----:B------:R-:W2:Y:S04]  /*bb10*/  @P1 LDG.E.U16 R16, desc[UR10][R66.64] ;  /* 0x0000000a42101981 */ /* 0x000ea8000c1e1500 */
[----:B------:R-:W-:Y:S04]  /*bb20*/  STL.64 [R1+0xba0], R248 ;  /* 0x000ba0f801007387 */ /* 0x000fe80000100a00 */
[----:B------:R-:W-:Y:S04]  /*bb30*/  STL.64 [R1+0xb88], R160 ;  /* 0x000b88a001007387 */ /* 0x000fe80000100a00 */
[----:B------:R-:W-:Y:S04]  /*bb40*/  STL.64 [R1+0xb78], R242 ;  /* 0x000b78f201007387 */ /* 0x000fe80000100a00 */
[----:B------:R-:W-:Y:S04]  /*bb50*/  STL.64 [R1+0xb58], R154 ;  /* 0x000b589a01007387 */ /* 0x000fe80000100a00 */
[----:B------:R-:W-:Y:S04]  /*bb60*/  STL.64 [R1+0xb70], R240 ;  /* 0x000b70f001007387 */ /* 0x000fe80000100a00 */
[----:B------:R-:W-:Y:S01]  /*bb70*/  STL.64 [R1+0xb50], R152 ;  /* 0x000b509801007387 */ /* 0x000fe20000100a00 */
[----:B------:R-:W-:-:S03]  /*bb80*/  IMAD.WIDE R218, R70, 0x2, R204 ;  /* 0x0000000246da7825 */ /* 0x000fc600078e02cc */
[----:B------:R-:W-:Y:S04]  /*bb90*/  STL.64 [R1+0xb40], R234 ;  /* 0x000b40ea01007387 */ /* 0x000fe80000100a00 */
[----:B------:R-:W-:Y:S01]  /*bba0*/  STL.64 [R1+0xb20], R142 ;  /* 0x000b208e01007387 */ /* 0x000fe20000100a00 */
[----:B------:R-:W-:-:S03]  /*bbb0*/  PRMT R20, RZ, 0x7610, R20 ;  /* 0x00007610ff147816 */ /* 0x000fc60000000014 */
[----:B------:R-:W-:Y:S01]  /*bbc0*/  STL.64 [R1+0xb38], R232 ;  /* 0x000b38e801007387 */ /* 0x000fe20000100a00 */
[----:B------:R-:W-:-:S03]  /*bbd0*/  IMAD.WIDE R216, R70, 0x2, R202 ;  /* 0x0000000246d87825 */ /* 0x000fc600078e02ca */
[----:B------:R-:W2:Y:S04]  /*bbe0*/  @P1 LDG.E.U16 R33, desc[UR10][R244.64] ;  /* 0x0000000af4211981 */ /* 0x000ea8000c1e1500 */
[----:B------:R-:W-:Y:S04]  /*bbf0*/  STL.64 [R1+0xb18], R148 ;  /* 0x000b189401007387 */ /* 0x000fe80000100a00 */
[----:B------:R-:W-:Y:S04]  /*bc00*/  STL.64 [R1+0xb08], R226 ;  /* 0x000b08e201007387 */ /* 0x000fe80000100a00 */
[----:B------:R-:W-:Y:S04]  /*bc10*/  STL.64 [R1+0xae8], R210 ;  /* 0x000ae8d201007387 */ /* 0x000fe80000100a00 */
[----:B------:R-:W-:Y:S04]  /*bc20*/  STS.U16 [R7+UR9+0x1ce80], R86 ;  /* 0x01ce805607007988 */ /* 0x000fe80008000409 */
[----:B------:R0:W-:Y:S04]  /*bc30*/  STS.U16 [R7+UR9+0x11280], R87 ;  /* 0x0112805707007988 */ /* 0x0001e80008000409 */
[----:B------:R-:W-:Y:S04]  /*bc40*/  STL.64 [R1+0xb00], R224 ;  /* 0x000b00e001007387 */ /* 0x000fe80000100a00 */
[----:B------:R-:W-:Y:S01]  /*bc50*/  STL.64 [R1+0xae0], R208 ;  /* 0x000ae0d001007387 */ /* 0x000fe20000100a00 */
[----:B0-----:R-:W-:-:S03]  /*bc60*/  IMAD.WIDE R86, R73, 0x2, R204 ;  /* 0x0000000249567825 */ /* 0x001fc600078e02cc */
[----:B------:R-:W-:Y:S04]  /*bc70*/  STS.U16 [R7+UR9+0x14e80], R84 ;  /* 0x014e805407007988 */ /* 0x000fe80008000409 */
[----:B------:R0:W-:Y:S04]  /*bc80*/  STS.U16 [R7+UR9+0x18e80], R85 ;  /* 0x018e805507007988 */ /* 0x0001e80008000409 */
[----:B------:R-:W-:Y:S04]  /*bc90*/  STL.64 [R1+0xad0], R218 ;  /* 0x000ad0da01007387 */ /* 0x000fe80000100a00 */
[----:B------:R-:W-:Y:S01]  /*bca0*/  STL.64 [R1+0xab0], R192 ;  /* 0x000ab0c001007387 */ /* 0x000fe20000100a00 */
[----:B0-----:R-:W-:-:S03]  /*bcb0*/  IMAD.WIDE R84, R73, 0x2, R202 ;  /* 0x0000000249547825 */ /* 0x001fc600078e02ca */
[----:B------:R-:W-:Y:S01]  /*bcc0*/  STL.64 [R1+0xac8], R216 ;  /* 0x000ac8d801007387 */ /* 0x000fe20000100a00 */
[----:B------:R-:W-:Y:S01]  /*bcd0*/  PRMT R25, RZ, 0x7610, R25 ;  /* 0x00007610ff197816 */ /* 0x000fe20000000019 */
[----:B------:R-:W-:Y:S02]  /*bce0*/  IMAD.WIDE R176, R3, 0x2, R200 ;  /* 0x0000000203b07825 */ /* 0x000fe400078e02c8 */
[----:B------:R-:W-:Y:S04]  /*bcf0*/  STL.64 [R1+0xaa8], R190 ;  /* 0x000aa8be01007387 */ /* 0x000fe80000100a00 */
[----:B------:R-:W2:Y:S04]  /*bd00*/  @P1 LDG.E.U16 R20, desc[UR10][R220.64] ;  /* 0x0000000adc141981 */ /* 0x000ea8000c1e1500 */
[----:B------:R-:W-:Y:S04]  /*bd10*/  STL.64 [R1+0xa98], R86 ;  /* 0x000a985601007387 */ /* 0x000fe80000100a00 */
[----:B------:R-:W-:Y:S04]  /*bd20*/  STS.U16 [R7+UR9+0x1c680], R78 ;  /* 0x01c6804e07007988 */ /* 0x000fe80008000409 */
[----:B------:R0:W-:Y:S04]  /*bd30*/  STS.U16 [R7+UR9+0x10a80], R79 ;  /* 0x010a804f07007988 */ /* 0x0001e80008000409 */
[----:B------:R-:W-:Y:S04]  /*bd40*/  STL.64 [R1+0xa78], R186 ;  /* 0x000a78ba01007387 */ /* 0x000fe80000100a00 */
[----:B------:R-:W-:Y:S01]  /*bd50*/  STL.64 [R1+0xa90], R84 ;  /* 0x000a905401007387 */ /* 0x000fe20000100a00 */
[----:B0-----:R-:W-:-:S03]  /*bd60*/  IMAD.WIDE R78, R74, 0x2, R202 ;  /* 0x000000024a4e7825 */ /* 0x001fc600078e02ca */
[----:B------:R-:W-:Y:S04]  /*bd70*/  STL.64 [R1+0xa70], R184 ;  /* 0x000a70b801007387 */ /* 0x000fe80000100a00 */
[----:B------:R-:W-:Y:S04]  /*bd80*/  STL.64 [R1+0x11a0], R204 ;  /* 0x0011a0cc01007387 */ /* 0x000fe80000100a00 */
[----:B------:R0:W-:Y:S04]  /*bd90*/  STL.64 [R1+0xa60], R80 ;  /* 0x000a605001007387 */ /* 0x0001e80000100a00 */
[----:B------:R-:W-:Y:S04]  /*bda0*/  STL.64 [R1+0xbb0], R176 ;  /* 0x000bb0b001007387 */ /* 0x000fe80000100a00 */
[----:B------:R-:W-:Y:S04]  /*bdb0*/  STL.64 [R1+0xa58], R78 ;  /* 0x000a584e01007387 */ /* 0x000fe80000100a00 */
[----:B------:R-:W-:Y:S04]  /*bdc0*/  STL.64 [R1+0xb80], R158 ;  /* 0x000b809e01007387 */ /* 0x000fe80000100a00 */
[----:B------:R-:W2:Y:S01]  /*bdd0*/  @P1 LDG.E.U16 R25, desc[UR10][R230.64] ;  /* 0x0000000ae6191981 */ /* 0x000ea2000c1e1500 */
[----:B------:R-:W-:Y:S01]  /*bde0*/  PRMT R32, RZ, 0x7610, R32 ;  /* 0x00007610ff207816 */ /* 0x000fe20000000020 */
[----:B0-----:R-:W0:Y:S02]  /*bdf0*/  LDC R80, c[0x0][0x3d8] ;  /* 0x0000f600ff507b82 */ /* 0x001e240000000800 */
[----:B------:R-:W-:Y:S04]  /*be00*/  STL.64 [R1+0xb98], R246 ;  /* 0x000b98f601007387 */ /* 0x000fe80000100a00 */
[----:B------:R-:W-:Y:S01]  /*be10*/  STL.64 [R1+0xb68], R238 ;  /* 0x000b68ee01007387 */ /* 0x000fe20000100a00 */
[----:B------:R-:W-:Y:S01]  /*be20*/  PRMT R19, RZ, 0x7610, R19 ;  /* 0x00007610ff137816 */ /* 0x000fe20000000013 */
[----:B------:R-:W0:Y:S02]  /*be30*/  LDC R81, c[0x0][0x3d8] ;  /* 0x0000f600ff517b82 */ /* 0x000e240000000800 */
[----:B------:R-:W-:Y:S04]  /*be40*/  STL.64 [R1+0xb48], R150 ;  /* 0x000b489601007387 */ /* 0x000fe80000100a00 */
[----:B------:R-:W-:Y:S04]  /*be50*/  STL.64 [R1+0xb10], R146 ;  /* 0x000b109201007387 */ /* 0x000fe80000100a00 */
[----:B------:R-:W-:Y:S04]  /*be60*/  STL.64 [R1+0xb30], R230 ;  /* 0x000b30e601007387 */ /* 0x000fe80000100a00 */
[----:B------:R-:W-:Y:S04]  /*be70*/  STL.64 [R1+0xad8], R194 ;  /* 0x000ad8c201007387 */ /* 0x000fe80000100a00 */
[----:B------:R-:W-:Y:S04]  /*be80*/  STL.64 [R1+0xaf8], R222 ;  /* 0x000af8de01007387 */ /* 0x000fe80000100a00 */
[----:B------:R-:W-:Y:S01]  /*be90*/  STL.64 [R1+0xaa0], R188 ;  /* 0x000aa0bc01007387 */ /* 0x000fe20000100a00 */
[----:B------:R-:W-:-:S03]  /*bea0*/  PRMT R10, RZ, 0x7610, R10 ;  /* 0x00007610ff0a7816 */ /* 0x000fc6000000000a */
[----:B------:R-:W-:Y:S04]  /*beb0*/  STL.64 [R1+0xac0], R214 ;  /* 0x000ac0d601007387 */ /* 0x000fe80000100a00 */
[----:B------:R-:W-:Y:S04]  /*bec0*/  STL.64 [R1+0xa68], R182 ;  /* 0x000a68b601007387 */ /* 0x000fe80000100a00 */
[----:B------:R0:W-:Y:S04]  /*bed0*/  STL.64 [R1+0xa88], R82 ;  /* 0x000a885201007387 */ /* 0x0001e80000100a00 */
[----:B------:R-:W-:Y:S04]  /*bee0*/  STL.64 [R1+0xc90], R164 ;  /* 0x000c90a401007387 */ /* 0x000fe80000100a00 */
[----:B------:R1:W-:Y:S04]  /*bef0*/  STL.64 [R1+0xa50], R76 ;  /* 0x000a504c01007387 */ /* 0x0003e80000100a00 */
[----:B------:R-:W-:Y:S01]  /*bf00*/  STL.64 [R1+0xc98], R174 ;  /* 0x000c98ae01007387 */ /* 0x000fe20000100a00 */
[----:B------:R-:W-:Y:S01]  /*bf10*/  PRMT R31, RZ, 0x7610, R31 ;  /* 0x00007610ff1f7816 */ /* 0x000fe2000000001f */
[----:B0-----:R-:W0:Y:S02]  /*bf20*/  LDC R82, c[0x0][0x3d8] ;  /* 0x0000f600ff527b82 */ /* 0x001e240000000800 */
[----:B------:R-:W2:Y:S04]  /*bf30*/  @P1 LDG.E.U16 R32, desc[UR10][R242.64] ;  /* 0x0000000af2201981 */ /* 0x000ea8000c1e1500 */
[----:B------:R-:W-:Y:S01]  /*bf40*/  STL.64 [R1+0xc88], R244 ;  /* 0x000c88f401007387 */ /* 0x000fe20000100a00 */
[----:B------:R-:W-:Y:S01]  /*bf50*/  PRMT R41, RZ, 0x7610, R41 ;  /* 0x00007610ff297816 */ /* 0x000fe20000000029 */
[----:B-1----:R-:W1:Y:S02]  /*bf60*/  LDC R76, c[0x0][0x3d8] ;  /* 0x0000f600ff4c7b82 */ /* 0x002e640000000800 */
[----:B------:R-:W-:Y:S04]  /*bf70*/  STL.64 [R1+0xc80], R156 ;  /* 0x000c809c01007387 */ /* 0x000fe80000100a00 */
[----:B------:R-:W2:Y:S01]  /*bf80*/  @P1 LDG.E.U16 R19, desc[UR10][R218.64] ;  /* 0x0000000ada131981 */ /* 0x000ea2000c1e1500 */
[----:B------:R-:W-:Y:S01]  /*bf90*/  PRMT R24, RZ, 0x7610, R24 ;  /* 0x00007610ff187816 */ /* 0x000fe20000000018 */
[----:B------:R-:W0:Y:S02]  /*bfa0*/  LDC R77, c[0x0][0x3d8] ;  /* 0x0000f600ff4d7b82 */ /* 0x000e240000000800 */
[----:B------:R-:W-:Y:S04]  /*bfb0*/  STL.64 [R1+0xb60], R236 ;  /* 0x000b60ec01007387 */ /* 0x000fe80000100a00 */
[----:B------:R-:W-:Y:S04]  /*bfc0*/  STL.64 [R1+0xc78], R144 ;  /* 0x000c789001007387 */ /* 0x000fe80000100a00 */
        /* <DEDUP_REMOVED lines=16> */
[----:B------:R4:W-:Y:S01]  /*c0d0*/  STS.U16 [R7+UR9+0x1de80], R102 ;  /* 0x01de806607007988 */ /* 0x0009e20008000409 */
[----:B------:R-:W-:Y:S01]  /*c0e0*/  PRMT R42, RZ, 0x7610, R42 ;  /* 0x00007610ff2a7816 */ /* 0x000fe2000000002a */
[----:B0-----:R-:W0:Y:S02]  /*c0f0*/  LDC R75, c[0x0][0x3d8] ;  /* 0x0000f600ff4b7b82 */ /* 0x001e240000000800 */
[----:B------:R1:W2:Y:S04]  /*c100*/  @P1 LDG.E.U16 R10, desc[UR10][R78.64] ;  /* 0x0000000a4e0a1981 */ /* 0x0002a8000c1e1500 */
[----:B------:R-:W-:Y:S01]  /*c110*/  STL.64 [R1+0xc70], R212 ;  /* 0x000c70d401007387 */ /* 0x000fe20000100a00 */
[----:B------:R-:W-:Y:S01]  /*c120*/  PRMT R30, RZ, 0x7610, R30 ;  /* 0x00007610ff1e7816 */ /* 0x000fe2000000001e */
[----:B------:R-:W0:Y:S02]  /*c130*/  LDC R83, c[0x0][0x3d8] ;  /* 0x0000f600ff537b82 */ /* 0x000e240000000800 */
[----:B------:R-:W-:Y:S04]  /*c140*/  STL.64 [R1+0xb28], R228 ;  /* 0x000b28e401007387 */ /* 0x000fe80000100a00 */
[----:B------:R-:W-:Y:S01]  /*c150*/  STL.64 [R1+0xc68], R68 ;  /* 0x000c684401007387 */ /* 0x000fe20000100a00 */
[----:B----4-:R-:W-:Y:S01]  /*c160*/  PRMT R7, RZ, 0x7610, R7 ;  /* 0x00007610ff077816 */ /* 0x010fe20000000007 */
[----:B-1----:R-:W1:Y:S02]  /*c170*/  LDC R78, c[0x0][0x3d8] ;  /* 0x0000f600ff4e7b82 */ /* 0x002e640000000800 */
[----:B------:R-:W-:Y:S04]  /*c180*/  STL.64 [R1+0xaf0], R220 ;  /* 0x000af0dc01007387 */ /* 0x000fe80000100a00 */
[----:B------:R-:W4:Y:S04]  /*c190*/  LDL.LU.64 R164, [R1+0x1310] ;  /* 0x0013100001a47983 */ /* 0x000f280000300a00 */
[----:B------:R-:W4:Y:S04]  /*c1a0*/  @P1 LDG.E.U16 R31, desc[UR10][R238.64] ;  /* 0x0000000aee1f1981 */ /* 0x000f28000c1e1500 */
[----:B------:R-:W4:Y:S01]  /*c1b0*/  @P1 LDG.E.U16 R41, desc[UR10][R178.64] ;  /* 0x0000000ab2291981 */ /* 0x000f22000c1e1500 */
[----:B------:R-:W-:Y:S01]  /*c1c0*/  PRMT R23, RZ, 0x7610, R23 ;  /* 0x00007610ff177816 */ /* 0x000fe20000000017 */
[----:B------:R-:W0:Y:S02]  /*c1d0*/  LDC R79, c[0x0][0x3d8] ;  /* 0x0000f600ff4f7b82 */ /* 0x000e240000000800 */
[----:B------:R3:W-:Y:S04]  /*c1e0*/  STL.64 [R1+0xc60], R36 ;  /* 0x000c602401007387 */ /* 0x0007e80000100a00 */
[----:B------:R3:W-:Y:S04]  /*c1f0*/  STL.64 [R1+0xab8], R66 ;  /* 0x000ab84201007387 */ /* 0x0007e80000100a00 */
[----:B------:R-:W4:Y:S04]  /*c200*/  LDL.LU.64 R162, [R1+0x1308] ;  /* 0x0013080001a27983 */ /* 0x000f280000300a00 */
[----:B------:R1:W-:Y:S01]  /*c210*/  STL.64 [R1+0xbc8], R28 ;  /* 0x000bc81c01007387 */ /* 0x0003e20000100a00 */
[----:B------:R-:W-:-:S03]  /*c220*/  PRMT R12, RZ, 0x7610, R12 ;  /* 0x00007610ff0c7816 */ /* 0x000fc6000000000c */
[----:B------:R-:W4:Y:S01]  /*c230*/  @P1 LDG.E.U16 R24, desc[UR10][R228.64] ;  /* 0x0000000ae4181981 */ /* 0x000f22000c1e1500 */
[----:B------:R-:W-:Y:S01]  /*c240*/  PRMT R40, RZ, 0x7610, R40 ;  /* 0x00007610ff287816 */ /* 0x000fe20000000028 */
[----:B---3--:R-:W-:Y:S01]  /*c250*/  IMAD.WIDE R36, R73, 0x2, R198 ;  /* 0x0000000249247825 */ /* 0x008fe200078e02c6 */
[----:B------:R-:W-:Y:S01]  /*c260*/  PRMT R38, RZ, 0x7610, R38 ;  /* 0x00007610ff267816 */ /* 0x000fe20000000026 */
[----:B------:R-:W3:Y:S01]  /*c270*/  @P1 LDG.E.U16 R42, desc[UR10][R180.64] ;  /* 0x0000000ab42a1981 */ /* 0x000ee2000c1e1500 */
[----:B------:R-:W-:Y:S01]  /*c280*/  PRMT R22, RZ, 0x7610, R22 ;  /* 0x00007610ff167816 */ /* 0x000fe20000000016 */
[----:B------:R-:W0:Y:S01]  /*c290*/  LDC R66, c[0x0][0x3d0] ;  /* 0x0000f400ff427b82 */ /* 0x000e220000000800 */
[----:B-1----:R-:W-:Y:S01]  /*c2a0*/  IMAD.WIDE R28, R74, 0x2, R198 ;  /* 0x000000024a1c7825 */ /* 0x002fe200078e02c6 */
[----:B------:R-:W-:Y:S01]  /*c2b0*/  PRMT R18, RZ, 0x7610, R18 ;  /* 0x00007610ff127816 */ /* 0x000fe20000000012 */
[----:B------:R-:W3:Y:S04]  /*c2c0*/  @P1 LDG.E.U16 R30, desc[UR10][R236.64] ;  /* 0x0000000aec1e1981 */ /* 0x000ee8000c1e1500 */
[----:B------:R-:W3:Y:S01]  /*c2d0*/  @P1 LDG.E.U16 R7, desc[UR10][R28.64] ;  /* 0x0000000a1c071981 */ /* 0x000ee2000c1e1500 */
[----:B------:R-:W-:Y:S01]  /*c2e0*/  PRMT R15, RZ, 0x7610, R15 ;  /* 0x00007610ff0f7816 */ /* 0x000fe2000000000f */
[----:B------:R-:W1:Y:S01]  /*c2f0*/  LDC R73, c[0x0][0x3d8] ;  /* 0x0000f600ff497b82 */ /* 0x000e620000000800 */
[----:B------:R-:W-:Y:S01]  /*c300*/  PRMT R14, RZ, 0x7610, R14 ;  /* 0x00007610ff0e7816 */ /* 0x000fe2000000000e */
[----:B------:R-:W3:Y:S04]  /*c310*/  @P1 LDG.E.U16 R23, desc[UR10][R226.64] ;  /* 0x0000000ae2171981 */ /* 0x000ee8000c1e1500 */
[----:B------:R-:W3:Y:S01]  /*c320*/  @P1 LDG.E.U16 R12, desc[UR10][R36.64] ;  /* 0x0000000a240c1981 */ /* 0x000ee2000c1e1500 */
[----:B------:R-:W0:Y:S01]  /*c330*/  S2R R209, SR_TID.X ;  /* 0x0000000000d17919 */ /* 0x000e220000002100 */
[----:B------:R-:W1:Y:S01]  /*c340*/  S2R R70, SR_TID.X ;  /* 0x0000000000467919 */ /* 0x000e620000002100 */
[----:B------:R-:W-:Y:S01]  /*c350*/  LOP3.LUT R4, R197, 0x60, RZ, 0x3c, !PT ;  /* 0x00000060c5047812 */ /* 0x000fe200078e3cff */
[----:B------:R-:W1:Y:S01]  /*c360*/  LDC R74, c[0x0][0x3d8] ;  /* 0x0000f600ff4a7b82 */ /* 0x000e620000000800 */
[----:B------:R-:W3:Y:S04]  /*c370*/  @P1 LDG.E.U16 R40, desc[UR10][R176.64] ;  /* 0x0000000ab0281981 */ /* 0x000ee8000c1e1500 */
[----:B------:R-:W3:Y:S04]  /*c380*/  @P1 LDG.E.U16 R38, desc[UR10][R250.64] ;  /* 0x0000000afa261981 */ /* 0x000ee8000c1e1500 */
[----:B------:R-:W3:Y:S04]  /*c390*/  @P1 LDG.E.U16 R22, desc[UR10][R224.64] ;  /* 0x0000000ae0161981 */ /* 0x000ee8000c1e1500 */
[----:B------:R-:W3:Y:S04]  /*c3a0*/  @P1 LDG.E.U16 R18, desc[UR10][R216.64] ;  /* 0x0000000ad8121981 */ /* 0x000ee8000c1e1500 */
[----:B------:R0:W3:Y:S04]  /*c3b0*/  @P1 LDG.E.U16 R15, desc[UR10][R86.64] ;  /* 0x0000000a560f1981 */ /* 0x0000e8000c1e1500 */
[----:B------:R0:W3:Y:S04]  /*c3c0*/  @P1 LDG.E.U16 R14, desc[UR10][R84.64] ;  /* 0x0000000a540e1981 */ /* 0x0000e8000c1e1500 */
[----:B------:R-:W3:Y:S01]  /*c3d0*/  LDL.LU.64 R160, [R1+0x1300] ;  /* 0x0013000001a07983 */ /* 0x000ee20000300a00 */
[----:B0-----:R-:W-:Y:S01]  /*c3e0*/  LOP3.LUT R209, R209, 0x3f, RZ, 0xc0, !PT ;  /* 0x0000003fd1d17812 */ /* 0x001fe200078ec0ff */
[----:B------:R-:W0:Y:S02]  /*c3f0*/  LDC R86, c[0x0][0x3d8] ;  /* 0x0000f600ff567b82 */ /* 0x000e240000000800 */
[----:B------:R-:W3:Y:S04]  /*c400*/  LDL.LU.64 R158, [R1+0x12f8] ;  /* 0x0012f800019e7983 */ /* 0x000ee80000300a00 */
[----:B------:R-:W3:Y:S01]  /*c410*/  LDL.LU.64 R156, [R1+0x12f0] ;  /* 0x0012f000019c7983 */ /* 0x000ee20000300a00 */
[----:B------:R-:W-:Y:S01]  /*c420*/  PRMT R206, RZ, 0x7610, R206 ;  /* 0x00007610ffce7816 */ /* 0x000fe200000000ce */
[----:B------:R-:W0:Y:S02]  /*c430*/  LDC R84, c[0x0][0x3d8] ;  /* 0x0000f600ff547b82 */ /* 0x000e240000000800 */
[----:B------:R-:W3:Y:S04]  /*c440*/  LDL.LU.64 R154, [R1+0x12e8] ;  /* 0x0012e800019a7983 */ /* 0x000ee80000300a00 */
[----:B------:R-:W3:Y:S01]  /*c450*/  LDL.LU.64 R152, [R1+0x12e0] ;  /* 0x0012e00001987983 */ /* 0x000ee20000300a00 */
[--C-:B------:R-:W-:Y:S01]  /*c460*/  SHF.R.S32.HI R67, RZ, 0x6, R207.reuse ;  /* 0x00000006ff437819 */ /* 0x100fe200000114cf */
[----:B------:R-:W0:Y:S02]  /*c470*/  LDC R85, c[0x0][0x3d8] ;  /* 0x0000f600ff557b82 */ /* 0x000e240000000800 */
[----:B------:R-:W3:Y:S04]  /*c480*/  LDL.LU.64 R150, [R1+0x12d8] ;  /* 0x0012d80001967983 */ /* 0x000ee80000300a00 */
[----:B------:R-:W3:Y:S01]  /*c490*/  LDL.LU.64 R144, [R1+0x12d0] ;  /* 0x0012d00001907983 */ /* 0x000ee20000300a00 */
[----:B------:R-:W-:Y:S01]  /*c4a0*/  SHF.R.S32.HI R69, RZ, 0x6, R207 ;  /* 0x00000006ff457819 */ /* 0x000fe200000114cf */
[----:B------:R-:W0:Y:S02]  /*c4b0*/  LDC R87, c[0x0][0x3d8] ;  /* 0x0000f600ff577b82 */ /* 0x000e240000000800 */
[----:B------:R-:W3:Y:S04]  /*c4c0*/  LDL.LU.64 R142, [R1+0x12c8] ;  /* 0x0012c800018e7983 */ /* 0x000ee80000300a00 */
[----:B------:R-:W3:Y:S04]  /*c4d0*/  LDL.LU.64 R148, [R1+0x12c0] ;  /* 0x0012c00001947983 */ /* 0x000ee80000300a00 */
[----:B------:R-:W3:Y:S04]  /*c4e0*/  LDL.LU.64 R146, [R1+0x12b8] ;  /* 0x0012b80001927983 */ /* 0x000ee80000300a00 */
[----:B------:R-:W3:Y:S04]  /*c4f0*/  LDL.LU.64 R212, [R1+0x12b0] ;  /* 0x0012b00001d47983 */ /* 0x000ee80000300a00 */
[----:B------:R-:W3:Y:S04]  /*c500*/  LDL.LU.64 R210, [R1+0x12a8] ;  /* 0x0012a80001d27983 */ /* 0x000ee80000300a00 */
[----:B------:R-:W3:Y:S01]  /*c510*/  LDL.LU R208, [R1+0x12a0] ;  /* 0x0012a00001d07983 */ /* 0x000ee20000300800 */
[----:B------:R-:W-:-:S02]  /*c520*/  IMAD R0, R209, R0, RZ ;  /* 0x00000000d1007224 */ /* 0x000fc400078e02ff */
[----:B------:R-:W0:Y:S01]  /*c530*/  S2R R209, SR_CTAID.Y ;  /* 0x0000000000d17919 */ /* 0x000e220000002600 */
[----:B------:R1:W-:Y:S04]  /*c540*/  STS.U16 [R4+UR9+0x1c700], R5 ;  /* 0x01c7000504007988 */ /* 0x0003e80008000409 */
[----:B------:R-:W-:Y:S04]  /*c550*/  STS.U16 [R4+UR9+0x10300], R103 ;  /* 0x0103006704007988 */ /* 0x000fe80008000409 */
[----:B------:R-:W-:Y:S01]  /*c560*/  STS.U16 [R4+UR9+0x14300], R104 ;  /* 0x0143006804007988 */ /* 0x000fe20008000409 */
        /* <DEDUP_REMOVED lines=29> */
[----:B------:R1:W-:Y:S01]  /*c740*/  STS.U16 [R4+UR9+0x1df00], R43 ;  /* 0x01df002b04007988 */ /* 0x0003e20008000409 */
[----:B0-----:R-:W-:Y:S01]  /*c750*/  IMAD R66, R209, R66, RZ ;  /* 0x00000042d1427224 */ /* 0x001fe200078e02ff */
[----:B-1----:R-:W0:Y:S02]  /*c760*/  LDC R52, c[0x0][0x3d8] ;  /* 0x0000f600ff347b82 */ /* 0x002e240000000800 */
[----:B------:R1:W-:Y:S04]  /*c770*/  STS.U16 [R5+UR9+0x19780], R17 ;  /* 0x0197801105007988 */ /* 0x0003e80008000409 */
[----:B------:R-:W3:Y:S02]  /*c780*/  LDL.LU.64 R194, [R1+0x1298] ;  /* 0x0012980001c27983 */ /* 0x000ee40000300a00 */
[----:B------:R-:W0:Y:S02]  /*c790*/  LDC R4, c[0x0][0x3d8] ;  /* 0x0000f600ff047b82 */ /* 0x000e240000000800 */
[----:B------:R2:W-:Y:S01]  /*c7a0*/  STS.U16 [R5+UR9+0x1c380], R39 ;  /* 0x01c3802705007988 */ /* 0x0005e20008000409 */
[----:B------:R-:W-:-:S03]  /*c7b0*/  SHF.R.U32.HI R209, RZ, 0x6, R70 ;  /* 0x00000006ffd17819 */ /* 0x000fc60000011646 */
[----:B------:R2:W-:Y:S02]  /*c7c0*/  STS.U16 [R5+UR9+0x19f80], R9 ;  /* 0x019f800905007988 */ /* 0x0005e40008000409 */
[----:B-1----:R-:W1:Y:S02]  /*c7d0*/  LDC R17, c[0x0][0x3d8] ;  /* 0x0000f600ff117b82 */ /* 0x002e640000000800 */
[----:B------:R-:W-:Y:S04]  /*c7e0*/  STS.U16 [R5+UR9+0x14780], R35 ;  /* 0x0147802305007988 */ /* 0x000fe80008000409 */
[----:B--2---:R0:W-:Y:S02]  /*c7f0*/  STS.U16 [R5+UR9+0x14b80], R6 ;  /* 0x014b800605007988 */ /* 0x0041e40008000409 */
[----:B------:R-:W2:Y:S01]  /*c800*/  LDC R39, c[0x0][0x3d8] ;  /* 0x0000f600ff277b82 */ /* 0x000ea20000000800 */
[----:B------:R-:W-:Y:S01]  /*c810*/  SGXT.U32 R209, R209, 0x1 ;  /* 0x00000001d1d1781a */ /* 0x000fe20000000000 */
[----:B------:R0:W-:Y:S06]  /*c820*/  STS.U16 [R5+UR9+0x10f80], R27 ;  /* 0x010f801b05007988 */ /* 0x0001ec0008000409 */
[----:B------:R-:W4:Y:S01]  /*c830*/  LDC R51, c[0x0][0x3d8] ;  /* 0x0000f600ff337b82 */ /* 0x000f220000000800 */
[----:B------:R0:W-:Y:S04]  /*c840*/  STS.U16 [R5+UR9+0x11f80], R11 ;  /* 0x011f800b05007988 */ /* 0x0001e80008000409 */
[----:B------:R0:W-:Y:S03]  /*c850*/  STS.U16 [R5+UR9+0x19380], R21 ;  /* 0x0193801505007988 */ /* 0x0001e60008000409 */
[----:B------:R-:W4:Y:S01]  /*c860*/  LDC R9, c[0x0][0x3d8] ;  /* 0x0000f600ff097b82 */ /* 0x000f220000000800 */
[----:B0-----:R-:W-:Y:S01]  /*c870*/  IMAD R6, R209, R4, RZ ;  /* 0x00000004d1067224 */ /* 0x001fe200078e02ff */
[----:B------:R0:W-:Y:S06]  /*c880*/  STS.U16 [R5+UR9+0x14f80], R26 ;  /* 0x014f801a05007988 */ /* 0x0001ec0008000409 */
[----:B------:R-:W0:Y:S01]  /*c890*/  LDC R50, c[0x0][0x3d8] ;  /* 0x0000f600ff327b82 */ /* 0x000e220000000800 */
[----:B-1----:R-:W-:Y:S01]  /*c8a0*/  IMAD R17, R17, 0x2, R6 ;  /* 0x0000000211117824 */ /* 0x002fe200078e0206 */
[----:B------:R1:W-:Y:S04]  /*c8b0*/  STS.U16 [R5+UR9+0x18780], R34 ;  /* 0x0187802205007988 */ /* 0x0003e80008000409 */
[----:B------:R0:W-:Y:S02]  /*c8c0*/  STS.U16 [R5+UR9+0x19b80], R13 ;  /* 0x019b800d05007988 */ /* 0x0001e40008000409 */
[----:B------:R-:W0:Y:S01]  /*c8d0*/  LDC R35, c[0x0][0x3d8] ;  /* 0x0000f600ff237b82 */ /* 0x000e220000000800 */
[----:B--2---:R-:W-:Y:S01]  /*c8e0*/  IMAD R39, R39, 0x2, R17 ;  /* 0x0000000227277824 */ /* 0x004fe200078e0211 */
[----:B------:R-:W2:Y:S04]  /*c8f0*/  LDL.LU.64 R192, [R1+0x1290] ;  /* 0x0012900001c07983 */ /* 0x000ea80000300a00 */
[----:B------:R-:W2:Y:S02]  /*c900*/  LDL.LU.64 R190, [R1+0x1288] ;  /* 0x0012880001be7983 */ /* 0x000ea40000300a00 */
[----:B------:R-:W1:Y:S01]  /*c910*/  LDC R27, c[0x0][0x3d8] ;  /* 0x0000f600ff1b7b82 */ /* 0x000e620000000800 */
[----:B----4-:R-:W-:Y:S01]  /*c920*/  LEA R9, R9, R39, 0x1 ;  /* 0x0000002709097211 */ /* 0x010fe200078e08ff */
[----:B------:R-:W4:Y:S06]  /*c930*/  LDL.LU.64 R188, [R1+0x1280] ;  /* 0x0012800001bc7983 */ /* 0x000f2c0000300a00 */
[----:B------:R-:W1:Y:S01]  /*c940*/  LDC R11, c[0x0][0x3d8] ;  /* 0x0000f600ff0b7b82 */ /* 0x000e620000000800 */
[----:B------:R-:W-:Y:S01]  /*c950*/  IMAD R52, R52, 0x2, R9 ;  /* 0x0000000234347824 */ /* 0x000fe200078e0209 */
[----:B------:R-:W2:Y:S04]  /*c960*/  LDL.LU.64 R186, [R1+0x1278] ;  /* 0x0012780001ba7983 */ /* 0x000ea80000300a00 */
[----:B------:R-:W2:Y:S02]  /*c970*/  LDL.LU.64 R184, [R1+0x1270] ;  /* 0x0012700001b87983 */ /* 0x000ea40000300a00 */
[----:B------:R-:W1:Y:S01]  /*c980*/  LDC R21, c[0x0][0x3d8] ;  /* 0x0000f600ff157b82 */ /* 0x000e620000000800 */
[----:B0-----:R-:W-:Y:S01]  /*c990*/  IMAD R35, R35, 0x2, R52 ;  /* 0x0000000223237824 */ /* 0x001fe200078e0234 */
[----:B------:R-:W2:Y:S03]  /*c9a0*/  LDL.LU.64 R182, [R1+0x1268] ;  /* 0x0012680001b67983 */ /* 0x000ea60000300a00 */
[----:B------:R-:W-:-:S03]  /*c9b0*/  IMAD R51, R51, 0x2, R35 ;  /* 0x0000000233337824 */ /* 0x000fc600078e0223 */
[----:B------:R-:W0:Y:S02]  /*c9c0*/  LDC R26, c[0x0][0x3d8] ;  /* 0x0000f600ff1a7b82 */ /* 0x000e240000000800 */
[----:B-1----:R-:W-:-:S06]  /*c9d0*/  LEA R27, R27, R51, 0x1 ;  /* 0x000000331b1b7211 */ /* 0x002fcc00078e08ff */
[----:B------:R-:W1:Y:S01]  /*c9e0*/  LDC R34, c[0x0][0x3d8] ;  /* 0x0000f600ff227b82 */ /* 0x000e620000000800 */
[----:B------:R-:W-:-:S07]  /*c9f0*/  IMAD R11, R11, 0x2, R27 ;  /* 0x000000020b0b7824 */ /* 0x000fce00078e021b */
[----:B------:R-:W1:Y:S01]  /*ca00*/  LDC R13, c[0x0][0x3d8] ;  /* 0x0000f600ff0d7b82 */ /* 0x000e620000000800 */
[----:B------:R-:W-:Y:S01]  /*ca10*/  IMAD R21, R21, 0x2, R11 ;  /* 0x0000000215157824 */ /* 0x000fe200078e020b */
[----:B------:R-:W-:Y:S04]  /*ca20*/  STL.64 [R1+0xa80], R36 ;  /* 0x000a802401007387 */ /* 0x000fe80000100a00 */
[----:B------:R-:W2:Y:S02]  /*ca30*/  LDL.LU.64 R180, [R1+0x1260] ;  /* 0x0012600001b47983 */ /* 0x000ea40000300a00 */
[----:B------:R-:W1:Y:S02]  /*ca40*/  LDC R49, c[0x0][0x3d8] ;  /* 0x0000f600ff317b82 */ /* 0x000e640000000800 */
[----:B------:R0:W-:Y:S01]  /*ca50*/  STS.U16 [R5+UR9+0x1d780], R16 ;  /* 0x01d7801005007988 */ /* 0x0001e20008000409 */
[----:B------:R-:W-:-:S03]  /*ca60*/  IMAD R50, R50, 0x2, R21 ;  /* 0x0000000232327824 */ /* 0x000fc600078e0215 */
[----:B------:R-:W2:Y:S02]  /*ca70*/  LDL.LU.64 R178, [R1+0x1258] ;  /* 0x0012580001b27983 */ /* 0x000ea40000300a00 */
[----:B------:R-:W1:Y:S02]  /*ca80*/  LDC R48, c[0x0][0x3d8] ;  /* 0x0000f600ff307b82 */ /* 0x000e640000000800 */
[----:B------:R-:W2:Y:S04]  /*ca90*/  LDL.LU.64 R176, [R1+0x1250] ;  /* 0x0012500001b07983 */ /* 0x000ea80000300a00 */
[----:B------:R-:W2:Y:S02]  /*caa0*/  LDL.LU.64 R174, [R1+0x1248] ;  /* 0x0012480001ae7983 */ /* 0x000ea40000300a00 */
[----:B0-----:R-:W0:Y:S02]  /*cab0*/  LDC R16, c[0x0][0x3d8] ;  /* 0x0000f600ff107b82 */ /* 0x001e240000000800 */
[----:B------:R-:W2:Y:S01]  /*cac0*/  LDL.LU.64 R250, [R1+0x1240] ;  /* 0x0012400001fa7983 */ /* 0x000ea20000300a00 */
[----:B------:R-:W-:-:S03]  /*cad0*/  LEA R26, R26, R50, 0x1 ;  /* 0x000000321a1a7211 */ /* 0x000fc600078e08ff */
[----:B------:R-:W2:Y:S02]  /*cae0*/  LDL.LU.64 R248, [R1+0x1238] ;  /* 0x0012380001f87983 */ /* 0x000ea40000300a00 */
[----:B------:R-:W0:Y:S02]  /*caf0*/  LDC R47, c[0x0][0x3d8] ;  /* 0x0000f600ff2f7b82 */ /* 0x000e240000000800 */
[----:B------:R-:W2:Y:S04]  /*cb00*/  LDL.LU.64 R246, [R1+0x1230] ;  /* 0x0012300001f67983 */ /* 0x000ea80000300a00 */
[----:B------:R-:W2:Y:S02]  /*cb10*/  LDL.LU.64 R244, [R1+0x1228] ;  /* 0x0012280001f47983 */ /* 0x000ea40000300a00 */
[----:B------:R-:W3:Y:S02]  /*cb20*/  LDC R4, c[0x0][0x3d8] ;  /* 0x0000f600ff047b82 */ /* 0x000ee40000000800 */
[----:B------:R-:W2:Y:S01]  /*cb30*/  LDL.LU.64 R242, [R1+0x1220] ;  /* 0x0012200001f27983 */ /* 0x000ea20000300a00 */
[----:B-1----:R-:W-:-:S03]  /*cb40*/  IMAD R34, R34, 0x2, R26 ;  /* 0x0000000222227824 */ /* 0x002fc600078e021a */
[----:B------:R-:W2:Y:S02]  /*cb50*/  LDL.LU.64 R240, [R1+0x1218] ;  /* 0x0012180001f07983 */ /* 0x000ea40000300a00 */
[----:B------:R-:W1:Y:S02]  /*cb60*/  LDC R46, c[0x0][0x3d8] ;  /* 0x0000f600ff2e7b82 */ /* 0x000e640000000800 */
[----:B------:R0:W-:Y:S04]  /*cb70*/  STS.U16 [R5+UR9+0x1c780], R33 ;  /* 0x01c7802105007988 */ /* 0x0001e80008000409 */
[----:B------:R-:W2:Y:S02]  /*cb80*/  LDL.LU.64 R238, [R1+0x1210] ;  /* 0x0012100001ee7983 */ /* 0x000ea40000300a00 */
[----:B------:R-:W1:Y:S02]  /*cb90*/  LDC R8, c[0x0][0x3d8] ;  /* 0x0000f600ff087b82 */ /* 0x000e640000000800 */
[----:B------:R-:W2:Y:S04]  /*cba0*/  LDL.LU.64 R236, [R1+0x1208] ;  /* 0x0012080001ec7983 */ /* 0x000ea80000300a00 */
[----:B------:R0:W-:Y:S02]  /*cbb0*/  STL.64 [R1+0xa48], R28 ;  /* 0x000a481c01007387 */ /* 0x0001e40000100a00 */
[----:B0-----:R-:W0:Y:S01]  /*cbc0*/  LDC R33, c[0x0][0x3d8] ;  /* 0x0000f600ff217b82 */ /* 0x001e220000000800 */
[----:B------:R-:W-:Y:S01]  /*cbd0*/  IMAD R13, R13, 0x2, R34 ;  /* 0x000000020d0d7824 */ /* 0x000fe200078e0222 */
[----:B------:R1:W-:Y:S04]  /*cbe0*/  STS.U16 [R5+UR9+0x1d380], R20 ;  /* 0x01d3801405007988 */ /* 0x0003e80008000409 */
[----:B------:R1:W-:Y:S01]  /*cbf0*/  STS.U16 [R5+UR9+0x18f80], R25 ;  /* 0x018f801905007988 */ /* 0x0003e20008000409 */
[----:B------:R-:W-:Y:S01]  /*cc00*/  SHF.L.U32 R3, R66, 0x1, RZ ;  /* 0x0000000142037819 */ /* 0x000fe200000006ff */
[----:B------:R-:W2:Y:S01]  /*cc10*/  LDC R70, c[0x0][0x3d8] ;  /* 0x0000f600ff467b82 */ /* 0x000ea20000000800 */
[----:B------:R-:W-:Y:S01]  /*cc20*/  IMAD R49, R49, 0x2, R13 ;  /* 0x0000000231317824 */ /* 0x000fe200078e020d */
[----:B------:R-:W2:Y:S06]  /*cc30*/  LDL.LU.64 R234, [R1+0x1200] ;  /* 0x0012000001ea7983 */ /* 0x000eac0000300a00 */
[----:B------:R-:W0:Y:S01]  /*cc40*/  LDC.64 R28, c[0x0][0x390] ;  /* 0x0000e400ff1c7b82 */ /* 0x000e220000000a00 */
[----:B------:R-:W-:-:S07]  /*cc50*/  LEA R16, R16, R49, 0x1 ;  /* 0x0000003110107211 */ /* 0x000fce00078e08ff */
[----:B-1----:R-:W1:Y:S01]  /*cc60*/  LDC R20, c[0x0][0x3d8] ;  /* 0x0000f600ff147b82 */ /* 0x002e620000000800 */
[----:B------:R-:W-:Y:S01]  /*cc70*/  IMAD R48, R48, 0x2, R16 ;  /* 0x0000000230307824 */ /* 0x000fe200078e0210 */
[----:B------:R-:W2:Y:S01]  /*cc80*/  LDL.LU.64 R232, [R1+0x11f8] ;  /* 0x0011f80001e87983 */ /* 0x000ea20000300a00 */
[----:B------:R-:W-:-:S05]  /*cc90*/  IMAD.SHL.U32 R37, R0, 0x2, RZ ;  /* 0x0000000200257824 */ /* 0x000fca00078e00ff */
[----:B------:R-:W3:Y:S01]  /*cca0*/  LDC R25, c[0x0][0x3d8] ;  /* 0x0000f600ff197b82 */ /* 0x000ee20000000800 */
[----:B0-----:R-:W-:Y:S01]  /*ccb0*/  IMAD R33, R33, 0x2, R48 ;  /* 0x0000000221217824 */ /* 0x001fe200078e0230 */
[----:B------:R-:W2:Y:S01]  /*ccc0*/  LDL.LU.64 R230, [R1+0x11f0] ;  /* 0x0011f00001e67983 */ /* 0x000ea20000300a00 */
[----:B------:R-:W-:-:S03]  /*ccd0*/  IMAD.HI R0, R0, 0x2, RZ ;  /* 0x0000000200007827 */ /* 0x000fc600078e02ff */
[----:B------:R-:W2:Y:S01]  /*cce0*/  LDL.LU.64 R228, [R1+0x11e8] ;  /* 0x0011e80001e47983 */ /* 0x000ea20000300a00 */
[----:B------:R-:W-:Y:S01]  /*ccf0*/  IMAD.HI R66, R66, 0x2, RZ ;  /* 0x0000000242427827 */ /* 0x000fe200078e02ff */
[----:B------:R-:W-:Y:S01]  /*cd00*/  IADD3 R37, P2, P3, R37, R28, R3 ;  /* 0x0000001c25257210 */ /* 0x000fe20007b5e003 */
[----:B------:R-:W0:Y:S01]  /*cd10*/  LDC R209, c[0x0][0x3d8] ;  /* 0x0000f600ffd17b82 */ /* 0x000e220000000800 */
[----:B------:R-:W2:Y:S01]  /*cd20*/  LDL.LU.64 R226, [R1+0x11e0] ;  /* 0x0011e00001e27983 */ /* 0x000ea20000300a00 */
[----:B------:R-:W-:Y:S01]  /*cd30*/  IMAD R47, R47, 0x2, R33 ;  /* 0x000000022f2f7824 */ /* 0x000fe200078e0221 */
[--C-:B------:R-:W-:Y:S02]  /*cd40*/  IADD3.X R0, PT, PT, R0, R29, R66.reuse, P2, P3 ;  /* 0x0000001d00007210 */ /* 0x100fe400017e6442 */
[----:B------:R-:W2:Y:S01]  /*cd50*/  LDL.LU.64 R224, [R1+0x11d8] ;  /* 0x0011d80001e07983 */ /* 0x000ea20000300a00 */
[----:B------:R-:W-:-:S03]  /*cd60*/  PRMT R66, RZ, 0x7610, R66 ;  /* 0x00007610ff427816 */ /* 0x000fc60000000042 */
[----:B------:R3:W-:Y:S01]  /*cd70*/  STS.U16 [R5+UR9+0x10b80], R32 ;  /* 0x010b802005007988 */ /* 0x0007e20008000409 */
[----:B-1----:R-:W-:Y:S02]  /*cd80*/  LEA R20, R20, R47, 0x1 ;  /* 0x0000002f14147211 */ /* 0x002fe400078e08ff */
[----:B------:R-:W-:Y:S01]  /*cd90*/  PRMT R65, RZ, 0x7610, R65 ;  /* 0x00007610ff417816 */ /* 0x000fe20000000041 */
[----:B------:R-:W2:Y:S04]  /*cda0*/  LDL.LU.64 R222, [R1+0x11d0] ;  /* 0x0011d00001de7983 */ /* 0x000ea80000300a00 */
[----:B------:R-:W2:Y:S01]  /*cdb0*/  LDL.LU.64 R220, [R1+0x11c8] ;  /* 0x0011c80001dc7983 */ /* 0x000ea20000300a00 */
[----:B---3--:R-:W1:Y:S03]  /*cdc0*/  LDC R32, c[0x0][0x3d8] ;  /* 0x0000f600ff207b82 */ /* 0x008e660000000800 */
[----:B------:R3:W-:Y:S01]  /*cdd0*/  STS.U16 [R5+UR9+0x11780], R19 ;  /* 0x0117801305007988 */ /* 0x0007e20008000409 */
[----:B------:R-:W-:-:S03]  /*cde0*/  PRMT R64, RZ, 0x7610, R64 ;  /* 0x00007610ff407816 */ /* 0x000fc60000000040 */
[----:B------:R-:W2:Y:S01]  /*cdf0*/  LDL.LU.64 R218, [R1+0x11c0] ;  /* 0x0011c00001da7983 */ /* 0x000ea20000300a00 */
[----:B------:R-:W-:-:S03]  /*ce00*/  IMAD R4, R4, 0x2, R20 ;  /* 0x0000000204047824 */ /* 0x000fc600078e0214 */
[----:B------:R-:W2:Y:S01]  /*ce10*/  LDL.LU.64 R216, [R1+0x11b8] ;  /* 0x0011b80001d87983 */ /* 0x000ea20000300a00 */
[----:B---3--:R-:W-:-:S03]  /*ce20*/  PRMT R19, RZ, 0x7610, R19 ;  /* 0x00007610ff137816 */ /* 0x008fc60000000013 */
[----:B------:R3:W-:Y:S01]  /*ce30*/  STS.U16 [R5+UR9+0x15f80], R10 ;  /* 0x015f800a05007988 */ /* 0x0007e20008000409 */
[----:B------:R-:W-:-:S03]  /*ce40*/  PRMT R63, RZ, 0x7610, R63 ;  /* 0x00007610ff3f7816 */ /* 0x000fc6000000003f */
[----:B------:R-:W2:Y:S01]  /*ce50*/  LDL.LU.64 R214, [R1+0x11b0] ;  /* 0x0011b00001d67983 */ /* 0x000ea20000300a00 */
[----:B------:R-:W-:-:S03]  /*ce60*/  PRMT R45, RZ, 0x7610, R45 ;  /* 0x00007610ff2d7816 */ /* 0x000fc6000000002d */
[----:B------:R0:W-:Y:S01]  /*ce70*/  STL.S16 [R1+0x54], R66 ;  /* 0x0000544201007387 */ /* 0x0001e20000100600 */
[----:B---3--:R-:W3:Y:S03]  /*ce80*/  LDC R10, c[0x0][0x3d8] ;  /* 0x0000f600ff0a7b82 */ /* 0x008ee60000000800 */
[----:B------:R-:W-:Y:S01]  /*ce90*/  STL.S16 [R1+0x50], R65 ;  /* 0x0000504101007387 */ /* 0x000fe20000100600 */
[----:B------:R-:W-:-:S03]  /*cea0*/  IMAD R25, R25, 0x2, R4 ;  /* 0x0000000219197824 */ /* 0x000fc600078e0204 */
[----:B------:R1:W-:Y:S01]  /*ceb0*/  STL.S16 [R1+0x4c], R19 ;  /* 0x00004c1301007387 */ /* 0x0003e20000100600 */
[----:B------:R-:W-:Y:S01]  /*cec0*/  PRMT R62, RZ, 0x7610, R62 ;  /* 0x00007610ff3e7816 */ /* 0x000fe2000000003e */
[----:B0-----:R-:W0:Y:S01]  /*ced0*/  LDC R66, c[0x0][0x3d8] ;  /* 0x0000f600ff427b82 */ /* 0x001e220000000800 */
[----:B------:R-:W-:Y:S01]  /*cee0*/  PRMT R61, RZ, 0x7610, R61 ;  /* 0x00007610ff3d7816 */ /* 0x000fe2000000003d */
[----:B------:R1:W-:Y:S06]  /*cef0*/  STL.S16 [R1+0x48], R64 ;  /* 0x0000484001007387 */ /* 0x0003ec0000100600 */
[----:B-1----:R-:W1:Y:S01]  /*cf00*/  LDC R19, c[0x0][0x3d8] ;  /* 0x0000f600ff137b82 */ /* 0x002e620000000800 */
[----:B------:R3:W-:Y:S01]  /*cf10*/  STS.U16 [R5+UR9+0x18b80], R31 ;  /* 0x018b801f05007988 */ /* 0x0007e20008000409 */
[----:B------:R-:W-:-:S03]  /*cf20*/  IMAD R46, R46, 0x2, R25 ;  /* 0x000000022e2e7824 */ /* 0x000fc600078e0219 */
[----:B------:R-:W-:Y:S01]  /*cf30*/  STL.S16 [R1+0x44], R63 ;  /* 0x0000443f01007387 */ /* 0x000fe20000100600 */
[----:B------:R-:W-:-:S03]  /*cf40*/  PRMT R60, RZ, 0x7610, R60 ;  /* 0x00007610ff3c7816 */ /* 0x000fc6000000003c */
[----:B------:R3:W-:Y:S01]  /*cf50*/  STS.U16 [R5+UR9+0x14380], R41 ;  /* 0x0143802905007988 */ /* 0x0007e20008000409 */
[----:B------:R-:W-:Y:S01]  /*cf60*/  PRMT R44, RZ, 0x7610, R44 ;  /* 0x00007610ff2c7816 */ /* 0x000fe2000000002c */
[----:B------:R-:W0:Y:S01]  /*cf70*/  LDC R64, c[0x0][0x3d8] ;  /* 0x0000f600ff407b82 */ /* 0x000e220000000800 */
[----:B---3--:R-:W-:Y:S01]  /*cf80*/  PRMT R31, RZ, 0x7610, R31 ;  /* 0x00007610ff1f7816 */ /* 0x008fe2000000001f */
[----:B------:R3:W-:Y:S01]  /*cf90*/  STL.S16 [R1+0x40], R45 ;  /* 0x0000402d01007387 */ /* 0x0007e20000100600 */
[----:B------:R-:W-:-:S03]  /*cfa0*/  PRMT R29, RZ, 0x7610, R29 ;  /* 0x00007610ff1d7816 */ /* 0x000fc6000000001d */
[----:B------:R-:W-:Y:S01]  /*cfb0*/  STL.S16 [R1+0x3c], R62 ;  /* 0x00003c3e01007387 */ /* 0x000fe20000100600 */
[----:B------:R-:W-:Y:S01]  /*cfc0*/  PRMT R41, RZ, 0x7610, R41 ;  /* 0x00007610ff297816 */ /* 0x000fe20000000029 */
[----:B------:R-:W0:Y:S02]  /*cfd0*/  LDC R63, c[0x0][0x3d8] ;  /* 0x0000f600ff3f7b82 */ /* 0x000e240000000800 */
[----:B------:R-:W-:Y:S01]  /*cfe0*/  STL.S16 [R1+0x38], R61 ;  /* 0x0000383d01007387 */ /* 0x000fe20000100600 */
[----:B------:R-:W-:-:S05]  /*cff0*/  LEA R8, R8, R46, 0x1 ;  /* 0x0000002e08087211 */ /* 0x000fca00078e08ff */
[----:B---3--:R-:W3:Y:S01]  /*d000*/  LDC R45, c[0x0][0x3d8] ;  /* 0x0000f600ff2d7b82 */ /* 0x008ee20000000800 */
[----:B------:R1:W-:Y:S04]  /*d010*/  STL.S16 [R1+0x34], R31 ;  /* 0x0000341f01007387 */ /* 0x0003e80000100600 */
[----:B------:R1:W-:Y:S04]  /*d020*/  STS.U16 [R5+UR9+0x1df80], R7 ;  /* 0x01df800705007988 */ /* 0x0003e80008000409 */
[----:B------:R1:W-:Y:S01]  /*d030*/  STS.U16 [R5+UR9+0x1cf80], R24 ;  /* 0x01cf801805007988 */ /* 0x0003e20008000409 */
[----:B------:R-:W-:Y:S01]  /*d040*/  PRMT R43, RZ, 0x7610, R43 ;  /* 0x00007610ff2b7816 */ /* 0x000fe2000000002b */
[----:B-1----:R-:W1:Y:S02]  /*d050*/  LDC R31, c[0x0][0x3d8] ;  /* 0x0000f600ff1f7b82 */ /* 0x002e640000000800 */
[----:B------:R-:W-:Y:S01]  /*d060*/  STL.S16 [R1+0x30], R60 ;  /* 0x0000303c01007387 */ /* 0x000fe20000100600 */
[----:B------:R-:W-:-:S03]  /*d070*/  PRMT R7, RZ, 0x7610, R7 ;  /* 0x00007610ff077816 */ /* 0x000fc60000000007 */
[----:B------:R-:W-:Y:S01]  /*d080*/  STL.S16 [R1+0x2c], R41 ;  /* 0x00002c2901007387 */ /* 0x000fe20000100600 */
[----:B------:R-:W-:Y:S01]  /*d090*/  PRMT R24, RZ, 0x7610, R24 ;  /* 0x00007610ff187816 */ /* 0x000fe20000000018 */
[----:B------:R-:W0:Y:S02]  /*d0a0*/  LDC R61, c[0x0][0x3d8] ;  /* 0x0000f600ff3d7b82 */ /* 0x000e240000000800 */
[----:B------:R4:W-:Y:S01]  /*d0b0*/  STL.S16 [R1+0x28], R44 ;  /* 0x0000282c01007387 */ /* 0x0009e20000100600 */
[----:B------:R-:W-:-:S03]  /*d0c0*/  IMAD R32, R32, 0x2, R8 ;  /* 0x0000000220207824 */ /* 0x000fc600078e0208 */
[----:B------:R4:W-:Y:S01]  /*d0d0*/  STS.U16 [R5+UR9+0x10380], R42 ;  /* 0x0103802a05007988 */ /* 0x0009e20008000409 */
[----:B------:R-:W-:Y:S02]  /*d0e0*/  PRMT R59, RZ, 0x7610, R59 ;  /* 0x00007610ff3b7816 */ /* 0x000fe4000000003b */
[----:B------:R-:W-:Y:S01]  /*d0f0*/  PRMT R58, RZ, 0x7610, R58 ;  /* 0x00007610ff3a7816 */ /* 0x000fe2000000003a */
[----:B------:R4:W-:Y:S01]  /*d100*/  STS.U16 [R5+UR9+0x1cb80], R30 ;  /* 0x01cb801e05007988 */ /* 0x0009e20008000409 */
[----:B------:R-:W-:Y:S01]  /*d110*/  PRMT R54, RZ, 0x7610, R54 ;  /* 0x00007610ff367816 */ /* 0x000fe20000000036 */
[----:B----4-:R-:W4:Y:S02]  /*d120*/  LDC R44, c[0x0][0x3d8] ;  /* 0x0000f600ff2c7b82 */ /* 0x010f240000000800 */
[----:B------:R-:W-:Y:S01]  /*d130*/  STL.S16 [R1+0x24], R29 ;  /* 0x0000241d01007387 */ /* 0x000fe20000100600 */
[----:B------:R-:W-:-:S03]  /*d140*/  PRMT R42, RZ, 0x7610, R42 ;  /* 0x00007610ff2a7816 */ /* 0x000fc6000000002a */
[----:B------:R3:W-:Y:S01]  /*d150*/  STL.S16 [R1+0x20], R7 ;  /* 0x0000200701007387 */ /* 0x0007e20000100600 */
[----:B------:R-:W-:Y:S01]  /*d160*/  PRMT R30, RZ, 0x7610, R30 ;  /* 0x00007610ff1e7816 */ /* 0x000fe2000000001e */
[----:B------:R-:W0:Y:S02]  /*d170*/  LDC R41, c[0x0][0x3d8] ;  /* 0x0000f600ff297b82 */ /* 0x000e240000000800 */
[----:B------:R1:W-:Y:S01]  /*d180*/  STL.S16 [R1+0x1c], R24 ;  /* 0x00001c1801007387 */ /* 0x0003e20000100600 */
[----:B------:R-:W-:-:S03]  /*d190*/  IMAD R10, R10, 0x2, R32 ;  /* 0x000000020a0a7824 */ /* 0x000fc600078e0220 */
[----:B------:R1:W-:Y:S02]  /*d1a0*/  STS.U16 [R5+UR9+0x11380], R23 ;  /* 0x0113801705007988 */ /* 0x0003e40008000409 */
[----:B---3--:R-:W3:Y:S02]  /*d1b0*/  LDC R7, c[0x0][0x3d8] ;  /* 0x0000f600ff077b82 */ /* 0x008ee40000000800 */
[----:B------:R1:W-:Y:S04]  /*d1c0*/  STS.U16 [R5+UR9+0x1db80], R12 ;  /* 0x01db800c05007988 */ /* 0x0003e80008000409 */
[----:B------:R1:W-:Y:S02]  /*d1d0*/  STL.S16 [R1+0x18], R42 ;  /* 0x0000182a01007387 */ /* 0x0003e40000100600 */
[----:B-1----:R-:W1:Y:S01]  /*d1e0*/  LDC R24, c[0x0][0x3d8] ;  /* 0x0000f600ff187b82 */ /* 0x002e620000000800 */
[----:B------:R-:W-:Y:S01]  /*d1f0*/  PRMT R23, RZ, 0x7610, R23 ;  /* 0x00007610ff177816 */ /* 0x000fe20000000017 */
[----:B------:R-:W-:Y:S01]  /*d200*/  STS.U16 [R5+UR9+0x18380], R40 ;  /* 0x0183802805007988 */ /* 0x000fe20008000409 */
[----:B------:R-:W-:-:S03]  /*d210*/  PRMT R12, RZ, 0x7610, R12 ;  /* 0x00007610ff0c7816 */ /* 0x000fc6000000000c */
[----:B------:R-:W-:Y:S01]  /*d220*/  STS.U16 [R5+UR9+0x10780], R38 ;  /* 0x0107802605007988 */ /* 0x000fe20008000409 */
[----:B------:R-:W-:Y:S01]  /*d230*/  IMAD R19, R19, 0x2, R10 ;  /* 0x0000000213137824 */ /* 0x000fe200078e020a */
[----:B------:R-:W0:Y:S02]  /*d240*/  LDC R42, c[0x0][0x3d8] ;  /* 0x0000f600ff2a7b82 */ /* 0x000e240000000800 */
[----:B------:R-:W-:Y:S04]  /*d250*/  STS.U16 [R5+UR9+0x15380], R22 ;  /* 0x0153801605007988 */ /* 0x000fe80008000409 */
[----:B------:R-:W-:Y:S02]  /*d260*/  STS.U16 [R5+UR9+0x15780], R18 ;  /* 0x0157801205007988 */ /* 0x000fe40008000409 */
[----:B------:R-:W0:Y:S02]  /*d270*/  LDC R29, c[0x0][0x3d8] ;  /* 0x0000f600ff1d7b82 */ /* 0x000e240000000800 */
[----:B------:R-:W-:Y:S04]  /*d280*/  STS.U16 [R5+UR9+0x11b80], R15 ;  /* 0x011b800f05007988 */ /* 0x000fe80008000409 */
[----:B------:R4:W-:Y:S01]  /*d290*/  STS.U16 [R5+UR9+0x15b80], R14 ;  /* 0x015b800e05007988 */ /* 0x0009e20008000409 */
[----:B------:R-:W-:Y:S01]  /*d2a0*/  PRMT R57, RZ, 0x7610, R57 ;  /* 0x00007610ff397816 */ /* 0x000fe20000000039 */
[----:B------:R-:W0:Y:S02]  /*d2b0*/  LDC R60, c[0x0][0x3d8] ;  /* 0x0000f600ff3c7b82 */ /* 0x000e240000000800 */
[----:B------:R-:W-:Y:S04]  /*d2c0*/  STL.S16 [R1+0x14], R30 ;  /* 0x0000141e01007387 */ /* 0x000fe80000100600 */
[----:B------:R3:W-:Y:S01]  /*d2d0*/  STL.S16 [R1+0x10], R43 ;  /* 0x0000102b01007387 */ /* 0x0007e20000100600 */
[----:B----4-:R-:W-:Y:S01]  /*d2e0*/  PRMT R5, RZ, 0x7610, R5 ;  /* 0x00007610ff057816 */ /* 0x010fe20000000005 */
[----:B------:R-:W4:Y:S02]  /*d2f0*/  LDC R62, c[0x0][0x3d8] ;  /* 0x0000f600ff3e7b82 */ /* 0x000f240000000800 */
[----:B------:R-:W-:Y:S01]  /*d300*/  STL.S16 [R1+0xc], R23 ;  /* 0x00000c1701007387 */ /* 0x000fe20000100600 */
[----:B------:R-:W-:-:S03]  /*d310*/  PRMT R15, RZ, 0x7610, R15 ;  /* 0x00007610ff0f7816 */ /* 0x000fc6000000000f */
[----:B------:R1:W-:Y:S02]  /*d320*/  STL.S16 [R1+0x8], R12 ;  /* 0x0000080c01007387 */ /* 0x0003e40000100600 */
[----:B---3--:R-:W3:Y:S02]  /*d330*/  LDC R43, c[0x0][0x3d8] ;  /* 0x0000f600ff2b7b82 */ /* 0x008ee40000000800 */
[----:B------:R1:W-:Y:S01]  /*d340*/  STL.S16 [R1+0x4], R5 ;  /* 0x0000040501007387 */ /* 0x0003e20000100600 */
[----:B------:R-:W-:-:S03]  /*d350*/  LEA R45, R45, R19, 0x1 ;  /* 0x000000132d2d7211 */ /* 0x000fc600078e08ff */
[----:B------:R0:W-:Y:S02]  /*d360*/  STL.S16 [R1], R15 ;  /* 0x0000000f01007387 */ /* 0x0001e40000100600 */
[----:B-1----:R-:W1:Y:S01]  /*d370*/  LDC R12, c[0x0][0x3d8] ;  /* 0x0000f600ff0c7b82 */ /* 0x002e620000000800 */
[----:B------:R-:W-:Y:S01]  /*d380*/  IMAD R31, R31, 0x2, R45 ;  /* 0x000000021f1f7824 */ /* 0x000fe200078e022d */
[----:B------:R-:W-:Y:S01]  /*d390*/  PRMT R56, RZ, 0x7610, R56 ;  /* 0x00007610ff387816 */ /* 0x000fe20000000038 */
[----:B------:R-:W-:-:S04]  /*d3a0*/  @!UP0 UIADD3 UR12, UPT, UPT, -UR12, 0x100000, URZ ;  /* 0x001000000c0c8890 */ /* 0x000fc8000fffe1ff */
[----:B------:R-:W-:Y:S02]  /*d3b0*/  @!UP0 USHF.L.U32 UR13, UR12, 0xb, URZ ;  /* 0x0000000b0c0d8899 */ /* 0x000fe400080006ff */
[----:B------:R-:W-:Y:S01]  /*d3c0*/  @!UP0 USHF.L.U32 UR12, UR12, 0x1, URZ ;  /* 0x000000010c0c8899 */ /* 0x000fe200080006ff */
[----:B------:R-:W-:Y:S01]  /*d3d0*/  VOTEU.ALL UP1, P0 ;  /* 0x0000000000ff7886 */ /* 0x000fe20000020000 */
[----:B------:R-:W-:Y:S01]  /*d3e0*/  PRMT R14, RZ, 0x7610, R14 ;  /* 0x00007610ff0e7816 */ /* 0x000fe2000000000e */
[----:B------:R0:W-:Y:S06]  /*d3f0*/  MEMBAR.ALL.CTA ;  /* 0x0000000000007992 */ /* 0x0001ec0000008000 */
[----:B0-----:R-:W-:Y:S01]  /*d400*/  FENCE.VIEW.ASYNC.S ;  /* 0x00000000000073c6 */ /* 0x001fe20000000000 */
[----:B------:R-:W0:Y:S01]  /*d410*/  LDC R5, c[0x0][0x3d8] ;  /* 0x0000f600ff057b82 */ /* 0x000e220000000800 */
[----:B------:R-:W-:-:S07]  /*d420*/  IMAD R44, R44, 0x2, R31 ;  /* 0x000000022c2c7824 */ /* 0x000fce00078e021f */
[----:B------:R-:W1:Y:S01]  /*d430*/  LDC R15, c[0x0][0x3d8] ;  /* 0x0000f600ff0f7b82 */ /* 0x000e620000000800 */
[----:B------:R-:W-:-:S07]  /*d440*/  IMAD R24, R24, 0x2, R44 ;  /* 0x0000000218187824 */ /* 0x000fce00078e022c */
[----:B------:R-:W4:Y:S01]  /*d450*/  LDC R23, c[0x0][0x3d8] ;  /* 0x0000f600ff177b82 */ /* 0x000f220000000800 */
[----:B---3--:R-:W-:-:S07]  /*d460*/  LEA R43, R43, R24, 0x1 ;  /* 0x000000182b2b7211 */ /* 0x008fce00078e08ff */
[----:B------:R-:W3:Y:S01]  /*d470*/  LDC R30, c[0x0][0x3d8] ;  /* 0x0000f600ff1e7b82 */ /* 0x000ee20000000800 */
[----:B0-----:R-:W-:-:S04]  /*d480*/  IMAD R5, R5, 0x2, R43 ;  /* 0x0000000205057824 */ /* 0x001fc800078e022b */
[----:B-1----:R-:W-:Y:S01]  /*d490*/  IMAD R15, R15, 0x2, R5 ;  /* 0x000000020f0f7824 */ /* 0x002fe200078e0205 */
[----:B------:R0:W-:Y:S01]  /*d4a0*/  STL.S16 [R1+0x90], R59 ;  /* 0x0000903b01007387 */ /* 0x0001e20000100600 */
[----:B------:R-:W-:Y:S01]  /*d4b0*/  PRMT R55, RZ, 0x7610, R55 ;  /* 0x00007610ff377816 */ /* 0x000fe20000000037 */
[----:B------:R-:W1:Y:S01]  /*d4c0*/  LDC R65, c[0x0][0x3d8] ;  /* 0x0000f600ff417b82 */ /* 0x000e620000000800 */
[----:B------:R-:W-:Y:S01]  /*d4d0*/  IMAD R12, R12, 0x2, R15 ;  /* 0x000000020c0c7824 */ /* 0x000fe200078e020f */
[----:B------:R-:W-:Y:S04]  /*d4e0*/  STL.S16 [R1+0x8c], R58 ;  /* 0x00008c3a01007387 */ /* 0x000fe80000100600 */
[----:B----4-:R-:W-:Y:S01]  /*d4f0*/  LEA R23, R23, R12, 0x1 ;  /* 0x0000000c17177211 */ /* 0x010fe200078e08ff */
[----:B------:R4:W-:Y:S01]  /*d500*/  STL.S16 [R1+0x88], R54 ;  /* 0x0000883601007387 */ /* 0x0009e20000100600 */
[----:B------:R-:W-:Y:S01]  /*d510*/  PRMT R53, RZ, 0x7610, R53 ;  /* 0x00007610ff357816 */ /* 0x000fe20000000035 */
[----:B0-----:R-:W0:Y:S02]  /*d520*/  LDC R59, c[0x0][0x3d8] ;  /* 0x0000f600ff3b7b82 */ /* 0x001e240000000800 */
[----:B------:R-:W-:Y:S01]  /*d530*/  STL.S16 [R1+0x84], R57 ;  /* 0x0000843901007387 */ /* 0x000fe20000100600 */
[----:B------:R-:W-:Y:S01]  /*d540*/  PRMT R28, RZ, 0x7610, R28 ;  /* 0x00007610ff1c7816 */ /* 0x000fe2000000001c */
[----:B---3--:R-:W-:-:S02]  /*d550*/  IMAD R30, R30, 0x2, R23 ;  /* 0x000000021e1e7824 */ /* 0x008fc400078e0217 */
[----:B------:R3:W-:Y:S02]  /*d560*/  STL.S16 [R1+0x80], R56 ;  /* 0x0000803801007387 */ /* 0x0007e40000100600 */
[----:B----4-:R-:W4:Y:S02]  /*d570*/  LDC R54, c[0x0][0x3d8] ;  /* 0x0000f600ff367b82 */ /* 0x010f240000000800 */
[----:B------:R3:W-:Y:S01]  /*d580*/  STL.S16 [R1+0x7c], R14 ;  /* 0x00007c0e01007387 */ /* 0x0007e20000100600 */
[----:B------:R-:W-:Y:S01]  /*d590*/  IMAD R42, R42, 0x2, R30 ;  /* 0x000000022a2a7824 */ /* 0x000fe200078e021e */
[----:B------:R-:W-:Y:S02]  /*d5a0*/  PRMT R38, RZ, 0x7610, R38 ;  /* 0x00007610ff267816 */ /* 0x000fe40000000026 */
[----:B------:R-:W-:Y:S01]  /*d5b0*/  STL.S16 [R1+0x78], R55 ;  /* 0x0000783701007387 */ /* 0x000fe20000100600 */
[----:B------:R-:W-:Y:S01]  /*d5c0*/  PRMT R22, RZ, 0x7610, R22 ;  /* 0x00007610ff167816 */ /* 0x000fe20000000016 */
[----:B---3--:R-:W3:Y:S01]  /*d5d0*/  LDC R56, c[0x0][0x3d8] ;  /* 0x0000f600ff387b82 */ /* 0x008ee20000000800 */
[----:B------:R-:W-:Y:S01]  /*d5e0*/  PRMT R18, RZ, 0x7610, R18 ;  /* 0x00007610ff127816 */ /* 0x000fe20000000012 */
[----:B------:R1:W-:Y:S06]  /*d5f0*/  STL.S16 [R1+0x74], R53 ;  /* 0x0000743501007387 */ /* 0x0003ec0000100600 */
[----:B------:R-:W0:Y:S01]  /*d600*/  LDC R14, c[0x0][0x3d8] ;  /* 0x0000f600ff0e7b82 */ /* 0x000e220000000800 */
[----:B------:R1:W-:Y:S01]  /*d610*/  STL.S16 [R1+0x70], R28 ;  /* 0x0000701c01007387 */ /* 0x0003e20000100600 */
[----:B------:R-:W-:Y:S01]  /*d620*/  IMAD R7, R7, 0x2, R42 ;  /* 0x0000000207077824 */ /* 0x000fe200078e022a */
[----:B------:R-:W-:-:S02]  /*d630*/  PRMT R40, RZ, 0x7610, R40 ;  /* 0x00007610ff287816 */ /* 0x000fc40000000028 */
[----:B------:R-:W-:Y:S01]  /*d640*/  STL.S16 [R1+0x6c], R38 ;  /* 0x00006c2601007387 */ /* 0x000fe20000100600 */
[----:B------:R-:W-:Y:S02]  /*d650*/  PRMT R208, RZ, 0x7610, R208 ;  /* 0x00007610ffd07816 */ /* 0x000fe400000000d0 */
[----:B-1----:R-:W1:Y:S01]  /*d660*/  LDC R53, c[0x0][0x3d8] ;  /* 0x0000f600ff357b82 */ /* 0x002e620000000800 */
[----:B------:R2:W-:Y:S01]  /*d670*/  STL.S16 [R1+0x68], R22 ;  /* 0x0000681601007387 */ /* 0x0005e20000100600 */
[----:B------:R-:W-:-:S06]  /*d680*/  LEA R29, R29, R7, 0x1 ;  /* 0x000000071d1d7211 */ /* 0x000fcc00078e08ff */
[----:B------:R-:W1:Y:S01]  /*d690*/  LDC R28, c[0x0][0x3d8] ;  /* 0x0000f600ff1c7b82 */ /* 0x000e620000000800 */
[----:B------:R2:W-:Y:S01]  /*d6a0*/  STL.S16 [R1+0x64], R18 ;  /* 0x0000641201007387 */ /* 0x0005e20000100600 */
[----:B------:R-:W-:-:S03]  /*d6b0*/  IMAD R41, R41, 0x2, R29 ;  /* 0x0000000229297824 */ /* 0x000fc600078e021d */
[----:B------:R3:W-:Y:S03]  /*d6c0*/  STL.S16 [R1+0x60], R40 ;  /* 0x0000602801007387 */ /* 0x0007e60000100600 */
[----:B--2---:R-:W2:Y:S08]  /*d6d0*/  LDC R22, c[0x0][0x3d8] ;  /* 0x0000f600ff167b82 */ /* 0x004eb00000000800 */
[----:B------:R-:W2:Y:S01]  /*d6e0*/  LDC R18, c[0x0][0x3d8] ;  /* 0x0000f600ff127b82 */ /* 0x000ea20000000800 */
[----:B----4-:R-:W-:-:S07]  /*d6f0*/  IMAD R54, R54, 0x2, R41 ;  /* 0x0000000236367824 */ /* 0x010fce00078e0229 */
[----:B---3--:R-:W3:Y:S01]  /*d700*/  LDC R40, c[0x0][0x3d8] ;  /* 0x0000f600ff287b82 */ /* 0x008ee20000000800 */
[----:B0-----:R-:W-:Y:S01]  /*d710*/  IMAD R14, R14, 0x2, R54 ;  /* 0x000000020e0e7824 */ /* 0x001fe200078e0236 */
[C---:B------:R-:W-:Y:S01]  /*d720*/  LOP3.LUT R36, R207.reuse, 0x3f, RZ, 0xc0, !PT ;  /* 0x0000003fcf247812 */ /* 0x040fe200078ec0ff */
[----:B------:R-:W-:Y:S05]  /*d730*/  STL.S16 [R1+0x5c], R208 ;  /* 0x00005cd001007387 */ /* 0x000fea0000100600 */
[----:B------:R-:W0:Y:S01]  /*d740*/  LDC R38, c[0x0][0x3d8] ;  /* 0x0000f600ff267b82 */ /* 0x000e220000000800 */
[----:B------:R-:W-:Y:S01]  /*d750*/  LOP3.LUT R68, R207, 0x3f, RZ, 0xc0, !PT ;  /* 0x0000003fcf447812 */ /* 0x000fe200078ec0ff */
[----:B------:R4:W-:Y:S01]  /*d760*/  STL.S16 [R1+0x58], R206 ;  /* 0x000058ce01007387 */ /* 0x0009e20000100600 */
[----:B------:R-:W-:-:S02]  /*d770*/  SHF.R.U32.HI R207, RZ, 0x5, R207 ;  /* 0x00000005ffcf7819 */ /* 0x000fc400000116cf */
[----:B-1----:R-:W-:Y:S02]  /*d780*/  LEA R28, R28, R14, 0x1 ;  /* 0x0000000e1c1c7211 */ /* 0x002fe400078e08ff */
[----:B------:R-:W-:Y:S01]  /*d790*/  PRMT R205, RZ, 0x7610, R205 ;  /* 0x00007610ffcd7816 */ /* 0x000fe200000000cd */
[----:B------:R-:W1:Y:S01]  /*d7a0*/  LDC R55, c[0x0][0x3d8] ;  /* 0x0000f600ff377b82 */ /* 0x000e620000000800 */
[----:B------:R-:W-:Y:S02]  /*d7b0*/  PRMT R204, RZ, 0x7610, R204 ;  /* 0x00007610ffcc7816 */ /* 0x000fe400000000cc */
[-C--:B----4-:R-:W-:Y:S02]  /*d7c0*/  LEA R206, P3, R6, R37.reuse, 0x1 ;  /* 0x0000002506ce7211 */ /* 0x090fe400078608ff */
[----:B------:R-:W-:Y:S01]  /*d7d0*/  ISETP.EQ.U32.AND P2, PT, R207, RZ, P1 ;  /* 0x000000ffcf00720c */ /* 0x000fe20000f42070 */
[----:B--2---:R-:W-:Y:S01]  /*d7e0*/  IMAD R18, R18, 0x2, R28 ;  /* 0x0000000212127824 */ /* 0x004fe200078e021c */
[----:B------:R-:W-:Y:S01]  /*d7f0*/  LEA.HI.X.SX32 R207, R6, R0, 0x1, P3 ;  /* 0x0000000006cf7211 */ /* 0x000fe200018f0eff */
[----:B------:R-:W-:Y:S01]  /*d800*/  STL.S16 [R1+0x94], R205 ;  /* 0x000094cd01007387 */ /* 0x000fe20000100600 */
[----:B------:R-:W-:Y:S01]  /*d810*/  IADD3 R208, PT, PT, R2, 0x20000, RZ ;  /* 0x0002000002d07810 */ /* 0x000fe20007ffe0ff */
[----:B---3--:R-:W-:Y:S01]  /*d820*/  IMAD R40, R40, 0x2, R18 ;  /* 0x0000000228287824 */ /* 0x008fe200078e0212 */
[----:B------:R-:W2:Y:S01]  /*d830*/  LDC R57, c[0x0][0x3d8] ;  /* 0x0000f600ff397b82 */ /* 0x000ea20000000800 */
[----:B------:R3:W-:Y:S04]  /*d840*/  STL.S16 [R1+0x98], R204 ;  /* 0x000098cc01007387 */ /* 0x0007e80000100600 */
[----:B------:R4:W5:Y:S03]  /*d850*/  LDL.LU R2, [R1+0x11a8] ;  /* 0x0011a80001027983 */ /* 0x0009660000300800 */
[----:B------:R-:W2:Y:S01]  /*d860*/  LDC R58, c[0x0][0x3d8] ;  /* 0x0000f600ff3a7b82 */ /* 0x000ea20000000800 */
[----:B------:R0:W-:Y:S01]  /*d870*/  STL.64 [R1+0xa28], R206 ;  /* 0x000a28ce01007387 */ /* 0x0001e20000100a00 */
[----:B---3--:R-:W-:Y:S01]  /*d880*/  LEA R204, P4, R17, R37, 0x1 ;  /* 0x0000002511cc7211 */ /* 0x008fe200078808ff */
[----:B------:R-:W-:-:S03]  /*d890*/  IMAD R22, R22, 0x2, R40 ;  /* 0x0000000216167824 */ /* 0x000fc600078e0228 */
[----:B------:R-:W-:Y:S01]  /*d8a0*/  LEA.HI.X.SX32 R205, R17, R0, 0x1, P4 ;  /* 0x0000000011cd7211 */ /* 0x000fe200020f0eff */
[----:B------:R-:W3:Y:S02]  /*d8b0*/  FENCE.VIEW.ASYNC.S ;  /* 0x00000000000073c6 */ /* 0x000ee40000000000 */
[----:B---3--:R4:W3:Y:S01]  /*d8c0*/  @!UP1 SYNCS.EXCH.64 URZ, [UR9+0x20000], UR12 ;  /* 0x0200000c09ff95b2 */ /* 0x0088e20008000100 */
[----:B0-----:R-:W-:Y:S01]  /*d8d0*/  LEA R206, P3, R39, R37, 0x1 ;  /* 0x0000002527ce7211 */ /* 0x001fe200078608ff */
[----:B------:R-:W-:-:S03]  /*d8e0*/  IMAD R38, R38, 0x2, R22 ;  /* 0x0000000226267824 */ /* 0x000fc600078e0216 */
[----:B------:R-:W-:Y:S01]  /*d8f0*/  LEA.HI.X.SX32 R207, R39, R0, 0x1, P3 ;  /* 0x0000000027cf7211 */ /* 0x000fe200018f0eff */
[----:B------:R0:W-:Y:S01]  /*d900*/  STL.64 [R1+0xa20], R204 ;  /* 0x000a20cc01007387 */ /* 0x0001e20000100a00 */
[----:B------:R-:W-:-:S04]  /*d910*/  IMAD R6, R53, 0x2, R38 ;  /* 0x0000000235067824 */ /* 0x000fc800078e0226 */
[----:B-1----:R-:W-:Y:S01]  /*d920*/  IMAD R39, R55, 0x2, R6 ;  /* 0x0000000237277824 */ /* 0x002fe200078e0206 */
[----:B------:R-:W-:Y:S01]  /*d930*/  SGXT R67, R67, 0x1 ;  /* 0x000000014343781a */ /* 0x000fe20000000200 */
[----:B------:R-:W-:Y:S01]  /*d940*/  IMAD.SHL.U32 R36, R36, 0x2, RZ ;  /* 0x0000000224247824 */ /* 0x000fe200078e00ff */
[----:B------:R-:W-:Y:S01]  /*d950*/  SGXT R69, R69, 0x1 ;  /* 0x000000014545781a */ /* 0x000fe20000000200 */
[----:B------:R-:W-:Y:S01]  /*d960*/  IMAD.SHL.U32 R68, R68, 0x2, RZ ;  /* 0x0000000244447824 */ /* 0x000fe200078e00ff */
[----:B0-----:R4:W5:Y:S01]  /*d970*/  LDL.LU.64 R204, [R1+0x11a0] ;  /* 0x0011a00001cc7983 */ /* 0x0019620000300a00 */
[----:B------:R-:W0:Y:S03]  /*d980*/  LDC R55, c[0x0][0x3d8] ;  /* 0x0000f600ff377b82 */ /* 0x000e260000000800 */
[----:B------:R1:W-:Y:S01]  /*d990*/  STL.64 [R1+0xa18], R206 ;  /* 0x000a18ce01007387 */ /* 0x0003e20000100a00 */
[----:B------:R-:W-:-:S02]  /*d9a0*/  LEA R17, R56, R39, 0x1 ;  /* 0x0000002738117211 */ /* 0x000fc400078e08ff */
[----:B-1----:R-:W-:-:S04]  /*d9b0*/  LEA R206, P3, R9, R37, 0x1 ;  /* 0x0000002509ce7211 */ /* 0x002fc800078608ff */
[----:B------:R-:W-:Y:S02]  /*d9c0*/  LEA.HI.X.SX32 R207, R9, R0, 0x1, P3 ;  /* 0x0000000009cf7211 */ /* 0x000fe400018f0eff */
[----:B------:R-:W-:-:S03]  /*d9d0*/  LEA R56, P4, R35, R37, 0x1 ;  /* 0x0000002523387211 */ /* 0x000fc600078808ff */
[----:B------:R1:W-:Y:S01]  /*d9e0*/  STL.64 [R1+0xa10], R206 ;  /* 0x000a10ce01007387 */ /* 0x0003e20000100a00 */
[----:B--2---:R-:W-:Y:S01]  /*d9f0*/  IMAD R9, R57, 0x2, R17 ;  /* 0x0000000239097824 */ /* 0x004fe200078e0211 */
[----:B------:R-:W-:Y:S02]  /*da00*/  LEA.HI.X.SX32 R57, R35, R0, 0x1, P4 ;  /* 0x0000000023397211 */ /* 0x000fe400020f0eff */
[----:B-1----:R-:W-:-:S04]  /*da10*/  LEA R206, P3, R52, R37, 0x1 ;  /* 0x0000002534ce7211 */ /* 0x002fc800078608ff */
[----:B------:R-:W-:Y:S01]  /*da20*/  LEA.HI.X.SX32 R207, R52, R0, 0x1, P3 ;  /* 0x0000000034cf7211 */ /* 0x000fe200018f0eff */
[----:B------:R-:W-:Y:S01]  /*da30*/  IMAD R52, R58, 0x2, R9 ;  /* 0x000000023a347824 */ /* 0x000fe200078e0209 */
[----:B------:R-:W-:-:S03]  /*da40*/  LEA R58, P3, R51, R37, 0x1 ;  /* 0x00000025333a7211 */ /* 0x000fc600078608ff */
[----:B------:R1:W-:Y:S01]  /*da50*/  STL.64 [R1+0xa08], R206 ;  /* 0x000a08ce01007387 */ /* 0x0003e20000100a00 */
[----:B------:R-:W-:Y:S01]  /*da60*/  IMAD R53, R59, 0x2, R52 ;  /* 0x000000023b357824 */ /* 0x000fe200078e0234 */
[----:B------:R-:W-:Y:S02]  /*da70*/  LEA.HI.X.SX32 R59, R51, R0, 0x1, P3 ;  /* 0x00000000333b7211 */ /* 0x000fe400018f0eff */
[----:B-1----:R4:W5:Y:S04]  /*da80*/  LDL.LU.64 R206, [R1+0x1198] ;  /* 0x0011980001ce7983 */ /* 0x0029680000300a00 */
[----:B------:R1:W-:Y:S04]  /*da90*/  STL.64 [R1+0xa00], R56 ;  /* 0x000a003801007387 */ /* 0x0003e80000100a00 */
[----:B------:R2:W-:Y:S01]  /*daa0*/  STL.64 [R1+0x9f8], R58 ;  /* 0x0009f83a01007387 */ /* 0x0005e20000100a00 */
[----:B-1----:R-:W-:-:S04]  /*dab0*/  LEA R56, P4, R27, R37, 0x1 ;  /* 0x000000251b387211 */ /* 0x002fc800078808ff */
[----:B------:R-:W-:Y:S02]  /*dac0*/  LEA.HI.X.SX32 R57, R27, R0, 0x1, P4 ;  /* 0x000000001b397211 */ /* 0x000fe400020f0eff */
[----:B--2---:R-:W-:-:S03]  /*dad0*/  LEA R58, P3, R11, R37, 0x1 ;  /* 0x000000250b3a7211 */ /* 0x004fc600078608ff */
[----:B------:R1:W-:Y:S01]  /*dae0*/  STL.64 [R1+0x9f0], R56 ;  /* 0x0009f03801007387 */ /* 0x0003e20000100a00 */
[----:B------:R-:W-:Y:S02]  /*daf0*/  LEA.HI.X.SX32 R59, R11, R0, 0x1, P3 ;  /* 0x000000000b3b7211 */ /* 0x000fe400018f0eff */
[----:B------:R-:W-:Y:S02]  /*db00*/  LEA R35, R60, R53, 0x1 ;  /* 0x000000353c237211 */ /* 0x000fe400078e08ff */
[----:B-1----:R-:W-:-:S04]  /*db10*/  LEA R56, P4, R21, R37, 0x1 ;  /* 0x0000002515387211 */ /* 0x002fc800078808ff */
[----:B------:R-:W-:Y:S01]  /*db20*/  LEA.HI.X.SX32 R57, R21, R0, 0x1, P4 ;  /* 0x0000000015397211 */ /* 0x000fe200020f0eff */
[----:B------:R1:W-:Y:S01]  /*db30*/  STL.64 [R1+0x9e8], R58 ;  /* 0x0009e83a01007387 */ /* 0x0003e20000100a00 */
[----:B------:R-:W-:Y:S01]  /*db40*/  IMAD R27, R61, 0x2, R35 ;  /* 0x000000023d1b7824 */ /* 0x000fe200078e0223 */
[----:B------:R-:W-:Y:S02]  /*db50*/  LOP3.LUT R36, R36, 0x90, R67, 0x78, !PT ;  /* 0x0000009024247812 */ /* 0x000fe400078e7843 */
[----:B------:R2:W-:Y:S01]  /*db60*/  STL.64 [R1+0x9e0], R56 ;  /* 0x0009e03801007387 */ /* 0x0005e20000100a00 */
[----:B------:R-:W0:Y:S01]  /*db70*/  LDC R67, c[0x0][0x3d8] ;  /* 0x0000f600ff437b82 */ /* 0x000e220000000800 */
[----:B------:R-:W-:Y:S01]  /*db80*/  IMAD R11, R62, 0x2, R27 ;  /* 0x000000023e0b7824 */ /* 0x000fe200078e021b */
[-C--:B-1----:R-:W-:Y:S02]  /*db90*/  LEA R58, P3, R50, R37.reuse, 0x1 ;  /* 0x00000025323a7211 */ /* 0x082fe400078608ff */
[----:B--2---:R-:W-:-:S02]  /*dba0*/  LEA R56, P4, R26, R37, 0x1 ;  /* 0x000000251a387211 */ /* 0x004fc400078808ff */
[-C--:B------:R-:W-:Y:S02]  /*dbb0*/  LEA.HI.X.SX32 R59, R50, R0.reuse, 0x1, P3 ;  /* 0x00000000323b7211 */ /* 0x080fe400018f0eff */
[----:B------:R-:W-:Y:S02]  /*dbc0*/  LEA.HI.X.SX32 R57, R26, R0, 0x1, P4 ;  /* 0x000000001a397211 */ /* 0x000fe400020f0eff */
[----:B------:R-:W-:Y:S01]  /*dbd0*/  LOP3.LUT R3, R68, 0x90, R69, 0x78, !PT ;  /* 0x0000009044037812 */ /* 0x000fe200078e7845 */
[----:B------:R-:W-:Y:S01]  /*dbe0*/  IMAD R51, R63, 0x2, R11 ;  /* 0x000000023f337824 */ /* 0x000fe200078e020b */
[----:B------:R-:W1:Y:S01]  /*dbf0*/  LDC R68, c[0x0][0x3d8] ;  /* 0x0000f600ff447b82 */ /* 0x000e620000000800 */
[----:B------:R2:W-:Y:S04]  /*dc00*/  STL.64 [R1+0x9d8], R58 ;  /* 0x0009d83a01007387 */ /* 0x0005e80000100a00 */
[----:B------:R3:W-:Y:S01]  /*dc10*/  STL.64 [R1+0x9d0], R56 ;  /* 0x0009d03801007387 */ /* 0x0007e20000100a00 */
[----:B------:R-:W-:-:S02]  /*dc20*/  LEA R21, R64, R51, 0x1 ;  /* 0x0000003340157211 */ /* 0x000fc400078e08ff */
[----:B------:R-:W4:Y:S01]  /*dc30*/  LDC R69, c[0x0][0x3d8] ;  /* 0x0000f600ff457b82 */ /* 0x000f220000000800 */
[CC--:B--2---:R-:W-:Y:S02]  /*dc40*/  LEA R58, P3, R34.reuse, R37.reuse, 0x1 ;  /* 0x00000025223a7211 */ /* 0x0c4fe400078608ff */
[C---:B---3--:R-:W-:Y:S02]  /*dc50*/  LEA R56, P4, R13.reuse, R37, 0x1 ;  /* 0x000000250d387211 */ /* 0x048fe400078808ff */
[-C--:B------:R-:W-:Y:S02]  /*dc60*/  LEA.HI.X.SX32 R59, R34, R0.reuse, 0x1, P3 ;  /* 0x00000000223b7211 */ /* 0x080fe400018f0eff */
[----:B------:R-:W-:Y:S01]  /*dc70*/  LEA.HI.X.SX32 R57, R13, R0, 0x1, P4 ;  /* 0x000000000d397211 */ /* 0x000fe200020f0eff */
[----:B------:R-:W-:Y:S02]  /*dc80*/  IMAD R26, R65, 0x2, R21 ;  /* 0x00000002411a7824 */ /* 0x000fe400078e0215 */
[----:B------:R2:W-:Y:S02]  /*dc90*/  STL.64 [R1+0x9c8], R58 ;  /* 0x0009c83a01007387 */ /* 0x0005e40000100a00 */
[----:B------:R-:W-:-:S02]  /*dca0*/  IMAD R34, R66, 0x2, R26 ;  /* 0x0000000242227824 */ /* 0x000fc400078e021a */
[----:B------:R3:W-:Y:S02]  /*dcb0*/  STL.64 [R1+0x9c0], R56 ;  /* 0x0009c03801007387 */ /* 0x0007e40000100a00 */
[----:B0-----:R-:W-:Y:S01]  /*dcc0*/  IMAD R50, R67, 0x2, R34 ;  /* 0x0000000243327824 */ /* 0x001fe200078e0222 */
[CC--:B--2---:R-:W-:Y:S02]  /*dcd0*/  LEA R58, P3, R49.reuse, R37.reuse, 0x1 ;  /* 0x00000025313a7211 */ /* 0x0c4fe400078608ff */
[C---:B---3--:R-:W-:Y:S02]  /*dce0*/  LEA R56, P4, R16.reuse, R37, 0x1 ;  /* 0x0000002510387211 */ /* 0x048fe400078808ff */
[-C--:B------:R-:W-:Y:S02]  /*dcf0*/  LEA.HI.X.SX32 R59, R49, R0.reuse, 0x1, P3 ;  /* 0x00000000313b7211 */ /* 0x080fe400018f0eff */
[----:B------:R-:W-:-:S03]  /*dd00*/  LEA.HI.X.SX32 R57, R16, R0, 0x1, P4 ;  /* 0x0000000010397211 */ /* 0x000fc600020f0eff */
[----:B------:R0:W-:Y:S01]  /*dd10*/  STL.64 [R1+0x9b8], R58 ;  /* 0x0009b83a01007387 */ /* 0x0001e20000100a00 */
[----:B-1----:R-:W-:-:S03]  /*dd20*/  LEA R13, R68, R50, 0x1 ;  /* 0x00000032440d7211 */ /* 0x002fc600078e08ff */
[----:B------:R1:W-:Y:S02]  /*dd30*/  STL.64 [R1+0x9b0], R56 ;  /* 0x0009b03801007387 */ /* 0x0003e40000100a00 */
[----:B----4-:R-:W-:Y:S01]  /*dd40*/  IMAD R16, R69, 0x2, R13 ;  /* 0x0000000245107824 */ /* 0x010fe200078e020d */
[CC--:B0-----:R-:W-:Y:S02]  /*dd50*/  LEA R58, P3, R48.reuse, R37.reuse, 0x1 ;  /* 0x00000025303a7211 */ /* 0x0c1fe400078608ff */
[C---:B-1----:R-:W-:Y:S02]  /*dd60*/  LEA R56, P4, R33.reuse, R37, 0x1 ;  /* 0x0000002521387211 */ /* 0x042fe400078808ff */
[-C--:B------:R-:W-:Y:S02]  /*dd70*/  LEA.HI.X.SX32 R59, R48, R0.reuse, 0x1, P3 ;  /* 0x00000000303b7211 */ /* 0x080fe400018f0eff */
[----:B------:R-:W-:Y:S01]  /*dd80*/  LEA.HI.X.SX32 R57, R33, R0, 0x1, P4 ;  /* 0x0000000021397211 */ /* 0x000fe200020f0eff */
[----:B------:R-:W-:-:S02]  /*dd90*/  IMAD R48, R70, 0x2, R16 ;  /* 0x0000000246307824 */ /* 0x000fc400078e0210 */
[----:B------:R0:W-:Y:S04]  /*dda0*/  STL.64 [R1+0x9a8], R58 ;  /* 0x0009a83a01007387 */ /* 0x0001e80000100a00 */
[----:B------:R1:W-:Y:S01]  /*ddb0*/  STL.64 [R1+0x9a0], R56 ;  /* 0x0009a03801007387 */ /* 0x0003e20000100a00 */
[----:B------:R-:W-:Y:S01]  /*ddc0*/  IMAD R49, R71, 0x2, R48 ;  /* 0x0000000247317824 */ /* 0x000fe200078e0230 */
[CC--:B0-----:R-:W-:Y:S02]  /*ddd0*/  LEA R58, P3, R47.reuse, R37.reuse, 0x1 ;  /* 0x000000252f3a7211 */ /* 0x0c1fe400078608ff */
[----:B-1----:R-:W-:Y:S02]  /*dde0*/  LEA R56, P4, R20, R37, 0x1 ;  /* 0x0000002514387211 */ /* 0x002fe400078808ff */
[----:B------:R-:W-:-:S02]  /*ddf0*/  LEA.HI.X.SX32 R59, R47, R0, 0x1, P3 ;  /* 0x000000002f3b7211 */ /* 0x000fc400018f0eff */
[----:B------:R-:W-:Y:S02]  /*de00*/  LEA.HI.X.SX32 R57, R20, R0, 0x1, P4 ;  /* 0x0000000014397211 */ /* 0x000fe400020f0eff */
[----:B------:R-:W-:Y:S01]  /*de10*/  LEA R33, R72, R49, 0x1 ;  /* 0x0000003148217211 */ /* 0x000fe200078e08ff */
[----:B------:R0:W-:Y:S04]  /*de20*/  STL.64 [R1+0x998], R58 ;  /* 0x0009983a01007387 */ /* 0x0001e80000100a00 */
[----:B------:R1:W-:Y:S01]  /*de30*/  STL.64 [R1+0x990], R56 ;  /* 0x0009903801007387 */ /* 0x0003e20000100a00 */
[----:B------:R-:W-:Y:S01]  /*de40*/  IMAD R20, R73, 0x2, R33 ;  /* 0x0000000249147824 */ /* 0x000fe200078e0221 */
[-C--:B0-----:R-:W-:Y:S02]  /*de50*/  LEA R58, P3, R4, R37.reuse, 0x1 ;  /* 0x00000025043a7211 */ /* 0x081fe400078608ff */
[----:B-1----:R-:W-:-:S02]  /*de60*/  LEA R56, P4, R25, R37, 0x1 ;  /* 0x0000002519387211 */ /* 0x002fc400078808ff */
[-C--:B------:R-:W-:Y:S02]  /*de70*/  LEA.HI.X.SX32 R59, R4, R0.reuse, 0x1, P3 ;  /* 0x00000000043b7211 */ /* 0x080fe400018f0eff */
[----:B------:R-:W-:Y:S01]  /*de80*/  LEA.HI.X.SX32 R57, R25, R0, 0x1, P4 ;  /* 0x0000000019397211 */ /* 0x000fe200020f0eff */
[----:B------:R-:W-:Y:S02]  /*de90*/  IMAD R4, R74, 0x2, R20 ;  /* 0x000000024a047824 */ /* 0x000fe400078e0214 */
[----:B------:R0:W-:Y:S02]  /*dea0*/  STL.64 [R1+0x988], R58 ;  /* 0x0009883a01007387 */ /* 0x0001e40000100a00 */
[----:B------:R-:W-:Y:S02]  /*deb0*/  IMAD R47, R75, 0x2, R4 ;  /* 0x000000024b2f7824 */ /* 0x000fe400078e0204 */
[----:B------:R1:W-:Y:S01]  /*dec0*/  STL.64 [R1+0x980], R56 ;  /* 0x0009803801007387 */ /* 0x0003e20000100a00 */
[----:B0-----:R-:W-:-:S02]  /*ded0*/  LEA R58, P3, R46, R37, 0x1 ;  /* 0x000000252e3a7211 */ /* 0x001fc400078608ff */
[----:B-1----:R-:W-:Y:S02]  /*dee0*/  LEA R56, P4, R8, R37, 0x1 ;  /* 0x0000002508387211 */ /* 0x002fe400078808ff */
[-C--:B------:R-:W-:Y:S02]  /*def0*/  LEA.HI.X.SX32 R59, R46, R0.reuse, 0x1, P3 ;  /* 0x000000002e3b7211 */ /* 0x080fe400018f0eff */
[----:B------:R-:W-:Y:S02]  /*df00*/  LEA.HI.X.SX32 R57, R8, R0, 0x1, P4 ;  /* 0x0000000008397211 */ /* 0x000fe400020f0eff */
[----:B------:R-:W-:Y:S01]  /*df10*/  LEA R25, R76, R47, 0x1 ;  /* 0x0000002f4c197211 */ /* 0x000fe200078e08ff */
[----:B------:R0:W-:Y:S04]  /*df20*/  STL.64 [R1+0x978], R58 ;  /* 0x0009783a01007387 */ /* 0x0001e80000100a00 */
[----:B------:R1:W-:Y:S01]  /*df30*/  STL.64 [R1+0x970], R56 ;  /* 0x0009703801007387 */ /* 0x0003e20000100a00 */
[----:B------:R-:W-:-:S02]  /*df40*/  IMAD R8, R77, 0x2, R25 ;  /* 0x000000024d087824 */ /* 0x000fc400078e0219 */
[----:B------:R-:W2:Y:S01]  /*df50*/  LDC R77, c[0x0][0x3d8] ;  /* 0x0000f600ff4d7b82 */ /* 0x000ea20000000800 */
[-C--:B0-----:R-:W-:Y:S02]  /*df60*/  LEA R58, P3, R32, R37.reuse, 0x1 ;  /* 0x00000025203a7211 */ /* 0x081fe400078608ff */
[-C--:B-1----:R-:W-:Y:S02]  /*df70*/  LEA R56, P4, R10, R37.reuse, 0x1 ;  /* 0x000000250a387211 */ /* 0x082fe400078808ff */
[-C--:B------:R-:W-:Y:S01]  /*df80*/  LEA.HI.X.SX32 R59, R32, R0.reuse, 0x1, P3 ;  /* 0x00000000203b7211 */ /* 0x080fe200018f0eff */
[----:B------:R-:W-:Y:S01]  /*df90*/  IMAD R32, R78, 0x2, R8 ;  /* 0x000000024e207824 */ /* 0x000fe200078e0208 */
[----:B------:R-:W-:Y:S01]  /*dfa0*/  LEA.HI.X.SX32 R57, R10, R0, 0x1, P4 ;  /* 0x000000000a397211 */ /* 0x000fe200020f0eff */
[----:B------:R-:W0:Y:S01]  /*dfb0*/  LDC R78, c[0x0][0x3d8] ;  /* 0x0000f600ff4e7b82 */ /* 0x000e220000000800 */
[----:B------:R-:W-:Y:S01]  /*dfc0*/  LEA R60, P3, R19, R37, 0x1 ;  /* 0x00000025133c7211 */ /* 0x000fe200078608ff */
[----:B------:R-:W-:Y:S01]  /*dfd0*/  STL.64 [R1+0x968], R58 ;  /* 0x0009683a01007387 */ /* 0x000fe20000100a00 */
[----:B------:R-:W-:-:S03]  /*dfe0*/  IMAD R46, R79, 0x2, R32 ;  /* 0x000000024f2e7824 */ /* 0x000fc600078e0220 */
[----:B------:R1:W-:Y:S01]  /*dff0*/  STL.64 [R1+0x960], R56 ;  /* 0x0009603801007387 */ /* 0x0003e20000100a00 */
[----:B------:R-:W-:Y:S02]  /*e000*/  LEA.HI.X.SX32 R61, R19, R0, 0x1, P3 ;  /* 0x00000000133d7211 */ /* 0x000fe400018f0eff */
[----:B------:R-:W-:Y:S02]  /*e010*/  LEA R10, R80, R46, 0x1 ;  /* 0x0000002e500a7211 */ /* 0x000fe400078e08ff */
[-C--:B-1----:R-:W-:Y:S02]  /*e020*/  LEA R56, P5, R31, R37.reuse, 0x1 ;  /* 0x000000251f387211 */ /* 0x082fe400078a08ff */
[----:B------:R-:W-:Y:S02]  /*e030*/  LEA R58, P4, R45, R37, 0x1 ;  /* 0x000000252d3a7211 */ /* 0x000fe400078808ff */
[-C--:B------:R-:W-:Y:S01]  /*e040*/  LEA.HI.X.SX32 R57, R31, R0.reuse, 0x1, P5 ;  /* 0x000000001f397211 */ /* 0x080fe200028f0eff */
[----:B------:R-:W-:Y:S01]  /*e050*/  STL.64 [R1+0x958], R60 ;  /* 0x0009583c01007387 */ /* 0x000fe20000100a00 */
[----:B------:R-:W-:Y:S01]  /*e060*/  IMAD R19, R81, 0x2, R10 ;  /* 0x0000000251137824 */ /* 0x000fe200078e020a */
[----:B------:R-:W-:-:S02]  /*e070*/  LEA.HI.X.SX32 R59, R45, R0, 0x1, P4 ;  /* 0x000000002d3b7211 */ /* 0x000fc400020f0eff */
[----:B------:R1:W-:Y:S01]  /*e080*/  STL.64 [R1+0x948], R56 ;  /* 0x0009483801007387 */ /* 0x0003e20000100a00 */
[----:B------:R-:W-:-:S03]  /*e090*/  IMAD R31, R82, 0x2, R19 ;  /* 0x00000002521f7824 */ /* 0x000fc600078e0213 */
[----:B------:R3:W-:Y:S01]  /*e0a0*/  STL.64 [R1+0x950], R58 ;  /* 0x0009503a01007387 */ /* 0x0007e20000100a00 */
[----:B------:R-:W-:Y:S01]  /*e0b0*/  IMAD R45, R83, 0x2, R31 ;  /* 0x00000002532d7824 */ /* 0x000fe200078e021f */
[----:B-1----:R-:W-:-:S04]  /*e0c0*/  LEA R56, P3, R44, R37, 0x1 ;  /* 0x000000252c387211 */ /* 0x002fc800078608ff */
[----:B------:R-:W-:Y:S02]  /*e0d0*/  LEA.HI.X.SX32 R57, R44, R0, 0x1, P3 ;  /* 0x000000002c397211 */ /* 0x000fe400018f0eff */
[----:B---3--:R-:W-:-:S03]  /*e0e0*/  LEA R58, P3, R24, R37, 0x1 ;  /* 0x00000025183a7211 */ /* 0x008fc600078608ff */
[----:B------:R1:W-:Y:S01]  /*e0f0*/  STL.64 [R1+0x940], R56 ;  /* 0x0009403801007387 */ /* 0x0003e20000100a00 */
[----:B------:R-:W-:Y:S02]  /*e100*/  LEA.HI.X.SX32 R59, R24, R0, 0x1, P3 ;  /* 0x00000000183b7211 */ /* 0x000fe400018f0eff */
[----:B------:R-:W-:-:S03]  /*e110*/  LEA R44, R84, R45, 0x1 ;  /* 0x0000002d542c7211 */ /* 0x000fc600078e08ff */
[----:B------:R3:W-:Y:S01]  /*e120*/  STL.64 [R1+0x938], R58 ;  /* 0x0009383a01007387 */ /* 0x0007e20000100a00 */
[----:B-1----:R-:W-:Y:S01]  /*e130*/  LEA R56, P4, R43, R37, 0x1 ;  /* 0x000000252b387211 */ /* 0x002fe200078808ff */
[----:B------:R-:W-:-:S03]  /*e140*/  IMAD R24, R85, 0x2, R44 ;  /* 0x0000000255187824 */ /* 0x000fc600078e022c */
[----:B------:R-:W-:Y:S02]  /*e150*/  LEA.HI.X.SX32 R57, R43, R0, 0x1, P4 ;  /* 0x000000002b397211 */ /* 0x000fe400020f0eff */
[----:B---3--:R-:W-:-:S03]  /*e160*/  LEA R58, P3, R5, R37, 0x1 ;  /* 0x00000025053a7211 */ /* 0x008fc600078608ff */
[----:B------:R1:W-:Y:S01]  /*e170*/  STL.64 [R1+0x930], R56 ;  /* 0x0009303801007387 */ /* 0x0003e20000100a00 */
[----:B------:R-:W-:Y:S01]  /*e180*/  LEA.HI.X.SX32 R59, R5, R0, 0x1, P3 ;  /* 0x00000000053b7211 */ /* 0x000fe200018f0eff */
[----:B------:R-:W-:-:S04]  /*e190*/  IMAD R5, R86, 0x2, R24 ;  /* 0x0000000256057824 */ /* 0x000fc800078e0218 */
[----:B------:R-:W-:Y:S01]  /*e1a0*/  IMAD R43, R87, 0x2, R5 ;  /* 0x00000002572b7824 */ /* 0x000fe200078e0205 */
[----:B-1----:R-:W-:-:S04]  /*e1b0*/  LEA R56, P4, R15, R37, 0x1 ;  /* 0x000000250f387211 */ /* 0x002fc800078808ff */
[----:B------:R-:W-:Y:S02]  /*e1c0*/  LEA.HI.X.SX32 R57, R15, R0, 0x1, P4 ;  /* 0x000000000f397211 */ /* 0x000fe400020f0eff */
[----:B------:R-:W-:-:S03]  /*e1d0*/  LEA R15, R209, R43, 0x1 ;  /* 0x0000002bd10f7211 */ /* 0x000fc600078e08ff */
[----:B------:R1:W-:Y:S04]  /*e1e0*/  STL.64 [R1+0x920], R56 ;  /* 0x0009203801007387 */ /* 0x0003e80000100a00 */
[----:B------:R3:W-:Y:S01]  /*e1f0*/  STL.64 [R1+0x928], R58 ;  /* 0x0009283a01007387 */ /* 0x0007e20000100a00 */
[C---:B-1----:R-:W-:Y:S01]  /*e200*/  LEA R56, P3, R12.reuse, R37, 0x1 ;  /* 0x000000250c387211 */ /* 0x042fe200078608ff */
[----:B---3--:R-:W1:Y:S03]  /*e210*/  LDC R58, c[0x0][0x3d8] ;  /* 0x0000f600ff3a7b82 */ /* 0x008e660000000800 */
[----:B------:R-:W-:Y:S01]  /*e220*/  LEA.HI.X.SX32 R57, R12, R0, 0x1, P3 ;  /* 0x000000000c397211 */ /* 0x000fe200018f0eff */
[----:B------:R-:W-:-:S04]  /*e230*/  IMAD R12, R55, 0x2, R15 ;  /* 0x00000002370c7824 */ /* 0x000fc800078e020f */
[----:B------:R-:W3:Y:S01]  /*e240*/  LDC R55, c[0x0][0x3d8] ;  /* 0x0000f600ff377b82 */ /* 0x000ee20000000800 */
[-C--:B------:R-:W-:Y:S01]  /*e250*/  LEA R62, P4, R30, R37.reuse, 0x1 ;  /* 0x000000251e3e7211 */ /* 0x080fe200078808ff */
[----:B------:R4:W-:Y:S01]  /*e260*/  STL.64 [R1+0x918], R56 ;  /* 0x0009183801007387 */ /* 0x0009e20000100a00 */
[-C--:B------:R-:W-:Y:S02]  /*e270*/  LEA R60, P5, R42, R37.reuse, 0x1 ;  /* 0x000000252a3c7211 */ /* 0x080fe400078a08ff */
[-C--:B------:R-:W-:Y:S02]  /*e280*/  LEA.HI.X.SX32 R63, R30, R0.reuse, 0x1, P4 ;  /* 0x000000001e3f7211 */ /* 0x080fe400020f0eff */
[-C--:B------:R-:W-:Y:S02]  /*e290*/  LEA.HI.X.SX32 R61, R42, R0.reuse, 0x1, P5 ;  /* 0x000000002a3d7211 */ /* 0x080fe400028f0eff */
[C---:B----4-:R-:W-:Y:S01]  /*e2a0*/  LEA R56, P3, R23.reuse, R37, 0x1 ;  /* 0x0000002517387211 */ /* 0x050fe200078608ff */
[----:B------:R-:W-:Y:S03]  /*e2b0*/  STL.64 [R1+0x908], R62 ;  /* 0x0009083e01007387 */ /* 0x000fe60000100a00 */
[----:B------:R-:W-:Y:S01]  /*e2c0*/  LEA.HI.X.SX32 R57, R23, R0, 0x1, P3 ;  /* 0x0000000017397211 */ /* 0x000fe200018f0eff */
[----:B------:R-:W-:Y:S01]  /*e2d0*/  STL.64 [R1+0x900], R60 ;  /* 0x0009003c01007387 */ /* 0x000fe20000100a00 */
[----:B-1----:R-:W-:-:S03]  /*e2e0*/  IMAD R30, R58, 0x2, R12 ;  /* 0x000000023a1e7824 */ /* 0x002fc600078e020c */
[----:B------:R1:W-:Y:S01]  /*e2f0*/  STL.64 [R1+0x910], R56 ;  /* 0x0009103801007387 */ /* 0x0003e20000100a00 */
[----:B---3--:R-:W-:Y:S02]  /*e300*/  IMAD R42, R55, 0x2, R30 ;  /* 0x00000002372a7824 */ /* 0x008fe400078e021e */
[----:B------:R-:W3:Y:S08]  /*e310*/  LDC R55, c[0x0][0x3d8] ;  /* 0x0000f600ff377b82 */ /* 0x000ef00000000800 */
[----:B-1----:R-:W1:Y:S01]  /*e320*/  LDC R56, c[0x0][0x3d8] ;  /* 0x0000f600ff387b82 */ /* 0x002e620000000800 */
[----:B------:R-:W-:-:S04]  /*e330*/  LEA R58, P3, R7, R37, 0x1 ;  /* 0x00000025073a7211 */ /* 0x000fc800078608ff */
[----:B------:R-:W-:-:S05]  /*e340*/  LEA.HI.X.SX32 R59, R7, R0, 0x1, P3 ;  /* 0x00000000073b7211 */ /* 0x000fca00018f0eff */
[----:B------:R-:W-:Y:S01]  /*e350*/  STL.64 [R1+0x8f8], R58 ;  /* 0x0008f83a01007387 */ /* 0x000fe20000100a00 */
[----:B-1----:R-:W-:Y:S02]  /*e360*/  LEA R23, R56, R42, 0x1 ;  /* 0x0000002a38177211 */ /* 0x002fe400078e08ff */
[----:B------:R-:W-:-:S03]  /*e370*/  LEA R56, P5, R54, R37, 0x1 ;  /* 0x0000002536387211 */ /* 0x000fc600078a08ff */
[----:B---3--:R-:W-:Y:S01]  /*e380*/  IMAD R7, R55, 0x2, R23 ;  /* 0x0000000237077824 */ /* 0x008fe200078e0217 */
[----:B------:R-:W-:Y:S01]  /*e390*/  LEA.HI.X.SX32 R57, R54, R0, 0x1, P5 ;  /* 0x0000000036397211 */ /* 0x000fe200028f0eff */
[----:B------:R-:W1:Y:S04]  /*e3a0*/  LDC R55, c[0x0][0x3d8] ;  /* 0x0000f600ff377b82 */ /* 0x000e680000000800 */
[----:B------:R3:W-:Y:S04]  /*e3b0*/  STL.64 [R1+0x8e0], R56 ;  /* 0x0008e03801007387 */ /* 0x0007e80000100a00 */
[----:B---3--:R-:W3:Y:S01]  /*e3c0*/  LDC R56, c[0x0][0x3d8] ;  /* 0x0000f600ff387b82 */ /* 0x008ee20000000800 */
[----:B------:R-:W-:-:S02]  /*e3d0*/  LEA R58, P3, R29, R37, 0x1 ;  /* 0x000000251d3a7211 */ /* 0x000fc400078608ff */
[----:B------:R-:W-:Y:S02]  /*e3e0*/  LEA R60, P4, R41, R37, 0x1 ;  /* 0x00000025293c7211 */ /* 0x000fe400078808ff */
[-C--:B------:R-:W-:Y:S01]  /*e3f0*/  LEA.HI.X.SX32 R59, R29, R0.reuse, 0x1, P3 ;  /* 0x000000001d3b7211 */ /* 0x080fe200018f0eff */
[----:B-1----:R-:W-:Y:S01]  /*e400*/  IMAD R29, R55, 0x2, R7 ;  /* 0x00000002371d7824 */ /* 0x002fe200078e0207 */
[----:B------:R-:W-:-:S05]  /*e410*/  LEA.HI.X.SX32 R61, R41, R0, 0x1, P4 ;  /* 0x00000000293d7211 */ /* 0x000fca00020f0eff */
[----:B------:R-:W-:Y:S04]  /*e420*/  STL.64 [R1+0x8e8], R60 ;  /* 0x0008e83c01007387 */ /* 0x000fe80000100a00 */
[----:B------:R1:W-:Y:S01]  /*e430*/  STL.64 [R1+0x8f0], R58 ;  /* 0x0008f03a01007387 */ /* 0x0003e20000100a00 */
[----:B---3--:R-:W-:Y:S02]  /*e440*/  IMAD R41, R56, 0x2, R29 ;  /* 0x0000000238297824 */ /* 0x008fe400078e021d */
[----:B------:R-:W3:Y:S08]  /*e450*/  LDC R56, c[0x0][0x3d8] ;  /* 0x0000f600ff387b82 */ /* 0x000ef00000000800 */
[----:B-1----:R-:W1:Y:S01]  /*e460*/  LDC R58, c[0x0][0x3d8] ;  /* 0x0000f600ff3a7b82 */ /* 0x002e620000000800 */
[----:B------:R-:W-:-:S02]  /*e470*/  LEA R54, P3, R14, R37, 0x1 ;  /* 0x000000250e367211 */ /* 0x000fc400078608ff */
[----:B------:R-:W-:Y:S02]  /*e480*/  LEA R60, P4, R18, R37, 0x1 ;  /* 0x00000025123c7211 */ /* 0x000fe400078808ff */
[-C--:B------:R-:W-:Y:S02]  /*e490*/  LEA.HI.X.SX32 R55, R14, R0.reuse, 0x1, P3 ;  /* 0x000000000e377211 */ /* 0x080fe400018f0eff */
[----:B------:R-:W-:Y:S02]  /*e4a0*/  LEA.HI.X.SX32 R61, R18, R0, 0x1, P4 ;  /* 0x00000000123d7211 */ /* 0x000fe400020f0eff */
[----:B---3--:R-:W-:-:S05]  /*e4b0*/  LEA R14, R56, R41, 0x1 ;  /* 0x00000029380e7211 */ /* 0x008fca00078e08ff */
[----:B-1----:R-:W-:Y:S02]  /*e4c0*/  IMAD R18, R58, 0x2, R14 ;  /* 0x000000023a127824 */ /* 0x002fe400078e020e */
[----:B------:R-:W1:Y:S01]  /*e4d0*/  LDC R58, c[0x0][0x3d8] ;  /* 0x0000f600ff3a7b82 */ /* 0x000e620000000800 */
[----:B------:R3:W-:Y:S01]  /*e4e0*/  STL.64 [R1+0x8d8], R54 ;  /* 0x0008d83601007387 */ /* 0x0007e20000100a00 */
[----:B------:R-:W-:-:S03]  /*e4f0*/  LEA R56, P5, R40, R37, 0x1 ;  /* 0x0000002528387211 */ /* 0x000fc600078a08ff */
[----:B------:R-:W-:Y:S01]  /*e500*/  STL.64 [R1+0x8c8], R60 ;  /* 0x0008c83c01007387 */ /* 0x000fe20000100a00 */
[----:B---3--:R-:W-:-:S04]  /*e510*/  LEA R54, P3, R28, R37, 0x1 ;  /* 0x000000251c367211 */ /* 0x008fc800078608ff */
[----:B------:R-:W-:-:S05]  /*e520*/  LEA.HI.X.SX32 R55, R28, R0, 0x1, P3 ;  /* 0x000000001c377211 */ /* 0x000fca00018f0eff */
[----:B------:R3:W-:Y:S01]  /*e530*/  STL.64 [R1+0x8d0], R54 ;  /* 0x0008d03601007387 */ /* 0x0007e20000100a00 */
[----:B------:R-:W-:Y:S01]  /*e540*/  LEA.HI.X.SX32 R57, R40, R0, 0x1, P5 ;  /* 0x0000000028397211 */ /* 0x000fe200028f0eff */
[----:B-1----:R-:W-:Y:S02]  /*e550*/  IMAD R40, R58, 0x2, R18 ;  /* 0x000000023a287824 */ /* 0x002fe400078e0212 */
[----:B------:R-:W1:Y:S08]  /*e560*/  LDC R58, c[0x0][0x3d8] ;  /* 0x0000f600ff3a7b82 */ /* 0x000e700000000800 */
[----:B---3--:R-:W3:Y:S01]  /*e570*/  LDC R55, c[0x0][0x3d8] ;  /* 0x0000f600ff377b82 */ /* 0x008ee20000000800 */
[----:B------:R4:W-:Y:S01]  /*e580*/  STL.64 [R1+0x8c0], R56 ;  /* 0x0008c03801007387 */ /* 0x0009e20000100a00 */
[----:B------:R-:W-:-:S02]  /*e590*/  LEA R54, P5, R39, R37, 0x1 ;  /* 0x0000002527367211 */ /* 0x000fc400078a08ff */
[----:B----4-:R-:W-:-:S04]  /*e5a0*/  LEA R56, P3, R22, R37, 0x1 ;  /* 0x0000002516387211 */ /* 0x010fc800078608ff */
[-C--:B------:R-:W-:Y:S01]  /*e5b0*/  LEA.HI.X.SX32 R57, R22, R0.reuse, 0x1, P3 ;  /* 0x0000000016397211 */ /* 0x080fe200018f0eff */
[----:B---3--:R-:W-:Y:S01]  /*e5c0*/  IMAD R28, R55, 0x2, R40 ;  /* 0x00000002371c7824 */ /* 0x008fe200078e0228 */
[----:B------:R-:W-:-:S03]  /*e5d0*/  LEA.HI.X.SX32 R55, R39, R0, 0x1, P5 ;  /* 0x0000000027377211 */ /* 0x000fc600028f0eff */
[----:B------:R-:W-:Y:S01]  /*e5e0*/  STL.64 [R1+0x8b8], R56 ;  /* 0x0008b83801007387 */ /* 0x000fe20000100a00 */
[----:B-1----:R-:W-:Y:S02]  /*e5f0*/  LEA R22, R58, R28, 0x1 ;  /* 0x0000001c3a167211 */ /* 0x002fe400078e08ff */
[----:B------:R-:W1:Y:S01]  /*e600*/  LDC R58, c[0x0][0x3d8] ;  /* 0x0000f600ff3a7b82 */ /* 0x000e620000000800 */
[----:B------:R3:W-:Y:S07]  /*e610*/  STL.64 [R1+0x8a0], R54 ;  /* 0x0008a03601007387 */ /* 0x0007ee0000100a00 */
[----:B---3--:R-:W3:Y:S01]  /*e620*/  LDC R55, c[0x0][0x3d8] ;  /* 0x0000f600ff377b82 */ /* 0x008ee20000000800 */
[----:B------:R-:W-:-:S04]  /*e630*/  LEA R60, P4, R6, R37, 0x1 ;  /* 0x00000025063c7211 */ /* 0x000fc800078808ff */
[----:B------:R-:W-:Y:S01]  /*e640*/  LEA.HI.X.SX32 R61, R6, R0, 0x1, P4 ;  /* 0x00000000063d7211 */ /* 0x000fe200020f0eff */
[----:B-1----:R-:W-:Y:S01]  /*e650*/  IMAD R6, R58, 0x2, R22 ;  /* 0x000000023a067824 */ /* 0x002fe200078e0216 */
[----:B------:R-:W-:-:S03]  /*e660*/  LEA R56, P3, R38, R37, 0x1 ;  /* 0x0000002526387211 */ /* 0x000fc600078608ff */
[----:B---3--:R-:W-:Y:S02]  /*e670*/  IMAD R39, R55, 0x2, R6 ;  /* 0x0000000237277824 */ /* 0x008fe400078e0206 */
[----:B------:R-:W1:Y:S01]  /*e680*/  LDC R55, c[0x0][0x3d8] ;  /* 0x0000f600ff377b82 */ /* 0x000e620000000800 */
[----:B------:R-:W-:Y:S01]  /*e690*/  LEA.HI.X.SX32 R57, R38, R0, 0x1, P3 ;  /* 0x0000000026397211 */ /* 0x000fe200018f0eff */
[----:B------:R3:W-:Y:S04]  /*e6a0*/  STL.64 [R1+0x8a8], R60 ;  /* 0x0008a83c01007387 */ /* 0x0007e80000100a00 */
[----:B------:R4:W-:Y:S01]  /*e6b0*/  STL.64 [R1+0x8b0], R56 ;  /* 0x0008b03801007387 */ /* 0x0009e20000100a00 */
[-C--:B------:R-:W-:Y:S01]  /*e6c0*/  LEA R54, P4, R52, R37.reuse, 0x1 ;  /* 0x0000002534367211 */ /* 0x080fe200078808ff */
[----:B---3--:R-:W3:Y:S01]  /*e6d0*/  LDC R60, c[0x0][0x3d8] ;  /* 0x0000f600ff3c7b82 */ /* 0x008ee20000000800 */
[----:B----4-:R-:W-:-:S04]  /*e6e0*/  LEA R56, P3, R17, R37, 0x1 ;  /* 0x0000002511387211 */ /* 0x010fc800078608ff */
[-C--:B------:R-:W-:Y:S01]  /*e6f0*/  LEA.HI.X.SX32 R57, R17, R0.reuse, 0x1, P3 ;  /* 0x0000000011397211 */ /* 0x080fe200018f0eff */
[----:B-1----:R-:W-:Y:S01]  /*e700*/  IMAD R17, R55, 0x2, R39 ;  /* 0x0000000237117824 */ /* 0x002fe200078e0227 */
[----:B------:R-:W-:-:S03]  /*e710*/  LEA.HI.X.SX32 R55, R52, R0, 0x1, P4 ;  /* 0x0000000034377211 */ /* 0x000fc600020f0eff */
[----:B------:R1:W-:Y:S04]  /*e720*/  STL.64 [R1+0x898], R56 ;  /* 0x0008983801007387 */ /* 0x0003e80000100a00 */
[----:B------:R4:W-:Y:S01]  /*e730*/  STL.64 [R1+0x888], R54 ;  /* 0x0008883601007387 */ /* 0x0009e20000100a00 */
[----:B-1----:R-:W-:-:S04]  /*e740*/  LEA R56, P5, R53, R37, 0x1 ;  /* 0x0000002535387211 */ /* 0x002fc800078a08ff */
[----:B------:R-:W-:Y:S01]  /*e750*/  LEA.HI.X.SX32 R57, R53, R0, 0x1, P5 ;  /* 0x0000000035397211 */ /* 0x000fe200028f0eff */
[----:B----4-:R-:W1:Y:S04]  /*e760*/  LDC R55, c[0x0][0x3d8] ;  /* 0x0000f600ff377b82 */ /* 0x010e680000000800 */
[----:B------:R4:W-:Y:S04]  /*e770*/  STL.64 [R1+0x880], R56 ;  /* 0x0008803801007387 */ /* 0x0009e80000100a00 */
[----:B----4-:R-:W4:Y:S01]  /*e780*/  LDC R56, c[0x0][0x3d8] ;  /* 0x0000f600ff387b82 */ /* 0x010f220000000800 */
[----:B---3--:R-:W-:-:S02]  /*e790*/  LEA R38, R60, R17, 0x1 ;  /* 0x000000113c267211 */ /* 0x008fc400078e08ff */
[----:B------:R-:W-:-:S03]  /*e7a0*/  LEA R58, P3, R9, R37, 0x1 ;  /* 0x00000025093a7211 */ /* 0x000fc600078608ff */
[----:B-1----:R-:W-:Y:S01]  /*e7b0*/  IMAD R55, R55, 0x2, R38 ;  /* 0x0000000237377824 */ /* 0x002fe200078e0226 */
[----:B------:R-:W-:-:S03]  /*e7c0*/  LEA.HI.X.SX32 R59, R9, R0, 0x1, P3 ;  /* 0x00000000093b7211 */ /* 0x000fc600018f0eff */
[----:B----4-:R-:W-:Y:S02]  /*e7d0*/  IMAD R9, R56, 0x2, R55 ;  /* 0x0000000238097824 */ /* 0x010fe400078e0237 */
[----:B------:R-:W1:Y:S01]  /*e7e0*/  LDC R56, c[0x0][0x3d8] ;  /* 0x0000f600ff387b82 */ /* 0x000e620000000800 */
[----:B------:R-:W-:-:S04]  /*e7f0*/  LEA R52, P3, R35, R37, 0x1 ;  /* 0x0000002523347211 */ /* 0x000fc800078608ff */
[----:B------:R-:W-:Y:S01]  /*e800*/  LEA.HI.X.SX32 R53, R35, R0, 0x1, P3 ;  /* 0x0000000023357211 */ /* 0x000fe200018f0eff */
[----:B------:R3:W-:Y:S04]  /*e810*/  STL.64 [R1+0x890], R58 ;  /* 0x0008903a01007387 */ /* 0x0007e80000100a00 */
[----:B------:R-:W-:Y:S01]  /*e820*/  STL.64 [R1+0x878], R52 ;  /* 0x0008783401007387 */ /* 0x000fe20000100a00 */
[----:B---3--:R-:W3:Y:S01]  /*e830*/  LDC R58, c[0x0][0x3d8] ;  /* 0x0000f600ff3a7b82 */ /* 0x008ee20000000800 */
[----:B-1----:R-:W-:Y:S01]  /*e840*/  IMAD R35, R56, 0x2, R9 ;  /* 0x0000000238237824 */ /* 0x002fe200078e0209 */
[----:B------:R-:W-:-:S04]  /*e850*/  LEA R56, P5, R51, R37, 0x1 ;  /* 0x0000002533387211 */ /* 0x000fc800078a08ff */
[----:B------:R-:W-:-:S05]  /*e860*/  LEA.HI.X.SX32 R57, R51, R0, 0x1, P5 ;  /* 0x0000000033397211 */ /* 0x000fca00028f0eff */
[----:B------:R1:W-:Y:S02]  /*e870*/  STL.64 [R1+0x860], R56 ;  /* 0x0008603801007387 */ /* 0x0003e40000100a00 */
[----:B-1----:R-:W1:Y:S08]  /*e880*/  LDC R57, c[0x0][0x3d8] ;  /* 0x0000f600ff397b82 */ /* 0x002e700000000800 */
[----:B------:R-:W4:Y:S01]  /*e890*/  LDC R56, c[0x0][0x3d8] ;  /* 0x0000f600ff387b82 */ /* 0x000f220000000800 */
[----:B------:R-:W-:-:S04]  /*e8a0*/  LEA R60, P4, R11, R37, 0x1 ;  /* 0x000000250b3c7211 */ /* 0x000fc800078808ff */
[----:B------:R-:W-:Y:S02]  /*e8b0*/  LEA.HI.X.SX32 R61, R11, R0, 0x1, P4 ;  /* 0x000000000b3d7211 */ /* 0x000fe400020f0eff */
[----:B---3--:R-:W-:Y:S02]  /*e8c0*/  LEA R11, R58, R35, 0x1 ;  /* 0x000000233a0b7211 */ /* 0x008fe400078e08ff */
[----:B------:R-:W-:-:S04]  /*e8d0*/  LEA R52, P3, R27, R37, 0x1 ;  /* 0x000000251b347211 */ /* 0x000fc800078608ff */
[----:B------:R-:W-:Y:S01]  /*e8e0*/  LEA.HI.X.SX32 R53, R27, R0, 0x1, P3 ;  /* 0x000000001b357211 */ /* 0x000fe200018f0eff */
[----:B-1----:R-:W-:Y:S01]  /*e8f0*/  IMAD R63, R57, 0x2, R11 ;  /* 0x00000002393f7824 */ /* 0x002fe200078e020b */
[----:B------:R-:W-:Y:S01]  /*e900*/  STL.64 [R1+0x868], R60 ;  /* 0x0008683c01007387 */ /* 0x000fe20000100a00 */
[----:B------:R-:W1:Y:S02]  /*e910*/  LDC R57, c[0x0][0x3d8] ;  /* 0x0000f600ff397b82 */ /* 0x000e640000000800 */
[----:B----4-:R-:W-:-:S06]  /*e920*/  IMAD R27, R56, 0x2, R63 ;  /* 0x00000002381b7824 */ /* 0x010fcc00078e023f */
[----:B------:R-:W3:Y:S01]  /*e930*/  LDC R56, c[0x0][0x3d8] ;  /* 0x0000f600ff387b82 */ /* 0x000ee20000000800 */
[----:B------:R4:W-:Y:S02]  /*e940*/  STL.64 [R1+0x870], R52 ;  /* 0x0008703401007387 */ /* 0x0009e40000100a00 */
[----:B----4-:R-:W-:-:S04]  /*e950*/  LEA R52, P3, R21, R37, 0x1 ;  /* 0x0000002515347211 */ /* 0x010fc800078608ff */
[----:B------:R-:W-:Y:S01]  /*e960*/  LEA.HI.X.SX32 R53, R21, R0, 0x1, P3 ;  /* 0x0000000015357211 */ /* 0x000fe200018f0eff */
[----:B---3--:R-:W-:Y:S02]  /*e970*/  IMAD R21, R56, 0x2, R27 ;  /* 0x0000000238157824 */ /* 0x008fe400078e021b */
[----:B------:R-:W3:Y:S01]  /*e980*/  LDC R56, c[0x0][0x3d8] ;  /* 0x0000f600ff387b82 */ /* 0x000ee20000000800 */
[----:B------:R-:W-:-:S04]  /*e990*/  LEA R60, P4, R34, R37, 0x1 ;  /* 0x00000025223c7211 */ /* 0x000fc800078808ff */
[----:B------:R-:W-:Y:S02]  /*e9a0*/  LEA.HI.X.SX32 R61, R34, R0, 0x1, P4 ;  /* 0x00000000223d7211 */ /* 0x000fe400020f0eff */
[----:B-1----:R-:W-:Y:S01]  /*e9b0*/  LEA R34, R57, R21, 0x1 ;  /* 0x0000001539227211 */ /* 0x002fe200078e08ff */
[----:B------:R1:W-:Y:S01]  /*e9c0*/  STL.64 [R1+0x858], R52 ;  /* 0x0008583401007387 */ /* 0x0003e20000100a00 */
[----:B------:R-:W-:-:S03]  /*e9d0*/  LEA R58, P5, R50, R37, 0x1 ;  /* 0x00000025323a7211 */ /* 0x000fc600078a08ff */
[----:B---3--:R-:W-:Y:S02]  /*e9e0*/  IMAD R62, R56, 0x2, R34 ;  /* 0x00000002383e7824 */ /* 0x008fe400078e0222 */
[----:B------:R-:W3:Y:S01]  /*e9f0*/  LDC R56, c[0x0][0x3d8] ;  /* 0x0000f600ff387b82 */ /* 0x000ee20000000800 */
[-C--:B-1----:R-:W-:Y:S02]  /*ea00*/  LEA R52, P3, R26, R37.reuse, 0x1 ;  /* 0x000000251a347211 */ /* 0x082fe400078608ff */
[-C--:B------:R-:W-:Y:S02]  /*ea10*/  LEA.HI.X.SX32 R59, R50, R0.reuse, 0x1, P5 ;  /* 0x00000000323b7211 */ /* 0x080fe400028f0eff */
[----:B------:R-:W-:Y:S02]  /*ea20*/  LEA.HI.X.SX32 R53, R26, R0, 0x1, P3 ;  /* 0x000000001a357211 */ /* 0x000fe400018f0eff */
[----:B------:R-:W-:-:S04]  /*ea30*/  LEA R50, P3, R13, R37, 0x1 ;  /* 0x000000250d327211 */ /* 0x000fc800078608ff */
[-C--:B------:R-:W-:Y:S01]  /*ea40*/  LEA.HI.X.SX32 R51, R13, R0.reuse, 0x1, P3 ;  /* 0x000000000d337211 */ /* 0x080fe200018f0eff */
[----:B------:R-:W-:Y:S04]  /*ea50*/  STL.64 [R1+0x848], R60 ;  /* 0x0008483c01007387 */ /* 0x000fe80000100a00 */
[----:B------:R1:W-:Y:S01]  /*ea60*/  STL.64 [R1+0x840], R58 ;  /* 0x0008403a01007387 */ /* 0x0003e20000100a00 */
[----:B---3--:R-:W-:Y:S01]  /*ea70*/  IMAD R13, R56, 0x2, R62 ;  /* 0x00000002380d7824 */ /* 0x008fe200078e023e */
[C---:B------:R-:W-:Y:S02]  /*ea80*/  LEA R56, P4, R48.reuse, R37, 0x1 ;  /* 0x0000002530387211 */ /* 0x040fe400078808ff */
[----:B------:R-:W-:Y:S01]  /*ea90*/  STL.64 [R1+0x850], R52 ;  /* 0x0008503401007387 */ /* 0x000fe20000100a00 */
[----:B-1----:R-:W1:Y:S01]  /*eaa0*/  LDC R58, c[0x0][0x3d8] ;  /* 0x0000f600ff3a7b82 */ /* 0x002e620000000800 */
[----:B------:R-:W-:-:S02]  /*eab0*/  LEA.HI.X.SX32 R57, R48, R0, 0x1, P4 ;  /* 0x0000000030397211 */ /* 0x000fc400020f0eff */
[----:B------:R-:W-:Y:S04]  /*eac0*/  STL.64 [R1+0x838], R50 ;  /* 0x0008383201007387 */ /* 0x000fe80000100a00 */
[----:B------:R3:W-:Y:S02]  /*ead0*/  STL.64 [R1+0x828], R56 ;  /* 0x0008283801007387 */ /* 0x0007e40000100a00 */
[----:B---3--:R-:W3:Y:S08]  /*eae0*/  LDC R57, c[0x0][0x3d8] ;  /* 0x0000f600ff397b82 */ /* 0x008ef00000000800 */
[----:B------:R-:W4:Y:S01]  /*eaf0*/  LDC R56, c[0x0][0x3d8] ;  /* 0x0000f600ff387b82 */ /* 0x000f220000000800 */
[----:B------:R-:W-:Y:S01]  /*eb00*/  LEA R50, P3, R16, R37, 0x1 ;  /* 0x0000002510327211 */ /* 0x000fe200078608ff */
[----:B-1----:R-:W-:-:S03]  /*eb10*/  IMAD R26, R58, 0x2, R13 ;  /* 0x000000023a1a7824 */ /* 0x002fc600078e020d */
[----:B------:R-:W-:Y:S02]  /*eb20*/  LEA.HI.X.SX32 R51, R16, R0, 0x1, P3 ;  /* 0x0000000010337211 */ /* 0x000fe400018f0eff */
[----:B---3--:R-:W-:Y:S02]  /*eb30*/  LEA R16, R57, R26, 0x1 ;  /* 0x0000001a39107211 */ /* 0x008fe400078e08ff */
[----:B------:R-:W1:Y:S03]  /*eb40*/  LDC R57, c[0x0][0x3d8] ;  /* 0x0000f600ff397b82 */ /* 0x000e660000000800 */
[----:B----4-:R-:W-:-:S05]  /*eb50*/  IMAD R60, R56, 0x2, R16 ;  /* 0x00000002383c7824 */ /* 0x010fca00078e0210 */
[----:B------:R-:W3:Y:S01]  /*eb60*/  LDC R56, c[0x0][0x3d8] ;  /* 0x0000f600ff387b82 */ /* 0x000ee20000000800 */
[-C--:B------:R-:W-:Y:S02]  /*eb70*/  LEA R52, P5, R49, R37.reuse, 0x1 ;  /* 0x0000002531347211 */ /* 0x080fe400078a08ff */
[----:B------:R-:W-:Y:S02]  /*eb80*/  LEA R48, P3, R33, R37, 0x1 ;  /* 0x0000002521307211 */ /* 0x000fe400078608ff */
[-C--:B------:R-:W-:Y:S02]  /*eb90*/  LEA.HI.X.SX32 R53, R49, R0.reuse, 0x1, P5 ;  /* 0x0000000031357211 */ /* 0x080fe400028f0eff */
[----:B------:R-:W-:-:S03]  /*eba0*/  LEA.HI.X.SX32 R49, R33, R0, 0x1, P3 ;  /* 0x0000000021317211 */ /* 0x000fc600018f0eff */
[----:B------:R4:W-:Y:S01]  /*ebb0*/  STL.64 [R1+0x820], R52 ;  /* 0x0008203401007387 */ /* 0x0009e20000100a00 */
[----:B-1----:R-:W-:Y:S02]  /*ebc0*/  IMAD R33, R57, 0x2, R60 ;  /* 0x0000000239217824 */ /* 0x002fe400078e023c */
[----:B------:R-:W1:Y:S01]  /*ebd0*/  LDC R57, c[0x0][0x3d8] ;  /* 0x0000f600ff397b82 */ /* 0x000e620000000800 */
[----:B----4-:R-:W-:-:S04]  /*ebe0*/  LEA R52, P4, R4, R37, 0x1 ;  /* 0x0000002504347211 */ /* 0x010fc800078808ff */
[----:B------:R-:W-:Y:S01]  /*ebf0*/  LEA.HI.X.SX32 R53, R4, R0, 0x1, P4 ;  /* 0x0000000004357211 */ /* 0x000fe200020f0eff */
[----:B---3--:R-:W-:Y:S02]  /*ec00*/  IMAD R4, R56, 0x2, R33 ;  /* 0x0000000238047824 */ /* 0x008fe400078e0221 */
[----:B------:R-:W3:Y:S01]  /*ec10*/  LDC R56, c[0x0][0x3d8] ;  /* 0x0000f600ff387b82 */ /* 0x000ee20000000800 */
[----:B------:R-:W-:Y:S04]  /*ec20*/  STL.64 [R1+0x830], R50 ;  /* 0x0008303201007387 */ /* 0x000fe80000100a00 */
[----:B------:R4:W-:Y:S02]  /*ec30*/  STL.64 [R1+0x818], R48 ;  /* 0x0008183001007387 */ /* 0x0009e40000100a00 */
[----:B----4-:R-:W-:-:S04]  /*ec40*/  LEA R48, P3, R20, R37, 0x1 ;  /* 0x0000002514307211 */ /* 0x010fc800078608ff */
[----:B------:R-:W-:Y:S02]  /*ec50*/  LEA.HI.X.SX32 R49, R20, R0, 0x1, P3 ;  /* 0x0000000014317211 */ /* 0x000fe400018f0eff */
[----:B-1----:R-:W-:Y:S02]  /*ec60*/  LEA R20, R57, R4, 0x1 ;  /* 0x0000000439147211 */ /* 0x002fe400078e08ff */
[----:B------:R-:W-:Y:S01]  /*ec70*/  LEA R50, P5, R47, R37, 0x1 ;  /* 0x000000252f327211 */ /* 0x000fe200078a08ff */
[----:B------:R-:W-:Y:S01]  /*ec80*/  STL.64 [R1+0x808], R52 ;  /* 0x0008083401007387 */ /* 0x000fe20000100a00 */
[----:B------:R-:W1:Y:S01]  /*ec90*/  LDC R57, c[0x0][0x3d8] ;  /* 0x0000f600ff397b82 */ /* 0x000e620000000800 */
[----:B---3--:R-:W-:-:S07]  /*eca0*/  IMAD R69, R56, 0x2, R20 ;  /* 0x0000000238457824 */ /* 0x008fce00078e0214 */
[----:B------:R-:W3:Y:S01]  /*ecb0*/  LDC R56, c[0x0][0x3d8] ;  /* 0x0000f600ff387b82 */ /* 0x000ee20000000800 */
[----:B------:R-:W-:-:S05]  /*ecc0*/  LEA.HI.X.SX32 R51, R47, R0, 0x1, P5 ;  /* 0x000000002f337211 */ /* 0x000fca00028f0eff */
[----:B------:R-:W-:Y:S04]  /*ecd0*/  STL.64 [R1+0x800], R50 ;  /* 0x0008003201007387 */ /* 0x000fe80000100a00 */
[----:B------:R4:W-:Y:S02]  /*ece0*/  STL.64 [R1+0x810], R48 ;  /* 0x0008103001007387 */ /* 0x0009e40000100a00 */
[----:B----4-:R-:W-:-:S04]  /*ecf0*/  LEA R48, P3, R25, R37, 0x1 ;  /* 0x0000002519307211 */ /* 0x010fc800078608ff */
[-C--:B------:R-:W-:Y:S01]  /*ed00*/  LEA.HI.X.SX32 R49, R25, R0.reuse, 0x1, P3 ;  /* 0x0000000019317211 */ /* 0x080fe200018f0eff */
[----:B---3--:R-:W-:Y:S02]  /*ed10*/  IMAD R25, R56, 0x2, R69 ;  /* 0x0000000238197824 */ /* 0x008fe400078e0245 */
[----:B------:R-:W3:Y:S01]  /*ed20*/  LDC R56, c[0x0][0x3d8] ;  /* 0x0000f600ff387b82 */ /* 0x000ee20000000800 */
[CC--:B------:R-:W-:Y:S01]  /*ed30*/  LEA R52, P4, R32.reuse, R37.reuse, 0x1 ;  /* 0x0000002520347211 */ /* 0x0c0fe200078808ff */
[----:B------:R4:W-:Y:S03]  /*ed40*/  STL.64 [R1+0x7f8], R48 ;  /* 0x0007f83001007387 */ /* 0x0009e60000100a00 */
[----:B------:R-:W-:Y:S01]  /*ed50*/  LEA.HI.X.SX32 R53, R32, R0, 0x1, P4 ;  /* 0x0000000020357211 */ /* 0x000fe200020f0eff */
[----:B-1----:R-:W-:Y:S02]  /*ed60*/  IMAD R32, R57, 0x2, R25 ;  /* 0x0000000239207824 */ /* 0x002fe400078e0219 */
[----:B------:R-:W1:Y:S01]  /*ed70*/  LDC R57, c[0x0][0x3d8] ;  /* 0x0000f600ff397b82 */ /* 0x000e620000000800 */
[----:B----4-:R-:W-:-:S04]  /*ed80*/  LEA R48, P3, R8, R37, 0x1 ;  /* 0x0000002508307211 */ /* 0x010fc800078608ff */
[----:B------:R-:W-:Y:S02]  /*ed90*/  LEA.HI.X.SX32 R49, R8, R0, 0x1, P3 ;  /* 0x0000000008317211 */ /* 0x000fe400018f0eff */
[----:B---3--:R-:W-:Y:S02]  /*eda0*/  LEA R8, R56, R32, 0x1 ;  /* 0x0000002038087211 */ /* 0x008fe400078e08ff */
[----:B------:R-:W3:Y:S01]  /*edb0*/  LDC R56, c[0x0][0x3d8] ;  /* 0x0000f600ff387b82 */ /* 0x000ee20000000800 */
[----:B------:R-:W-:-:S04]  /*edc0*/  LEA R50, P5, R46, R37, 0x1 ;  /* 0x000000252e327211 */ /* 0x000fc800078a08ff */
[-C--:B------:R-:W-:Y:S01]  /*edd0*/  LEA.HI.X.SX32 R51, R46, R0.reuse, 0x1, P5 ;  /* 0x000000002e337211 */ /* 0x080fe200028f0eff */
[----:B-1----:R-:W-:Y:S01]  /*ede0*/  IMAD R68, R57, 0x2, R8 ;  /* 0x0000000239447824 */ /* 0x002fe200078e0208 */
[C---:B------:R-:W-:Y:S01]  /*edf0*/  LEA R46, P3, R10.reuse, R37, 0x1 ;  /* 0x000000250a2e7211 */ /* 0x040fe200078608ff */
[----:B------:R-:W1:Y:S03]  /*ee00*/  LDC R57, c[0x0][0x3d8] ;  /* 0x0000f600ff397b82 */ /* 0x000e660000000800 */
[----:B------:R-:W-:Y:S01]  /*ee10*/  LEA.HI.X.SX32 R47, R10, R0, 0x1, P3 ;  /* 0x000000000a2f7211 */ /* 0x000fe200018f0eff */
[----:B------:R-:W-:Y:S01]  /*ee20*/  STL.64 [R1+0x7e8], R52 ;  /* 0x0007e83401007387 */ /* 0x000fe20000100a00 */
[----:B---3--:R-:W-:-:S03]  /*ee30*/  IMAD R10, R56, 0x2, R68 ;  /* 0x00000002380a7824 */ /* 0x008fc600078e0244 */
[----:B------:R-:W3:Y:S01]  /*ee40*/  LDC R56, c[0x0][0x3d8] ;  /* 0x0000f600ff387b82 */ /* 0x000ee20000000800 */
[----:B------:R4:W-:Y:S04]  /*ee50*/  STL.64 [R1+0x7e0], R50 ;  /* 0x0007e03201007387 */ /* 0x0009e80000100a00 */
[----:B------:R-:W-:Y:S04]  /*ee60*/  STL.64 [R1+0x7f0], R48 ;  /* 0x0007f03001007387 */ /* 0x000fe80000100a00 */
[----:B------:R0:W-:Y:S01]  /*ee70*/  STL.64 [R1+0x7d8], R46 ;  /* 0x0007d82e01007387 */ /* 0x0001e20000100a00 */
[----:B----4-:R-:W-:-:S02]  /*ee80*/  LEA R50, P4, R31, R37, 0x1 ;  /* 0x000000251f327211 */ /* 0x010fc400078808ff */
[----:B0-----:R-:W-:-:S04]  /*ee90*/  LEA R46, P3, R19, R37, 0x1 ;  /* 0x00000025132e7211 */ /* 0x001fc800078608ff */
[-C--:B------:R-:W-:Y:S01]  /*eea0*/  LEA.HI.X.SX32 R47, R19, R0.reuse, 0x1, P3 ;  /* 0x00000000132f7211 */ /* 0x080fe200018f0eff */
[----:B-1----:R-:W-:Y:S02]  /*eeb0*/  IMAD R19, R57, 0x2, R10 ;  /* 0x0000000239137824 */ /* 0x002fe400078e020a */
[----:B------:R-:W0:Y:S01]  /*eec0*/  LDC R57, c[0x0][0x3d8] ;  /* 0x0000f600ff397b82 */ /* 0x000e220000000800 */
[----:B------:R-:W-:Y:S02]  /*eed0*/  LEA.HI.X.SX32 R51, R31, R0, 0x1, P4 ;  /* 0x000000001f337211 */ /* 0x000fe400020f0eff */
[----:B---3--:R-:W-:-:S05]  /*eee0*/  LEA R31, R56, R19, 0x1 ;  /* 0x00000013381f7211 */ /* 0x008fca00078e08ff */
[----:B------:R-:W1:Y:S01]  /*eef0*/  LDC R56, c[0x0][0x3d8] ;  /* 0x0000f600ff387b82 */ /* 0x000e620000000800 */
[----:B------:R-:W-:-:S04]  /*ef00*/  LEA R48, P5, R45, R37, 0x1 ;  /* 0x000000252d307211 */ /* 0x000fc800078a08ff */
[----:B------:R-:W-:Y:S01]  /*ef10*/  LEA.HI.X.SX32 R49, R45, R0, 0x1, P5 ;  /* 0x000000002d317211 */ /* 0x000fe200028f0eff */
[----:B------:R-:W-:Y:S04]  /*ef20*/  STL.64 [R1+0x7b8], R50 ;  /* 0x0007b83201007387 */ /* 0x000fe80000100a00 */
[----:B------:R3:W-:Y:S01]  /*ef30*/  STL.64 [R1+0x7b0], R48 ;  /* 0x0007b03001007387 */ /* 0x0007e20000100a00 */
[----:B0-----:R-:W-:Y:S02]  /*ef40*/  IMAD R67, R57, 0x2, R31 ;  /* 0x0000000239437824 */ /* 0x001fe400078e021f */
[----:B------:R-:W0:Y:S01]  /*ef50*/  LDC R57, c[0x0][0x3d8] ;  /* 0x0000f600ff397b82 */ /* 0x000e220000000800 */
[----:B---3--:R-:W-:-:S04]  /*ef60*/  LEA R48, P4, R5, R37, 0x1 ;  /* 0x0000002505307211 */ /* 0x008fc800078808ff */
[----:B------:R-:W-:Y:S01]  /*ef70*/  LEA.HI.X.SX32 R49, R5, R0, 0x1, P4 ;  /* 0x0000000005317211 */ /* 0x000fe200020f0eff */
[----:B-1----:R-:W-:Y:S02]  /*ef80*/  IMAD R5, R56, 0x2, R67 ;  /* 0x0000000238057824 */ /* 0x002fe400078e0243 */
[----:B------:R-:W1:Y:S01]  /*ef90*/  LDC R56, c[0x0][0x3d8] ;  /* 0x0000f600ff387b82 */ /* 0x000e620000000800 */
[----:B------:R3:W-:Y:S02]  /*efa0*/  STL.64 [R1+0x7c0], R46 ;  /* 0x0007c02e01007387 */ /* 0x0007e40000100a00 */
[----:B---3--:R-:W-:-:S04]  /*efb0*/  LEA R46, P3, R44, R37, 0x1 ;  /* 0x000000252c2e7211 */ /* 0x008fc800078608ff */
[----:B------:R-:W-:Y:S02]  /*efc0*/  LEA.HI.X.SX32 R47, R44, R0, 0x1, P3 ;  /* 0x000000002c2f7211 */ /* 0x000fe400018f0eff */
[----:B------:R-:W-:-:S03]  /*efd0*/  LEA R44, P5, R43, R37, 0x1 ;  /* 0x000000252b2c7211 */ /* 0x000fc600078a08ff */
[----:B------:R3:W-:Y:S01]  /*efe0*/  STL.64 [R1+0x780], R46 ;  /* 0x0007802e01007387 */ /* 0x0007e20000100a00 */
[----:B------:R-:W-:-:S03]  /*eff0*/  LEA.HI.X.SX32 R45, R43, R0, 0x1, P5 ;  /* 0x000000002b2d7211 */ /* 0x000fc600028f0eff */
[----:B------:R-:W-:Y:S04]  /*f000*/  STL.64 [R1+0x718], R48 ;  /* 0x0007183001007387 */ /* 0x000fe80000100a00 */
[----:B------:R4:W-:Y:S01]  /*f010*/  STL.64 [R1+0x700], R44 ;  /* 0x0007002c01007387 */ /* 0x0009e20000100a00 */
[----:B---3--:R-:W-:-:S04]  /*f020*/  LEA R46, P3, R24, R37, 0x1 ;  /* 0x00000025182e7211 */ /* 0x008fc800078608ff */
[----:B------:R-:W-:Y:S01]  /*f030*/  LEA.HI.X.SX32 R47, R24, R0, 0x1, P3 ;  /* 0x00000000182f7211 */ /* 0x000fe200018f0eff */
[----:B0-----:R-:W-:Y:S02]  /*f040*/  IMAD R24, R57, 0x2, R5 ;  /* 0x0000000239187824 */ /* 0x001fe400078e0205 */
[----:B------:R-:W0:Y:S01]  /*f050*/  LDC R57, c[0x0][0x3d8] ;  /* 0x0000f600ff397b82 */ /* 0x000e220000000800 */
[----:B----4-:R-:W-:-:S04]  /*f060*/  LEA R44, P3, R15, R37, 0x1 ;  /* 0x000000250f2c7211 */ /* 0x010fc800078608ff */
[----:B------:R-:W-:Y:S02]  /*f070*/  LEA.HI.X.SX32 R45, R15, R0, 0x1, P3 ;  /* 0x000000000f2d7211 */ /* 0x000fe400018f0eff */
[----:B-1----:R-:W-:Y:S02]  /*f080*/  LEA R15, R56, R24, 0x1 ;  /* 0x00000018380f7211 */ /* 0x002fe400078e08ff */
[----:B------:R-:W1:Y:S01]  /*f090*/  LDC R56, c[0x0][0x3d8] ;  /* 0x0000f600ff387b82 */ /* 0x000e620000000800 */
[C---:B------:R-:W-:Y:S01]  /*f0a0*/  LEA R48, P4, R30.reuse, R37, 0x1 ;  /* 0x000000251e307211 */ /* 0x040fe200078808ff */
[----:B------:R-:W-:Y:S03]  /*f0b0*/  STL.64 [R1+0x720], R46 ;  /* 0x0007202e01007387 */ /* 0x000fe60000100a00 */
[----:B------:R-:W-:Y:S01]  /*f0c0*/  LEA.HI.X.SX32 R49, R30, R0, 0x1, P4 ;  /* 0x000000001e317211 */ /* 0x000fe200020f0eff */
[----:B-1----:R-:W-:-:S02]  /*f0d0*/  IMAD R75, R56, 0x2, R15 ;  /* 0x00000002384b7824 */ /* 0x002fc400078e020f */
[----:B------:R-:W1:Y:S01]  /*f0e0*/  LDC R56, c[0x0][0x3d8] ;  /* 0x0000f600ff387b82 */ /* 0x000e620000000800 */
[----:B------:R3:W-:Y:S01]  /*f0f0*/  STL.64 [R1+0x698], R44 ;  /* 0x0006982c01007387 */ /* 0x0007e20000100a00 */
[----:B0-----:R-:W-:-:S06]  /*f100*/  IMAD R30, R57, 0x2, R75 ;  /* 0x00000002391e7824 */ /* 0x001fcc00078e024b */
[----:B------:R-:W0:Y:S01]  /*f110*/  LDC R57, c[0x0][0x3d8] ;  /* 0x0000f600ff397b82 */ /* 0x000e220000000800 */
[----:B---3--:R-:W-:-:S04]  /*f120*/  LEA R44, P3, R12, R37, 0x1 ;  /* 0x000000250c2c7211 */ /* 0x008fc800078608ff */
[----:B------:R-:W-:Y:S01]  /*f130*/  LEA.HI.X.SX32 R45, R12, R0, 0x1, P3 ;  /* 0x000000000c2d7211 */ /* 0x000fe200018f0eff */
[----:B-1----:R-:W-:Y:S02]  /*f140*/  IMAD R12, R56, 0x2, R30 ;  /* 0x00000002380c7824 */ /* 0x002fe400078e021e */
[----:B------:R-:W1:Y:S01]  /*f150*/  LDC R56, c[0x0][0x3d8] ;  /* 0x0000f600ff387b82 */ /* 0x000e620000000800 */
[----:B------:R-:W-:-:S04]  /*f160*/  LEA R46, P5, R42, R37, 0x1 ;  /* 0x000000252a2e7211 */ /* 0x000fc800078a08ff */
[----:B------:R-:W-:Y:S02]  /*f170*/  LEA.HI.X.SX32 R47, R42, R0, 0x1, P5 ;  /* 0x000000002a2f7211 */ /* 0x000fe400028f0eff */
[----:B------:R-:W-:-:S04]  /*f180*/  LEA R42, P3, R23, R37, 0x1 ;  /* 0x00000025172a7211 */ /* 0x000fc800078608ff */
[----:B------:R-:W-:Y:S02]  /*f190*/  LEA.HI.X.SX32 R43, R23, R0, 0x1, P3 ;  /* 0x00000000172b7211 */ /* 0x000fe400018f0eff */
[----:B0-----:R-:W-:Y:S02]  /*f1a0*/  LEA R23, R57, R12, 0x1 ;  /* 0x0000000c39177211 */ /* 0x001fe400078e08ff */
[----:B------:R-:W0:Y:S03]  /*f1b0*/  LDC R57, c[0x0][0x3d8] ;  /* 0x0000f600ff397b82 */ /* 0x000e260000000800 */
[----:B-1----:R-:W-:-:S05]  /*f1c0*/  IMAD R74, R56, 0x2, R23 ;  /* 0x00000002384a7824 */ /* 0x002fca00078e0217 */
[----:B------:R-:W1:Y:S01]  /*f1d0*/  LDC R56, c[0x0][0x3d8] ;  /* 0x0000f600ff387b82 */ /* 0x000e620000000800 */
[----:B------:R-:W-:Y:S04]  /*f1e0*/  STL.64 [R1+0x688], R48 ;  /* 0x0006883001007387 */ /* 0x000fe80000100a00 */
[----:B------:R3:W-:Y:S04]  /*f1f0*/  STL.64 [R1+0x680], R46 ;  /* 0x0006802e01007387 */ /* 0x0007e80000100a00 */
[----:B------:R-:W-:Y:S04]  /*f200*/  STL.64 [R1+0x690], R44 ;  /* 0x0006902c01007387 */ /* 0x000fe80000100a00 */
[----:B------:R4:W-:Y:S01]  /*f210*/  STL.64 [R1+0x678], R42 ;  /* 0x0006782a01007387 */ /* 0x0009e20000100a00 */
[----:B---3--:R-:W-:-:S02]  /*f220*/  LEA R46, P4, R29, R37, 0x1 ;  /* 0x000000251d2e7211 */ /* 0x008fc400078808ff */
[----:B----4-:R-:W-:-:S04]  /*f230*/  LEA R42, P3, R7, R37, 0x1 ;  /* 0x00000025072a7211 */ /* 0x010fc800078608ff */
[-C--:B------:R-:W-:Y:S01]  /*f240*/  LEA.HI.X.SX32 R43, R7, R0.reuse, 0x1, P3 ;  /* 0x00000000072b7211 */ /* 0x080fe200018f0eff */
[----:B0-----:R-:W-:Y:S02]  /*f250*/  IMAD R7, R57, 0x2, R74 ;  /* 0x0000000239077824 */ /* 0x001fe400078e024a */
[----:B------:R-:W0:Y:S01]  /*f260*/  LDC R57, c[0x0][0x3d8] ;  /* 0x0000f600ff397b82 */ /* 0x000e220000000800 */
[----:B------:R-:W-:Y:S01]  /*f270*/  LEA.HI.X.SX32 R47, R29, R0, 0x1, P4 ;  /* 0x000000001d2f7211 */ /* 0x000fe200020f0eff */
[----:B-1----:R-:W-:Y:S01]  /*f280*/  IMAD R29, R56, 0x2, R7 ;  /* 0x00000002381d7824 */ /* 0x002fe200078e0207 */
[----:B------:R-:W-:-:S05]  /*f290*/  LEA R44, P5, R41, R37, 0x1 ;  /* 0x00000025292c7211 */ /* 0x000fca00078a08ff */
[----:B------:R-:W1:Y:S01]  /*f2a0*/  LDC R56, c[0x0][0x3d8] ;  /* 0x0000f600ff387b82 */ /* 0x000e620000000800 */
[----:B------:R-:W-:Y:S01]  /*f2b0*/  LEA.HI.X.SX32 R45, R41, R0, 0x1, P5 ;  /* 0x00000000292d7211 */ /* 0x000fe200028f0eff */
[----:B------:R-:W-:Y:S04]  /*f2c0*/  STL.64 [R1+0x668], R46 ;  /* 0x0006682e01007387 */ /* 0x000fe80000100a00 */
[----:B------:R-:W-:Y:S04]  /*f2d0*/  STL.64 [R1+0x660], R44 ;  /* 0x0006602c01007387 */ /* 0x000fe80000100a00 */
[----:B------:R3:W-:Y:S02]  /*f2e0*/  STL.64 [R1+0x670], R42 ;  /* 0x0006702a01007387 */ /* 0x0007e40000100a00 */
[----:B---3--:R-:W-:-:S04]  /*f2f0*/  LEA R42, P3, R14, R37, 0x1 ;  /* 0x000000250e2a7211 */ /* 0x008fc800078608ff */
[----:B------:R-:W-:Y:S02]  /*f300*/  LEA.HI.X.SX32 R43, R14, R0, 0x1, P3 ;  /* 0x000000000e2b7211 */ /* 0x000fe400018f0eff */
[----:B0-----:R-:W-:Y:S02]  /*f310*/  LEA R14, R57, R29, 0x1 ;  /* 0x0000001d390e7211 */ /* 0x001fe400078e08ff */
[----:B------:R-:W0:Y:S03]  /*f320*/  LDC R57, c[0x0][0x3d8] ;  /* 0x0000f600ff397b82 */ /* 0x000e260000000800 */
[----:B-1----:R-:W-:-:S05]  /*f330*/  IMAD R73, R56, 0x2, R14 ;  /* 0x0000000238497824 */ /* 0x002fca00078e020e */
[----:B------:R-:W1:Y:S01]  /*f340*/  LDC R56, c[0x0][0x3d8] ;  /* 0x0000f600ff387b82 */ /* 0x000e620000000800 */
[----:B------:R3:W-:Y:S02]  /*f350*/  STL.64 [R1+0x658], R42 ;  /* 0x0006582a01007387 */ /* 0x0007e40000100a00 */
[----:B---3--:R-:W-:-:S04]  /*f360*/  LEA R42, P3, R18, R37, 0x1 ;  /* 0x00000025122a7211 */ /* 0x008fc800078608ff */
[----:B------:R-:W-:Y:S01]  /*f370*/  LEA.HI.X.SX32 R43, R18, R0, 0x1, P3 ;  /* 0x00000000122b7211 */ /* 0x000fe200018f0eff */
[----:B-1----:R-:W-:Y:S02]  /*f380*/  IMAD R18, R56, 0x2, R73 ;  /* 0x0000000238127824 */ /* 0x002fe400078e0249 */
[----:B------:R-:W1:Y:S01]  /*f390*/  LDC R56, c[0x0][0x3d8] ;  /* 0x0000f600ff387b82 */ /* 0x000e620000000800 */
[----:B------:R-:W-:-:S04]  /*f3a0*/  LEA R46, P4, R40, R37, 0x1 ;  /* 0x00000025282e7211 */ /* 0x000fc800078808ff */
[-C--:B------:R-:W-:Y:S02]  /*f3b0*/  LEA.HI.X.SX32 R47, R40, R0.reuse, 0x1, P4 ;  /* 0x00000000282f7211 */ /* 0x080fe400020f0eff */
[-C--:B------:R-:W-:Y:S02]  /*f3c0*/  LEA R40, P4, R22, R37.reuse, 0x1 ;  /* 0x0000002516287211 */ /* 0x080fe400078808ff */
[----:B------:R-:W-:Y:S02]  /*f3d0*/  LEA R44, P5, R28, R37, 0x1 ;  /* 0x000000251c2c7211 */ /* 0x000fe400078a08ff */
[-C--:B------:R-:W-:Y:S01]  /*f3e0*/  LEA.HI.X.SX32 R41, R22, R0.reuse, 0x1, P4 ;  /* 0x0000000016297211 */ /* 0x080fe200020f0eff */
[----:B0-----:R-:W-:Y:S01]  /*f3f0*/  IMAD R22, R57, 0x2, R18 ;  /* 0x0000000239167824 */ /* 0x001fe200078e0212 */
[----:B------:R-:W-:Y:S01]  /*f400*/  LEA.HI.X.SX32 R45, R28, R0, 0x1, P5 ;  /* 0x000000001c2d7211 */ /* 0x000fe200028f0eff */
[----:B------:R-:W-:Y:S01]  /*f410*/  STL.64 [R1+0x648], R46 ;  /* 0x0006482e01007387 */ /* 0x000fe20000100a00 */
[----:B------:R-:W0:Y:S02]  /*f420*/  LDC R57, c[0x0][0x3d8] ;  /* 0x0000f600ff397b82 */ /* 0x000e240000000800 */
[----:B-1----:R-:W-:-:S06]  /*f430*/  LEA R28, R56, R22, 0x1 ;  /* 0x00000016381c7211 */ /* 0x002fcc00078e08ff */
[----:B------:R-:W1:Y:S01]  /*f440*/  LDC R56, c[0x0][0x3d8] ;  /* 0x0000f600ff387b82 */ /* 0x000e620000000800 */
[----:B------:R-:W-:Y:S04]  /*f450*/  STL.64 [R1+0x640], R44 ;  /* 0x0006402c01007387 */ /* 0x000fe80000100a00 */
[----:B------:R3:W-:Y:S01]  /*f460*/  STL.64 [R1+0x650], R42 ;  /* 0x0006502a01007387 */ /* 0x0007e20000100a00 */
[----:B-1----:R-:W-:Y:S02]  /*f470*/  IMAD R76, R56, 0x2, R28 ;  /* 0x00000002384c7824 */ /* 0x002fe400078e021c */
[----:B------:R-:W1:Y:S01]  /*f480*/  LDC R56, c[0x0][0x3d8] ;  /* 0x0000f600ff387b82 */ /* 0x000e620000000800 */
[C---:B---3--:R-:W-:Y:S01]  /*f490*/  LEA R42, P3, R6.reuse, R37, 0x1 ;  /* 0x00000025062a7211 */ /* 0x048fe200078608ff */
[----:B------:R3:W-:Y:S03]  /*f4a0*/  STL.64 [R1+0x638], R40 ;  /* 0x0006382801007387 */ /* 0x0007e60000100a00 */
[----:B------:R-:W-:-:S02]  /*f4b0*/  LEA.HI.X.SX32 R43, R6, R0, 0x1, P3 ;  /* 0x00000000062b7211 */ /* 0x000fc400018f0eff */
[----:B---3--:R-:W-:-:S04]  /*f4c0*/  LEA R40, P5, R39, R37, 0x1 ;  /* 0x0000002527287211 */ /* 0x008fc800078a08ff */
[-C--:B------:R-:W-:Y:S01]  /*f4d0*/  LEA.HI.X.SX32 R41, R39, R0.reuse, 0x1, P5 ;  /* 0x0000000027297211 */ /* 0x080fe200028f0eff */
[----:B-1----:R-:W-:Y:S02]  /*f4e0*/  IMAD R6, R56, 0x2, R76 ;  /* 0x0000000238067824 */ /* 0x002fe400078e024c */
[----:B------:R-:W1:Y:S01]  /*f4f0*/  LDC R56, c[0x0][0x3d8] ;  /* 0x0000f600ff387b82 */ /* 0x000e620000000800 */
[CC--:B------:R-:W-:Y:S01]  /*f500*/  LEA R44, P4, R17.reuse, R37.reuse, 0x1 ;  /* 0x00000025112c7211 */ /* 0x0c0fe200078808ff */
[----:B------:R3:W-:Y:S03]  /*f510*/  STL.64 [R1+0x628], R40 ;  /* 0x0006282801007387 */ /* 0x0007e60000100a00 */
[----:B------:R-:W-:Y:S02]  /*f520*/  LEA.HI.X.SX32 R45, R17, R0, 0x1, P4 ;  /* 0x00000000112d7211 */ /* 0x000fe400020f0eff */
[----:B---3--:R-:W-:-:S03]  /*f530*/  LEA R40, P5, R38, R37, 0x1 ;  /* 0x0000002526287211 */ /* 0x008fc600078a08ff */
[----:B------:R-:W-:Y:S01]  /*f540*/  STL.64 [R1+0x620], R44 ;  /* 0x0006202c01007387 */ /* 0x000fe20000100a00 */
[----:B------:R-:W-:-:S03]  /*f550*/  LEA.HI.X.SX32 R41, R38, R0, 0x1, P5 ;  /* 0x0000000026297211 */ /* 0x000fc600028f0eff */
[----:B------:R-:W-:Y:S01]  /*f560*/  STL.64 [R1+0x630], R42 ;  /* 0x0006302a01007387 */ /* 0x000fe20000100a00 */
[----:B0-----:R-:W-:Y:S01]  /*f570*/  IMAD R17, R57, 0x2, R6 ;  /* 0x0000000239117824 */ /* 0x001fe200078e0206 */
[-C--:B------:R-:W-:Y:S01]  /*f580*/  LEA R38, P4, R35, R37.reuse, 0x1 ;  /* 0x0000002523267211 */ /* 0x080fe200078808ff */
[----:B------:R-:W0:Y:S01]  /*f590*/  LDC R57, c[0x0][0x3d8] ;  /* 0x0000f600ff397b82 */ /* 0x000e220000000800 */
[----:B------:R3:W-:Y:S02]  /*f5a0*/  STL.64 [R1+0x618], R40 ;  /* 0x0006182801007387 */ /* 0x0007e40000100a00 */
[----:B---3--:R-:W-:-:S04]  /*f5b0*/  LEA R40, P3, R9, R37, 0x1 ;  /* 0x0000002509287211 */ /* 0x008fc800078608ff */
[-C--:B------:R-:W-:Y:S02]  /*f5c0*/  LEA.HI.X.SX32 R41, R9, R0.reuse, 0x1, P3 ;  /* 0x0000000009297211 */ /* 0x080fe400018f0eff */
[----:B-1----:R-:W-:Y:S02]  /*f5d0*/  LEA R9, R56, R17, 0x1 ;  /* 0x0000001138097211 */ /* 0x002fe400078e08ff */
[----:B------:R-:W1:Y:S01]  /*f5e0*/  LDC R56, c[0x0][0x3d8] ;  /* 0x0000f600ff387b82 */ /* 0x000e620000000800 */
[----:B------:R-:W-:Y:S01]  /*f5f0*/  LEA.HI.X.SX32 R39, R35, R0, 0x1, P4 ;  /* 0x0000000023277211 */ /* 0x000fe200020f0eff */
[----:B------:R-:W-:Y:S01]  /*f600*/  STL.64 [R1+0x610], R40 ;  /* 0x0006102801007387 */ /* 0x000fe20000100a00 */
        /* <DEDUP_REMOVED lines=8> */
[----:B------:R-:W-:Y:S01]  /*f690*/  LEA.HI.X.SX32 R41, R11, R0, 0x1, P3 ;  /* 0x000000000b297211 */ /* 0x000fe200018f0eff */
[----:B0-----:R-:W-:Y:S02]  /*f6a0*/  IMAD R11, R57, 0x2, R27 ;  /* 0x00000002390b7824 */ /* 0x001fe400078e021b */
[----:B------:R-:W0:Y:S02]  /*f6b0*/  LDC R57, c[0x0][0x3d8] ;  /* 0x0000f600ff397b82 */ /* 0x000e240000000800 */
[----:B------:R3:W-:Y:S02]  /*f6c0*/  STL.64 [R1+0x600], R40 ;  /* 0x0006002801007387 */ /* 0x0007e40000100a00 */
[----:B---3--:R-:W-:-:S04]  /*f6d0*/  LEA R40, P3, R21, R37, 0x1 ;  /* 0x0000002515287211 */ /* 0x008fc800078608ff */
[----:B------:R-:W-:Y:S02]  /*f6e0*/  LEA.HI.X.SX32 R41, R21, R0, 0x1, P3 ;  /* 0x0000000015297211 */ /* 0x000fe400018f0eff */
[----:B-1----:R-:W-:Y:S02]  /*f6f0*/  LEA R21, R56, R11, 0x1 ;  /* 0x0000000b38157211 */ /* 0x002fe400078e08ff */
[----:B------:R-:W1:Y:S01]  /*f700*/  LDC R56, c[0x0][0x3d8] ;  /* 0x0000f600ff387b82 */ /* 0x000e620000000800 */
[----:B------:R-:W-:Y:S04]  /*f710*/  STL.64 [R1+0x5f8], R38 ;  /* 0x0005f82601007387 */ /* 0x000fe80000100a00 */
[----:B------:R3:W-:Y:S01]  /*f720*/  STL.64 [R1+0x5f0], R40 ;  /* 0x0005f02801007387 */ /* 0x0007e20000100a00 */
[----:B-1----:R-:W-:-:S02]  /*f730*/  IMAD R70, R56, 0x2, R21 ;  /* 0x0000000238467824 */ /* 0x002fc400078e0215 */
[----:B------:R-:W1:Y:S01]  /*f740*/  LDC R56, c[0x0][0x3d8] ;  /* 0x0000f600ff387b82 */ /* 0x000e620000000800 */
[CC--:B---3--:R-:W-:Y:S02]  /*f750*/  LEA R40, P3, R13.reuse, R37.reuse, 0x1 ;  /* 0x000000250d287211 */ /* 0x0c8fe400078608ff */
[C---:B------:R-:W-:Y:S02]  /*f760*/  LEA R38, P4, R34.reuse, R37, 0x1 ;  /* 0x0000002522267211 */ /* 0x040fe400078808ff */
[-C--:B------:R-:W-:Y:S02]  /*f770*/  LEA.HI.X.SX32 R41, R13, R0.reuse, 0x1, P3 ;  /* 0x000000000d297211 */ /* 0x080fe400018f0eff */
[----:B------:R-:W-:-:S05]  /*f780*/  LEA.HI.X.SX32 R39, R34, R0, 0x1, P4 ;  /* 0x0000000022277211 */ /* 0x000fca00020f0eff */
[----:B------:R3:W-:Y:S01]  /*f790*/  STL.64 [R1+0x5e8], R38 ;  /* 0x0005e82601007387 */ /* 0x0007e20000100a00 */
[----:B-1----:R-:W-:Y:S02]  /*f7a0*/  IMAD R13, R56, 0x2, R70 ;  /* 0x00000002380d7824 */ /* 0x002fe400078e0246 */
[----:B------:R-:W1:Y:S01]  /*f7b0*/  LDC R56, c[0x0][0x3d8] ;  /* 0x0000f600ff387b82 */ /* 0x000e620000000800 */
[----:B---3--:R-:W-:-:S04]  /*f7c0*/  LEA R38, P4, R26, R37, 0x1 ;  /* 0x000000251a267211 */ /* 0x008fc800078808ff */
[----:B------:R-:W-:Y:S01]  /*f7d0*/  LEA.HI.X.SX32 R39, R26, R0, 0x1, P4 ;  /* 0x000000001a277211 */ /* 0x000fe200020f0eff */
[----:B------:R-:W-:Y:S01]  /*f7e0*/  STL.64 [R1+0x5c8], R40 ;  /* 0x0005c82801007387 */ /* 0x000fe20000100a00 */
[----:B0-----:R-:W-:Y:S01]  /*f7f0*/  IMAD R26, R57, 0x2, R13 ;  /* 0x00000002391a7824 */ /* 0x001fe200078e020d */
[-C--:B------:R-:W-:Y:S01]  /*f800*/  LEA R34, P4, R33, R37.reuse, 0x1 ;  /* 0x0000002521227211 */ /* 0x080fe200078808ff */
[----:B------:R-:W0:Y:S01]  /*f810*/  LDC R57, c[0x0][0x3d8] ;  /* 0x0000f600ff397b82 */ /* 0x000e220000000800 */
[----:B------:R3:W-:Y:S02]  /*f820*/  STL.64 [R1+0x5c0], R38 ;  /* 0x0005c02601007387 */ /* 0x0007e40000100a00 */
[----:B---3--:R-:W-:-:S04]  /*f830*/  LEA R38, P3, R16, R37, 0x1 ;  /* 0x0000002510267211 */ /* 0x008fc800078608ff */
[----:B------:R-:W-:Y:S02]  /*f840*/  LEA.HI.X.SX32 R39, R16, R0, 0x1, P3 ;  /* 0x0000000010277211 */ /* 0x000fe400018f0eff */
        /* <DEDUP_REMOVED lines=24> */
[-C--:B---3--:R-:W-:Y:S02]  /*f9d0*/  LEA R38, P3, R8, R37.reuse, 0x1 ;  /* 0x0000002508267211 */ /* 0x088fe400078608ff */
[----:B------:R-:W-:Y:S02]  /*f9e0*/  LEA R34, P4, R32, R37, 0x1 ;  /* 0x0000002520227211 */ /* 0x000fe400078808ff */
        /* <DEDUP_REMOVED lines=107> */
[----:B0-----:R-:W-:-:S04]  /*100a0*/  IMAD R11, R57, 0x2, R21 ;  /* 0x00000002390b7824 */ /* 0x001fc800078e0215 */
[----:B------:R0:W-:Y:S02]  /*100b0*/  STL.64 [R1+0x4a0], R30 ;  /* 0x0004a01e01007387 */ /* 0x0001e40000100a00 */
[----:B0-----:R-:W-:-:S04]  /*100c0*/  LEA R30, P3, R13, R37, 0x1 ;  /* 0x000000250d1e7211 */ /* 0x001fc800078608ff */
[----:B------:R-:W-:Y:S02]  /*100d0*/  LEA.HI.X.SX32 R31, R13, R0, 0x1, P3 ;  /* 0x000000000d1f7211 */ /* 0x000fe400018f0eff */
[----:B-1----:R-:W-:Y:S02]  /*100e0*/  LEA R13, R56, R11, 0x1 ;  /* 0x0000000b380d7211 */ /* 0x002fe400078e08ff */
[----:B------:R-:W0:Y:S01]  /*100f0*/  LDC R56, c[0x0][0x3d8] ;  /* 0x0000f600ff387b82 */ /* 0x000e220000000800 */
[----:B------:R-:W-:Y:S04]  /*10100*/  STL.64 [R1+0x498], R28 ;  /* 0x0004981c01007387 */ /* 0x000fe80000100a00 */
[----:B------:R1:W-:Y:S01]  /*10110*/  STL.64 [R1+0x488], R30 ;  /* 0x0004881e01007387 */ /* 0x0003e20000100a00 */
[----:B0-----:R-:W-:-:S02]  /*10120*/  IMAD R57, R56, 0x2, R13 ;  /* 0x0000000238397824 */ /* 0x001fc400078e020d */
[----:B------:R-:W0:Y:S01]  /*10130*/  LDC R56, c[0x0][0x3d8] ;  /* 0x0000f600ff387b82 */ /* 0x000e220000000800 */
[-C--:B-1----:R-:W-:Y:S02]  /*10140*/  LEA R30, P3, R16, R37.reuse, 0x1 ;  /* 0x00000025101e7211 */ /* 0x082fe400078608ff */
[----:B------:R-:W-:Y:S02]  /*10150*/  LEA R28, P4, R26, R37, 0x1 ;  /* 0x000000251a1c7211 */ /* 0x000fe400078808ff */
[-C--:B------:R-:W-:Y:S02]  /*10160*/  LEA.HI.X.SX32 R31, R16, R0.reuse, 0x1, P3 ;  /* 0x00000000101f7211 */ /* 0x080fe400018f0eff */
[----:B------:R-:W-:-:S05]  /*10170*/  LEA.HI.X.SX32 R29, R26, R0, 0x1, P4 ;  /* 0x000000001a1d7211 */ /* 0x000fca00020f0eff */
[----:B------:R1:W-:Y:S01]  /*10180*/  STL.64 [R1+0x480], R28 ;  /* 0x0004801c01007387 */ /* 0x0003e20000100a00 */
[----:B0-----:R-:W-:Y:S02]  /*10190*/  IMAD R16, R56, 0x2, R57 ;  /* 0x0000000238107824 */ /* 0x001fe400078e0239 */
[----:B------:R-:W0:Y:S01]  /*101a0*/  LDC R56, c[0x0][0x3d8] ;  /* 0x0000f600ff387b82 */ /* 0x000e220000000800 */
[----:B-1----:R-:W-:-:S04]  /*101b0*/  LEA R28, P4, R20, R37, 0x1 ;  /* 0x00000025141c7211 */ /* 0x002fc800078808ff */
[----:B------:R-:W-:Y:S01]  /*101c0*/  LEA.HI.X.SX32 R29, R20, R0, 0x1, P4 ;  /* 0x00000000141d7211 */ /* 0x000fe200020f0eff */
[----:B------:R-:W-:Y:S01]  /*101d0*/  STL.64 [R1+0x478], R30 ;  /* 0x0004781e01007387 */ /* 0x000fe20000100a00 */
[----:B--2---:R-:W-:Y:S01]  /*101e0*/  IMAD R20, R77, 0x2, R16 ;  /* 0x000000024d147824 */ /* 0x004fe200078e0210 */
[-C--:B------:R-:W-:Y:S01]  /*101f0*/  LEA R26, P4, R25, R37.reuse, 0x1 ;  /* 0x00000025191a7211 */ /* 0x080fe200078808ff */
[----:B------:R-:W1:Y:S01]  /*10200*/  LDC R77, c[0x0][0x3d8] ;  /* 0x0000f600ff4d7b82 */ /* 0x000e620000000800 */
[----:B------:R2:W-:Y:S02]  /*10210*/  STL.64 [R1+0x468], R28 ;  /* 0x0004681c01007387 */ /* 0x0005e40000100a00 */
[----:B--2---:R-:W-:-:S04]  /*10220*/  LEA R28, P3, R4, R37, 0x1 ;  /* 0x00000025041c7211 */ /* 0x004fc800078608ff */
[----:B------:R-:W-:Y:S02]  /*10230*/  LEA.HI.X.SX32 R29, R4, R0, 0x1, P3 ;  /* 0x00000000041d7211 */ /* 0x000fe400018f0eff */
[----:B0-----:R-:W-:Y:S02]  /*10240*/  LEA R4, R56, R20, 0x1 ;  /* 0x0000001438047211 */ /* 0x001fe400078e08ff */
[----:B------:R-:W0:Y:S01]  /*10250*/  LDC R56, c[0x0][0x3d8] ;  /* 0x0000f600ff387b82 */ /* 0x000e220000000800 */
[----:B------:R-:W-:Y:S01]  /*10260*/  LEA.HI.X.SX32 R27, R25, R0, 0x1, P4 ;  /* 0x00000000191b7211 */ /* 0x000fe200020f0eff */
[----:B------:R-:W-:Y:S01]  /*10270*/  STL.64 [R1+0x460], R28 ;  /* 0x0004601c01007387 */ /* 0x000fe20000100a00 */
[----:B0-----:R-:W-:-:S05]  /*10280*/  IMAD R54, R56, 0x2, R4 ;  /* 0x0000000238367824 */ /* 0x001fca00078e0204 */
[----:B------:R-:W0:Y:S01]  /*10290*/  LDC R56, c[0x0][0x3d8] ;  /* 0x0000f600ff387b82 */ /* 0x000e220000000800 */
[----:B------:R2:W-:Y:S02]  /*102a0*/  STL.64 [R1+0x458], R26 ;  /* 0x0004581a01007387 */ /* 0x0005e40000100a00 */
[----:B--2---:R-:W-:-:S04]  /*102b0*/  LEA R26, P4, R10, R37, 0x1 ;  /* 0x000000250a1a7211 */ /* 0x004fc800078808ff */
[----:B------:R-:W-:Y:S01]  /*102c0*/  LEA.HI.X.SX32 R27, R10, R0, 0x1, P4 ;  /* 0x000000000a1b7211 */ /* 0x000fe200020f0eff */
[----:B0-----:R-:W-:Y:S02]  /*102d0*/  IMAD R10, R56, 0x2, R54 ;  /* 0x00000002380a7824 */ /* 0x001fe400078e0236 */
[----:B------:R-:W0:Y:S01]  /*102e0*/  LDC R56, c[0x0][0x3d8] ;  /* 0x0000f600ff387b82 */ /* 0x000e220000000800 */
[----:B------:R-:W-:-:S04]  /*102f0*/  LEA R28, P3, R8, R37, 0x1 ;  /* 0x00000025081c7211 */ /* 0x000fc800078608ff */
[----:B------:R-:W-:Y:S01]  /*10300*/  LEA.HI.X.SX32 R29, R8, R0, 0x1, P3 ;  /* 0x00000000081d7211 */ /* 0x000fe200018f0eff */
[----:B-1----:R-:W-:Y:S02]  /*10310*/  IMAD R8, R77, 0x2, R10 ;  /* 0x000000024d087824 */ /* 0x002fe400078e020a */
[----:B------:R-:W1:Y:S02]  /*10320*/  LDC R77, c[0x0][0x3d8] ;  /* 0x0000f600ff4d7b82 */ /* 0x000e640000000800 */
[----:B------:R2:W-:Y:S02]  /*10330*/  STL.64 [R1+0x448], R28 ;  /* 0x0004481c01007387 */ /* 0x0005e40000100a00 */
[----:B--2---:R-:W-:-:S04]  /*10340*/  LEA R28, P3, R19, R37, 0x1 ;  /* 0x00000025131c7211 */ /* 0x004fc800078608ff */
[----:B------:R-:W-:Y:S02]  /*10350*/  LEA.HI.X.SX32 R29, R19, R0, 0x1, P3 ;  /* 0x00000000131d7211 */ /* 0x000fe400018f0eff */
[----:B0-----:R-:W-:Y:S02]  /*10360*/  LEA R19, R56, R8, 0x1 ;  /* 0x0000000838137211 */ /* 0x001fe400078e08ff */
[----:B------:R-:W0:Y:S01]  /*10370*/  LDC R56, c[0x0][0x3d8] ;  /* 0x0000f600ff387b82 */ /* 0x000e220000000800 */
[----:B------:R-:W-:Y:S04]  /*10380*/  STL.64 [R1+0x440], R26 ;  /* 0x0004401a01007387 */ /* 0x000fe80000100a00 */
[----:B------:R2:W-:Y:S02]  /*10390*/  STL.64 [R1+0x438], R28 ;  /* 0x0004381c01007387 */ /* 0x0005e40000100a00 */
[----:B--2---:R-:W-:-:S02]  /*103a0*/  LEA R28, P3, R5, R37, 0x1 ;  /* 0x00000025051c7211 */ /* 0x004fc400078608ff */
[----:B------:R-:W-:Y:S02]  /*103b0*/  LEA R26, P4, R24, R37, 0x1 ;  /* 0x00000025181a7211 */ /* 0x000fe400078808ff */
[----:B------:R-:W-:Y:S01]  /*103c0*/  LEA.HI.X.SX32 R29, R5, R0, 0x1, P3 ;  /* 0x00000000051d7211 */ /* 0x000fe200018f0eff */
[----:B0-----:R-:W-:-:S04]  /*103d0*/  IMAD R56, R56, 0x2, R19 ;  /* 0x0000000238387824 */ /* 0x001fc800078e0213 */
[----:B-1----:R-:W-:Y:S02]  /*103e0*/  IMAD R5, R77, 0x2, R56 ;  /* 0x000000024d057824 */ /* 0x002fe400078e0238 */
[----:B------:R-:W0:Y:S01]  /*103f0*/  LDC R77, c[0x0][0x3d8] ;  /* 0x0000f600ff4d7b82 */ /* 0x000e220000000800 */
[----:B------:R-:W-:-:S05]  /*10400*/  LEA.HI.X.SX32 R27, R24, R0, 0x1, P4 ;  /* 0x00000000181b7211 */ /* 0x000fca00020f0eff */
[----:B------:R1:W-:Y:S04]  /*10410*/  STL.64 [R1+0x428], R26 ;  /* 0x0004281a01007387 */ /* 0x0003e80000100a00 */
[----:B------:R-:W-:Y:S01]  /*10420*/  STL.64 [R1+0x420], R28 ;  /* 0x0004201c01007387 */ /* 0x000fe20000100a00 */
[----:B-1----:R-:W-:-:S04]  /*10430*/  LEA R26, P4, R15, R37, 0x1 ;  /* 0x000000250f1a7211 */ /* 0x002fc800078808ff */
[----:B------:R-:W-:Y:S01]  /*10440*/  LEA.HI.X.SX32 R27, R15, R0, 0x1, P4 ;  /* 0x000000000f1b7211 */ /* 0x000fe200020f0eff */
[----:B------:R-:W-:Y:S01]  /*10450*/  IMAD R15, R78, 0x2, R5 ;  /* 0x000000024e0f7824 */ /* 0x000fe200078e0205 */
[-C--:B------:R-:W-:Y:S01]  /*10460*/  LEA R24, P4, R23, R37.reuse, 0x1 ;  /* 0x0000002517187211 */ /* 0x080fe200078808ff */
[----:B------:R-:W1:Y:S02]  /*10470*/  LDC R78, c[0x0][0x3d8] ;  /* 0x0000f600ff4e7b82 */ /* 0x000e640000000800 */
[----:B------:R2:W-:Y:S02]  /*10480*/  STL.64 [R1+0x418], R26 ;  /* 0x0004181a01007387 */ /* 0x0005e40000100a00 */
[----:B--2---:R-:W-:-:S04]  /*10490*/  LEA R26, P3, R12, R37, 0x1 ;  /* 0x000000250c1a7211 */ /* 0x004fc800078608ff */
[-C--:B------:R-:W-:Y:S02]  /*104a0*/  LEA.HI.X.SX32 R27, R12, R0.reuse, 0x1, P3 ;  /* 0x000000000c1b7211 */ /* 0x080fe400018f0eff */
        /* <DEDUP_REMOVED lines=21> */
[----:B------:R2:W-:Y:S01]  /*10600*/  STL.64 [R1+0x3e0], R26 ;  /* 0x0003e01a01007387 */ /* 0x0005e20000100a00 */
[----:B0-----:R-:W-:-:S02]  /*10610*/  IMAD R51, R77, 0x2, R14 ;  /* 0x000000024d337824 */ /* 0x001fc400078e020e */
[----:B------:R-:W0:Y:S01]  /*10620*/  LDC R77, c[0x0][0x3d8] ;  /* 0x0000f600ff4d7b82 */ /* 0x000e220000000800 */
[-C--:B--2---:R-:W-:Y:S02]  /*10630*/  LEA R26, P3, R6, R37.reuse, 0x1 ;  /* 0x00000025061a7211 */ /* 0x084fe400078608ff */
[----:B------:R-:W-:Y:S02]  /*10640*/  LEA R24, P4, R22, R37, 0x1 ;  /* 0x0000002516187211 */ /* 0x000fe400078808ff */
[-C--:B------:R-:W-:Y:S02]  /*10650*/  LEA.HI.X.SX32 R27, R6, R0.reuse, 0x1, P3 ;  /* 0x00000000061b7211 */ /* 0x080fe400018f0eff */
[----:B------:R-:W-:-:S05]  /*10660*/  LEA.HI.X.SX32 R25, R22, R0, 0x1, P4 ;  /* 0x0000000016197211 */ /* 0x000fca00020f0eff */
[----:B------:R2:W-:Y:S01]  /*10670*/  STL.64 [R1+0x3d8], R24 ;  /* 0x0003d81801007387 */ /* 0x0005e20000100a00 */
[----:B0-----:R-:W-:Y:S02]  /*10680*/  IMAD R6, R77, 0x2, R51 ;  /* 0x000000024d067824 */ /* 0x001fe400078e0233 */
[----:B------:R-:W0:Y:S01]  /*10690*/  LDC R77, c[0x0][0x3d8] ;  /* 0x0000f600ff4d7b82 */ /* 0x000e220000000800 */
[----:B--2---:R-:W-:-:S04]  /*106a0*/  LEA R24, P4, R17, R37, 0x1 ;  /* 0x0000002511187211 */ /* 0x004fc800078808ff */
[----:B------:R-:W-:Y:S01]  /*106b0*/  LEA.HI.X.SX32 R25, R17, R0, 0x1, P4 ;  /* 0x0000000011197211 */ /* 0x000fe200020f0eff */
[----:B------:R-:W-:Y:S01]  /*106c0*/  STL.64 [R1+0x3c8], R26 ;  /* 0x0003c81a01007387 */ /* 0x000fe20000100a00 */
[----:B-1----:R-:W-:Y:S02]  /*106d0*/  IMAD R17, R78, 0x2, R6 ;  /* 0x000000024e117824 */ /* 0x002fe400078e0206 */
[----:B------:R-:W1:Y:S01]  /*106e0*/  LDC R78, c[0x0][0x3d8] ;  /* 0x0000f600ff4e7b82 */ /* 0x000e620000000800 */
[----:B------:R2:W-:Y:S02]  /*106f0*/  STL.64 [R1+0x3c0], R24 ;  /* 0x0003c01801007387 */ /* 0x0005e40000100a00 */
[----:B--2---:R-:W-:-:S04]  /*10700*/  LEA R24, P3, R9, R37, 0x1 ;  /* 0x0000002509187211 */ /* 0x004fc800078608ff */
[----:B------:R-:W-:Y:S02]  /*10710*/  LEA.HI.X.SX32 R25, R9, R0, 0x1, P3 ;  /* 0x0000000009197211 */ /* 0x000fe400018f0eff */
[----:B0-----:R-:W-:Y:S02]  /*10720*/  LEA R9, R77, R17, 0x1 ;  /* 0x000000114d097211 */ /* 0x001fe400078e08ff */
[----:B------:R-:W0:Y:S01]  /*10730*/  LDC R77, c[0x0][0x3d8] ;  /* 0x0000f600ff4d7b82 */ /* 0x000e220000000800 */
[----:B------:R2:W-:Y:S02]  /*10740*/  STL.64 [R1+0x3b8], R24 ;  /* 0x0003b81801007387 */ /* 0x0005e40000100a00 */
[----:B0-----:R-:W-:-:S05]  /*10750*/  IMAD R52, R77, 0x2, R9 ;  /* 0x000000024d347824 */ /* 0x001fca00078e0209 */
[----:B------:R-:W0:Y:S01]  /*10760*/  LDC R77, c[0x0][0x3d8] ;  /* 0x0000f600ff4d7b82 */ /* 0x000e220000000800 */
[----:B--2---:R-:W-:-:S04]  /*10770*/  LEA R24, P3, R11, R37, 0x1 ;  /* 0x000000250b187211 */ /* 0x004fc800078608ff */
[----:B------:R-:W-:Y:S02]  /*10780*/  LEA.HI.X.SX32 R25, R11, R0, 0x1, P3 ;  /* 0x000000000b197211 */ /* 0x000fe400018f0eff */
[----:B------:R-:W-:-:S04]  /*10790*/  LEA R22, P4, R21, R37, 0x1 ;  /* 0x0000002515167211 */ /* 0x000fc800078808ff */
[----:B------:R-:W-:Y:S01]  /*107a0*/  LEA.HI.X.SX32 R23, R21, R0, 0x1, P4 ;  /* 0x0000000015177211 */ /* 0x000fe200020f0eff */
[----:B0-----:R-:W-:Y:S02]  /*107b0*/  IMAD R11, R77, 0x2, R52 ;  /* 0x000000024d0b7824 */ /* 0x001fe400078e0234 */
[----:B------:R-:W0:Y:S02]  /*107c0*/  LDC R77, c[0x0][0x3d8] ;  /* 0x0000f600ff4d7b82 */ /* 0x000e240000000800 */
[----:B------:R2:W-:Y:S04]  /*107d0*/  STL.64 [R1+0x3a8], R22 ;  /* 0x0003a81601007387 */ /* 0x0005e80000100a00 */
[----:B------:R3:W-:Y:S01]  /*107e0*/  STL.64 [R1+0x3a0], R24 ;  /* 0x0003a01801007387 */ /* 0x0007e20000100a00 */
[----:B--2---:R-:W-:-:S04]  /*107f0*/  LEA R22, P4, R13, R37, 0x1 ;  /* 0x000000250d167211 */ /* 0x004fc800078808ff */
[-C--:B------:R-:W-:Y:S01]  /*10800*/  LEA.HI.X.SX32 R23, R13, R0.reuse, 0x1, P4 ;  /* 0x000000000d177211 */ /* 0x080fe200020f0eff */
[----:B-1----:R-:W-:Y:S01]  /*10810*/  IMAD R13, R78, 0x2, R11 ;  /* 0x000000024e0d7824 */ /* 0x002fe200078e020b */
[C---:B---3--:R-:W-:Y:S01]  /*10820*/  LEA R24, P3, R16.reuse, R37, 0x1 ;  /* 0x0000002510187211 */ /* 0x048fe200078608ff */
[----:B------:R-:W1:Y:S03]  /*10830*/  LDC R78, c[0x0][0x3d8] ;  /* 0x0000f600ff4e7b82 */ /* 0x000e660000000800 */
[----:B------:R-:W-:Y:S02]  /*10840*/  LEA.HI.X.SX32 R25, R16, R0, 0x1, P3 ;  /* 0x0000000010197211 */ /* 0x000fe400018f0eff */
[----:B0-----:R-:W-:-:S03]  /*10850*/  LEA R16, R77, R13, 0x1 ;  /* 0x0000000d4d107211 */ /* 0x001fc600078e08ff */
[----:B------:R-:W0:Y:S01]  /*10860*/  LDC R77, c[0x0][0x3d8] ;  /* 0x0000f600ff4d7b82 */ /* 0x000e220000000800 */
[----:B------:R-:W-:Y:S04]  /*10870*/  STL.64 [R1+0x398], R22 ;  /* 0x0003981601007387 */ /* 0x000fe80000100a00 */
[----:B------:R2:W-:Y:S01]  /*10880*/  STL.64 [R1+0x388], R24 ;  /* 0x0003881801007387 */ /* 0x0005e20000100a00 */
[----:B0-----:R-:W-:Y:S02]  /*10890*/  IMAD R50, R77, 0x2, R16 ;  /* 0x000000024d327824 */ /* 0x001fe400078e0210 */
[----:B------:R-:W0:Y:S01]  /*108a0*/  LDC R77, c[0x0][0x3d8] ;  /* 0x0000f600ff4d7b82 */ /* 0x000e220000000800 */
[-C--:B--2---:R-:W-:Y:S02]  /*108b0*/  LEA R24, P3, R4, R37.reuse, 0x1 ;  /* 0x0000002504187211 */ /* 0x084fe400078608ff */
[----:B------:R-:W-:-:S02]  /*108c0*/  LEA R22, P4, R20, R37, 0x1 ;  /* 0x0000002514167211 */ /* 0x000fc400078808ff */
        /* <DEDUP_REMOVED lines=8> */
[----:B-1----:R-:W-:Y:S01]  /*10950*/  IMAD R10, R78, 0x2, R4 ;  /* 0x000000024e0a7824 */ /* 0x002fe200078e0204 */
        /* <DEDUP_REMOVED lines=29> */
[CC--:B--2---:R-:W-:Y:S02]  /*10b30*/  LEA R22, P3, R7.reuse, R37.reuse, 0x1 ;  /* 0x0000002507167211 */ /* 0x0c4fe400078608ff */
[C---:B------:R-:W-:Y:S02]  /*10b40*/  LEA R20, P4, R18.reuse, R37, 0x1 ;  /* 0x0000002512147211 */ /* 0x040fe400078808ff */
        /* <DEDUP_REMOVED lines=147> */
[-C--:B------:R-:W-:Y:S02]  /*11480*/  LEA.HI.X.SX32 R13, R10, R0.reuse, 0x1, P4 ;  /* 0x000000000a0d7211 */ /* 0x080fe400020f0eff */
[----:B---3--:R-:W-:Y:S02]  /*11490*/  LEA R14, P3, R4, R37, 0x1 ;  /* 0x00000025040e7211 */ /* 0x008fe400078608ff */
[----:B-1----:R-:W-:Y:S02]  /*114a0*/  LEA R10, R78, R9, 0x1 ;  /* 0x000000094e0a7211 */ /* 0x002fe400078e08ff */
[----:B------:R-:W-:Y:S01]  /*114b0*/  LEA.HI.X.SX32 R15, R4, R0, 0x1, P3 ;  /* 0x00000000040f7211 */ /* 0x000fe200018f0eff */
[----:B------:R1:W-:Y:S01]  /*114c0*/  STL.64 [R1+0x1e0], R12 ;  /* 0x0001e00c01007387 */ /* 0x0003e20000100a00 */
[----:B------:R-:W2:Y:S01]  /*114d0*/  LDC R78, c[0x0][0x3d8] ;  /* 0x0000f600ff4e7b82 */ /* 0x000ea20000000800 */
[----:B0-----:R-:W-:-:S07]  /*114e0*/  IMAD R4, R77, 0x2, R10 ;  /* 0x000000024d047824 */ /* 0x001fce00078e020a */
[----:B------:R-:W0:Y:S01]  /*114f0*/  LDC R77, c[0x0][0x3d8] ;  /* 0x0000f600ff4d7b82 */ /* 0x000e220000000800 */
[----:B-1----:R-:W-:-:S04]  /*11500*/  LEA R12, P4, R8, R37, 0x1 ;  /* 0x00000025080c7211 */ /* 0x002fc800078808ff */
[----:B------:R-:W-:Y:S01]  /*11510*/  LEA.HI.X.SX32 R13, R8, R0, 0x1, P4 ;  /* 0x00000000080d7211 */ /* 0x000fe200020f0eff */
[----:B0-----:R-:W-:Y:S02]  /*11520*/  IMAD R39, R77, 0x2, R4 ;  /* 0x000000024d277824 */ /* 0x001fe400078e0204 */
[----:B------:R-:W0:Y:S01]  /*11530*/  LDC R77, c[0x0][0x3d8] ;  /* 0x0000f600ff4d7b82 */ /* 0x000e220000000800 */
[----:B------:R-:W-:Y:S04]  /*11540*/  STL.64 [R1+0x1d8], R14 ;  /* 0x0001d80e01007387 */ /* 0x000fe80000100a00 */
[----:B------:R1:W-:Y:S02]  /*11550*/  STL.64 [R1+0x1d0], R12 ;  /* 0x0001d00c01007387 */ /* 0x0003e40000100a00 */
[----:B-1----:R-:W-:-:S04]  /*11560*/  LEA R12, P4, R7, R37, 0x1 ;  /* 0x00000025070c7211 */ /* 0x002fc800078808ff */
[-C--:B------:R-:W-:Y:S02]  /*11570*/  LEA.HI.X.SX32 R13, R7, R0.reuse, 0x1, P4 ;  /* 0x00000000070d7211 */ /* 0x080fe400020f0eff */
[----:B0-----:R-:W-:Y:S02]  /*11580*/  LEA R7, R77, R39, 0x1 ;  /* 0x000000274d077211 */ /* 0x001fe400078e08ff */
[----:B------:R-:W0:Y:S01]  /*11590*/  LDC R77, c[0x0][0x3d8] ;  /* 0x0000f600ff4d7b82 */ /* 0x000e220000000800 */
[C---:B------:R-:W-:Y:S02]  /*115a0*/  LEA R14, P3, R5.reuse, R37, 0x1 ;  /* 0x00000025050e7211 */ /* 0x040fe400078608ff */
[----:B--2---:R-:W-:Y:S02]  /*115b0*/  IMAD R8, R78, 0x2, R7 ;  /* 0x000000024e087824 */ /* 0x004fe400078e0207 */
[----:B------:R-:W-:-:S03]  /*115c0*/  LEA.HI.X.SX32 R15, R5, R0, 0x1, P3 ;  /* 0x00000000050f7211 */ /* 0x000fc600018f0eff */
[----:B------:R-:W1:Y:S01]  /*115d0*/  LDC R78, c[0x0][0x3d8] ;  /* 0x0000f600ff4e7b82 */ /* 0x000e620000000800 */
[----:B0-----:R-:W-:-:S07]  /*115e0*/  IMAD R5, R77, 0x2, R8 ;  /* 0x000000024d057824 */ /* 0x001fce00078e0208 */
[----:B------:R-:W0:Y:S01]  /*115f0*/  LDC R77, c[0x0][0x3d8] ;  /* 0x0000f600ff4d7b82 */ /* 0x000e220000000800 */
[----:B------:R-:W-:Y:S02]  /*11600*/  LEA R16, P3, R6, R37, 0x1 ;  /* 0x0000002506107211 */ /* 0x000fe400078608ff */
[----:B-1----:R-:W-:-:S05]  /*11610*/  LEA R40, R78, R5, 0x1 ;  /* 0x000000054e287211 */ /* 0x002fca00078e08ff */
[----:B------:R-:W1:Y:S01]  /*11620*/  LDC R78, c[0x0][0x3d8] ;  /* 0x0000f600ff4e7b82 */ /* 0x000e620000000800 */
[----:B------:R-:W-:Y:S01]  /*11630*/  LEA.HI.X.SX32 R17, R6, R0, 0x1, P3 ;  /* 0x0000000006117211 */ /* 0x000fe200018f0eff */
[----:B------:R2:W-:Y:S04]  /*11640*/  STL.64 [R1+0x1c0], R14 ;  /* 0x0001c00e01007387 */ /* 0x0005e80000100a00 */
[----:B------:R3:W-:Y:S01]  /*11650*/  STL.64 [R1+0x1b8], R12 ;  /* 0x0001b80c01007387 */ /* 0x0007e20000100a00 */
[----:B0-----:R-:W-:Y:S02]  /*11660*/  IMAD R6, R77, 0x2, R40 ;  /* 0x000000024d067824 */ /* 0x001fe400078e0228 */
[----:B------:R-:W0:Y:S01]  /*11670*/  LDC R77, c[0x0][0x3d8] ;  /* 0x0000f600ff4d7b82 */ /* 0x000e220000000800 */
[----:B--2---:R-:W-:-:S02]  /*11680*/  LEA R14, P4, R9, R37, 0x1 ;  /* 0x00000025090e7211 */ /* 0x004fc400078808ff */
[CC--:B---3--:R-:W-:Y:S02]  /*11690*/  LEA R12, P5, R10.reuse, R37.reuse, 0x1 ;  /* 0x000000250a0c7211 */ /* 0x0c8fe400078a08ff */
[-C--:B------:R-:W-:Y:S02]  /*116a0*/  LEA.HI.X.SX32 R15, R9, R0.reuse, 0x1, P4 ;  /* 0x00000000090f7211 */ /* 0x080fe400020f0eff */
[-C--:B------:R-:W-:Y:S02]  /*116b0*/  LEA.HI.X.SX32 R13, R10, R0.reuse, 0x1, P5 ;  /* 0x000000000a0d7211 */ /* 0x080fe400028f0eff */
[C---:B------:R-:W-:Y:S01]  /*116c0*/  LEA R10, P3, R4.reuse, R37, 0x1 ;  /* 0x00000025040a7211 */ /* 0x040fe200078608ff */
[----:B------:R-:W-:Y:S03]  /*116d0*/  STL.64 [R1+0x1b0], R16 ;  /* 0x0001b01001007387 */ /* 0x000fe60000100a00 */
[----:B------:R-:W-:Y:S01]  /*116e0*/  LEA.HI.X.SX32 R11, R4, R0, 0x1, P3 ;  /* 0x00000000040b7211 */ /* 0x000fe200018f0eff */
[----:B------:R-:W-:Y:S01]  /*116f0*/  STL.64 [R1+0x1a0], R14 ;  /* 0x0001a00e01007387 */ /* 0x000fe20000100a00 */
[----:B-1----:R-:W-:-:S02]  /*11700*/  IMAD R4, R78, 0x2, R6 ;  /* 0x000000024e047824 */ /* 0x002fc400078e0206 */
[----:B------:R-:W1:Y:S01]  /*11710*/  LDC R78, c[0x0][0x3d8] ;  /* 0x0000f600ff4e7b82 */ /* 0x000e620000000800 */
[----:B------:R2:W-:Y:S02]  /*11720*/  STL.64 [R1+0x198], R12 ;  /* 0x0001980c01007387 */ /* 0x0005e40000100a00 */
[----:B--2---:R-:W-:-:S04]  /*11730*/  LEA R12, P3, R7, R37, 0x1 ;  /* 0x00000025070c7211 */ /* 0x004fc800078608ff */
[----:B------:R-:W-:Y:S02]  /*11740*/  LEA.HI.X.SX32 R13, R7, R0, 0x1, P3 ;  /* 0x00000000070d7211 */ /* 0x000fe400018f0eff */
[----:B0-----:R-:W-:Y:S02]  /*11750*/  LEA R7, R77, R4, 0x1 ;  /* 0x000000044d077211 */ /* 0x001fe400078e08ff */
[----:B------:R-:W0:Y:S01]  /*11760*/  LDC R77, c[0x0][0x3d8] ;  /* 0x0000f600ff4d7b82 */ /* 0x000e220000000800 */
[----:B------:R2:W-:Y:S04]  /*11770*/  STL.64 [R1+0x190], R10 ;  /* 0x0001900a01007387 */ /* 0x0005e80000100a00 */
[----:B------:R3:W-:Y:S01]  /*11780*/  STL.64 [R1+0x180], R12 ;  /* 0x0001800c01007387 */ /* 0x0007e20000100a00 */
[----:B--2---:R-:W-:Y:S01]  /*11790*/  LEA R10, P4, R8, R37, 0x1 ;  /* 0x00000025080a7211 */ /* 0x004fe200078808ff */
[----:B0-----:R-:W-:-:S02]  /*117a0*/  IMAD R38, R77, 0x2, R7 ;  /* 0x000000024d267824 */ /* 0x001fc400078e0207 */
[----:B------:R-:W0:Y:S01]  /*117b0*/  LDC R77, c[0x0][0x3d8] ;  /* 0x0000f600ff4d7b82 */ /* 0x000e220000000800 */
[----:B------:R-:W-:-:S05]  /*117c0*/  LEA.HI.X.SX32 R11, R8, R0, 0x1, P4 ;  /* 0x00000000080b7211 */ /* 0x000fca00020f0eff */
[----:B------:R2:W-:Y:S01]  /*117d0*/  STL.64 [R1+0x178], R10 ;  /* 0x0001780a01007387 */ /* 0x0005e20000100a00 */
[-C--:B---3--:R-:W-:Y:S02]  /*117e0*/  LEA R12, P3, R5, R37.reuse, 0x1 ;  /* 0x00000025050c7211 */ /* 0x088fe400078608ff */
[----:B--2---:R-:W-:-:S04]  /*117f0*/  LEA R10, P4, R6, R37, 0x1 ;  /* 0x00000025060a7211 */ /* 0x004fc800078808ff */
[-C--:B------:R-:W-:Y:S01]  /*11800*/  LEA.HI.X.SX32 R11, R6, R0.reuse, 0x1, P4 ;  /* 0x00000000060b7211 */ /* 0x080fe200020f0eff */
[----:B0-----:R-:W-:Y:S02]  /*11810*/  IMAD R6, R77, 0x2, R38 ;  /* 0x000000024d067824 */ /* 0x001fe400078e0226 */
[----:B------:R-:W0:Y:S01]  /*11820*/  LDC R77, c[0x0][0x3d8] ;  /* 0x0000f600ff4d7b82 */ /* 0x000e220000000800 */
[----:B------:R-:W-:Y:S02]  /*11830*/  LEA.HI.X.SX32 R13, R5, R0, 0x1, P3 ;  /* 0x00000000050d7211 */ /* 0x000fe400018f0eff */
[----:B------:R-:W-:-:S04]  /*11840*/  LEA R8, P3, R4, R37, 0x1 ;  /* 0x0000002504087211 */ /* 0x000fc800078608ff */
[----:B------:R-:W-:Y:S01]  /*11850*/  LEA.HI.X.SX32 R9, R4, R0, 0x1, P3 ;  /* 0x0000000004097211 */ /* 0x000fe200018f0eff */
[----:B------:R2:W-:Y:S01]  /*11860*/  STL.64 [R1+0x170], R12 ;  /* 0x0001700c01007387 */ /* 0x0005e20000100a00 */
[----:B-1----:R-:W-:-:S03]  /*11870*/  LEA R5, R78, R6, 0x1 ;  /* 0x000000064e057211 */ /* 0x002fc600078e08ff */
[----:B------:R-:W-:Y:S04]  /*11880*/  STL.64 [R1+0x160], R10 ;  /* 0x0001600a01007387 */ /* 0x000fe80000100a00 */
[----:B------:R1:W-:Y:S01]  /*11890*/  STL.64 [R1+0x158], R8 ;  /* 0x0001580801007387 */ /* 0x0003e20000100a00 */
[-C--:B--2---:R-:W-:Y:S02]  /*118a0*/  LEA R12, P4, R6, R37.reuse, 0x1 ;  /* 0x00000025060c7211 */ /* 0x084fe400078808ff */
[-C--:B-1----:R-:W-:Y:S01]  /*118b0*/  LEA R8, P5, R7, R37.reuse, 0x1 ;  /* 0x0000002507087211 */ /* 0x082fe200078a08ff */
[----:B0-----:R-:W-:Y:S01]  /*118c0*/  IMAD R4, R77, 0x2, R5 ;  /* 0x000000024d047824 */ /* 0x001fe200078e0205 */
[----:B------:R-:W-:Y:S01]  /*118d0*/  LEA R10, P3, R5, R37, 0x1 ;  /* 0x00000025050a7211 */ /* 0x000fe200078608ff */
[----:B------:R-:W0:Y:S01]  /*118e0*/  LDC R77, c[0x0][0x3d8] ;  /* 0x0000f600ff4d7b82 */ /* 0x000e220000000800 */
[----:B------:R-:W-:-:S02]  /*118f0*/  LEA.HI.X.SX32 R9, R7, R0, 0x1, P5 ;  /* 0x0000000007097211 */ /* 0x000fc400028f0eff */
[----:B------:R-:W-:-:S03]  /*11900*/  LEA.HI.X.SX32 R13, R6, R0, 0x1, P4 ;  /* 0x00000000060d7211 */ /* 0x000fc600020f0eff */
[----:B------:R1:W-:Y:S01]  /*11910*/  STL.64 [R1+0x150], R8 ;  /* 0x0001500801007387 */ /* 0x0003e20000100a00 */
[----:B------:R-:W-:-:S03]  /*11920*/  LEA.HI.X.SX32 R11, R5, R0, 0x1, P3 ;  /* 0x00000000050b7211 */ /* 0x000fc600018f0eff */
[----:B------:R2:W-:Y:S01]  /*11930*/  STL.64 [R1+0x140], R12 ;  /* 0x0001400c01007387 */ /* 0x0005e20000100a00 */
[----:B-1----:R-:W-:-:S04]  /*11940*/  LEA R8, P5, R4, R37, 0x1 ;  /* 0x0000002504087211 */ /* 0x002fc800078a08ff */
[----:B------:R-:W-:Y:S01]  /*11950*/  LEA.HI.X.SX32 R9, R4, R0, 0x1, P5 ;  /* 0x0000000004097211 */ /* 0x000fe200028f0eff */
[----:B------:R2:W-:Y:S04]  /*11960*/  STL.64 [R1+0x138], R10 ;  /* 0x0001380a01007387 */ /* 0x0005e80000100a00 */
[----:B------:R2:W-:Y:S01]  /*11970*/  STL.64 [R1+0x130], R8 ;  /* 0x0001300801007387 */ /* 0x0005e20000100a00 */
[----:B------:R-:W-:Y:S01]  /*11980*/  UIADD3 UR5, UPT, UPT, UR8, 0x100, URZ ;  /* 0x0000010008057890 */ /* 0x000fe2000fffe0ff */
[----:B------:R-:W-:Y:S01]  /*11990*/  PRMT R225, RZ, 0x7610, R225 ;  /* 0x00007610ffe17816 */ /* 0x000fe200000000e1 */
[----:B0-----:R-:W-:Y:S01]  /*119a0*/  IMAD R87, R77, 0x2, R4 ;  /* 0x000000024d577824 */ /* 0x001fe200078e0204 */
        /* <DEDUP_REMOVED lines=149> */
[----:B------:R-:W-:Y:S01]  /*12300*/  PRMT R230, RZ, 0x7610, R230 ;  /* 0x00007610ffe67816 */ /* 0x000fe200000000e6 */
[----:B------:R-:W-:Y:S06]  /*12310*/  BAR.SYNC.DEFER_BLOCKING 0x0 ;  /* 0x0000000000007b1d */ /* 0x000fec0000010000 */
[----:B--2---:R-:W-:Y:S05]  /*12320*/  @!P2 BRA `(.L_x_6) ;  /* 0x0000000800dca947 */ /* 0x004fea0003800000 */
[----:B------:R-:W2:Y:S01]  /*12330*/  LDL R77, [R1+0x1190] ;  /* 0x00119000014d7983 */ /* 0x000ea20000100800 */
[----:B------:R-:W-:Y:S02]  /*12340*/  MOV R7, UR9 ;  /* 0x0000000900077c02 */ /* 0x000fe40008000f00 */
[----:B------:R-:W-:Y:S01]  /*12350*/  ELECT P3, URZ, PT ;  /* 0x0000000000ff782f */ /* 0x000fe20003860000 */
[----:B------:R-:W-:Y:S01]  /*12360*/  IMAD.MOV.U32 R209, RZ, RZ, RZ ;  /* 0x000000ffffd17224 */ /* 0x000fe200078e00ff */
[----:B------:R-:W-:Y:S01]  /*12370*/  UMOV UR50, 0x0 ;  /* 0x0000000000327882 */ /* 0x000fe20000000000 */
[----:B------:R-:W-:Y:S01]  /*12380*/  SHF.R.U32.HI R7, RZ, 0x4, R7 ;  /* 0x00000004ff077819 */ /* 0x000fe20000011607 */
[----:B------:R-:W-:Y:S01]  /*12390*/  UMOV UR51, 0x4108010 ;  /* 0x0410801000337882 */ /* 0x000fe20000000000 */
[----:B------:R-:W-:Y:S01]  /*123a0*/  UMOV UR70, 0x0 ;  /* 0x0000000000467882 */ /* 0x000fe20000000000 */
[----:B------:R-:W-:Y:S01]  /*123b0*/  UMOV UR71, 0x4108010 ;  /* 0x0410801000477882 */ /* 0x000fe20000000000 */
[----:B------:R-:W-:Y:S01]  /*123c0*/  SGXT.U32 R7, R7, 0xe ;  /* 0x0000000e0707781a */ /* 0x000fe20000000000 */
[----:B------:R-:W-:Y:S01]  /*123d0*/  UMOV UR52, 0x0 ;  /* 0x0000000000347882 */ /* 0x000fe20000000000 */
[----:B------:R-:W-:Y:S01]  /*123e0*/  UMOV UR53, 0x4108010 ;  /* 0x0410801000357882 */ /* 0x000fe20000000000 */
[----:B------:R-:W-:Y:S01]  /*123f0*/  UMOV UR44, 0x0 ;  /* 0x00000000002c7882 */ /* 0x000fe20000000000 */
[----:B------:R-:W-:Y:S01]  /*12400*/  R2UR UR4, R7 ;  /* 0x00000000070472ca */ /* 0x000fe200000e0000 */
[----:B------:R-:W-:Y:S01]  /*12410*/  UMOV UR45, 0x4108010 ;  /* 0x04108010002d7882 */ /* 0x000fe20000000000 */
[----:B------:R-:W-:Y:S01]  /*12420*/  @P3 MOV R5, 0x40004040 ;  /* 0x4000404000053802 */ /* 0x000fe20000000f00 */
[----:B------:R-:W-:Y:S01]  /*12430*/  UMOV UR64, 0x0 ;  /* 0x0000000000407882 */ /* 0x000fe20000000000 */
[----:B------:R-:W-:Y:S01]  /*12440*/  @P3 MOV R8, R208 ;  /* 0x000000d000083202 */ /* 0x000fe20000000f00 */
[----:B------:R-:W-:Y:S01]  /*12450*/  UMOV UR65, 0x4108010 ;  /* 0x0410801000417882 */ /* 0x000fe20000000000 */
[C---:B------:R-:W-:Y:S01]  /*12460*/  @P3 R2UR UR47, R5.reuse ;  /* 0x00000000052f32ca */ /* 0x040fe200000e0000 */
[----:B------:R-:W-:Y:S01]  /*12470*/  UMOV UR48, 0x0 ;  /* 0x0000000000307882 */ /* 0x000fe20000000000 */
[----:B------:R-:W-:Y:S01]  /*12480*/  @P3 R2UR UR63, R5 ;  /* 0x00000000053f32ca */ /* 0x000fe200000e0000 */
[----:B------:R-:W-:Y:S01]  /*12490*/  UMOV UR49, 0x4108010 ;  /* 0x0410801000317882 */ /* 0x000fe20000000000 */
[----:B------:R-:W-:Y:S01]  /*124a0*/  UMOV UR58, 0x0 ;  /* 0x00000000003a7882 */ /* 0x000fe20000000000 */
[----:B------:R-:W-:Y:S01]  /*124b0*/  UMOV UR59, 0x4108010 ;  /* 0x04108010003b7882 */ /* 0x000fe20000000000 */
[----:B------:R-:W-:Y:S01]  /*124c0*/  UMOV UR68, 0x0 ;  /* 0x0000000000447882 */ /* 0x000fe20000000000 */
[----:B------:R-:W-:Y:S01]  /*124d0*/  IMAD.U32 R4, RZ, RZ, UR4 ;  /* 0x00000004ff047e24 */ /* 0x000fe2000f8e00ff */
[----:B------:R-:W-:Y:S01]  /*124e0*/  @P3 R2UR UR4, R8 ;  /* 0x00000000080432ca */ /* 0x000fe200000e0000 */
[----:B------:R-:W-:Y:S01]  /*124f0*/  UMOV UR69, 0x4108010 ;  /* 0x0410801000457882 */ /* 0x000fe20000000000 */
[----:B------:R-:W-:Y:S01]  /*12500*/  UMOV UR66, 0x0 ;  /* 0x0000000000427882 */ /* 0x000fe20000000000 */
[----:B------:R-:W-:Y:S01]  /*12510*/  UMOV UR67, 0x4108010 ;  /* 0x0410801000437882 */ /* 0x000fe20000000000 */
[----:B------:R-:W-:Y:S01]  /*12520*/  @P3 R2UR UR46, R4 ;  /* 0x00000000042e32ca */ /* 0x000fe200000e0000 */
[----:B------:R-:W-:Y:S01]  /*12530*/  UMOV UR60, 0x0 ;  /* 0x00000000003c7882 */ /* 0x000fe20000000000 */
        /* <DEDUP_REMOVED lines=29> */
[----:B--2---:R-:W-:-:S05]  /*12710*/  VIADD R6, R77, 0x10000 ;  /* 0x000100004d067836 */ /* 0x004fca0000000000 */
[----:B------:R-:W-:-:S04]  /*12720*/  SHF.R.U32.HI R6, RZ, 0x4, R6 ;  /* 0x00000004ff067819 */ /* 0x000fc80000011606 */
[----:B------:R-:W-:-:S04]  /*12730*/  SGXT.U32 R6, R6, 0xe ;  /* 0x0000000e0606781a */ /* 0x000fc80000000000 */
[C---:B------:R-:W-:Y:S02]  /*12740*/  R2UR UR12, R6.reuse ;  /* 0x00000000060c72ca */ /* 0x040fe400000e0000 */
[----:B------:R-:W-:-:S04]  /*12750*/  IADD3 R6, P4, PT, R6, 0x2, RZ ;  /* 0x0000000206067810 */ /* 0x000fc80007f9e0ff */
[----:B------:R-:W-:-:S07]  /*12760*/  R2UR UR14, R6 ;  /* 0x00000000060e72ca */ /* 0x000fce00000e0000 */
[----:B------:R-:W-:-:S05]  /*12770*/  IMAD.U32 R4, RZ, RZ, UR12 ;  /* 0x0000000cff047e24 */ /* 0x000fca000f8e00ff */
[----:B------:R-:W-:Y:S02]  /*12780*/  @P3 R2UR UR62, R4 ;  /* 0x00000000043e32ca */ /* 0x000fe400000e0000 */
[----:B------:R-:W-:Y:S02]  /*12790*/  CS2R R4, SRZ ;  /* 0x0000000000047805 */ /* 0x000fe4000001ff00 */
[----:B------:R-:W-:-:S04]  /*127a0*/  IADD3 R7, P3, PT, R7, 0x80, RZ ;  /* 0x0000008007077810 */ /* 0x000fc80007f7e0ff */
[----:B------:R-:W-:Y:S02]  /*127b0*/  R2UR UR12, R7 ;  /* 0x00000000070c72ca */ /* 0x000fe400000e0000 */
[----:B------:R-:W-:Y:S02]  /*127c0*/  IADD3.X R5, PT, PT, R5, 0x40004040, RZ, P3, !PT ;  /* 0x4000404005057810 */ /* 0x000fe40001ffe4ff */
[----:B------:R-:W-:Y:S02]  /*127d0*/  IADD3.X R4, PT, PT, R4, 0x40004040, RZ, P4, !PT ;  /* 0x4000404004047810 */ /* 0x000fe400027fe4ff */
[----:B------:R-:W-:Y:S01]  /*127e0*/  R2UR UR13, R5 ;  /* 0x00000000050d72ca */ /* 0x000fe200000e0000 */
[----:B------:R0:W-:Y:S01]  /*127f0*/  UTCHMMA gdesc[UR46], gdesc[UR62], tmem[UR5], tmem[UR50], idesc[UR51], !UPT ;  /* 0x00ff323e2e0075ea */ /* 0x0001e2000f800005 */
[----:B------:R-:W-:-:S11]  /*12800*/  R2UR UR15, R4 ;  /* 0x00000000040f72ca */ /* 0x000fd600000e0000 */
[----:B------:R-:W-:Y:S02]  /*12810*/  UIADD3.64 UR42, UPT, UPT, UR12, 0x80, URZ ;  /* 0x000000800c2a7897 */ /* 0x000fe4000fffe0ff */
[----:B------:R-:W-:Y:S02]  /*12820*/  UIADD3.64 UR54, UPT, UPT, UR14, 0x2, URZ ;  /* 0x000000020e367897 */ /* 0x000fe4000fffe0ff */
[----:B------:R1:W-:Y:S01]  /*12830*/  UTCHMMA gdesc[UR12], gdesc[UR14], tmem[UR5], tmem[UR70], idesc[UR71], UPT ;  /* 0x00ff460e0c0075ea */ /* 0x0003e2000b800005 */
[----:B0-----:R-:W-:Y:S02]  /*12840*/  UIADD3.64 UR46, UPT, UPT, UR12, 0x100, URZ ;  /* 0x000001000c2e7897 */ /* 0x001fe4000fffe0ff */
[----:B------:R-:W-:Y:S02]  /*12850*/  UIADD3.64 UR50, UPT, UPT, UR14, 0x4, URZ ;  /* 0x000000040e327897 */ /* 0x000fe4000fffe0ff */
[----:B------:R-:W-:Y:S02]  /*12860*/  UIADD3.64 UR74, UPT, UPT, UR12, 0x180, URZ ;  /* 0x000001800c4a7897 */ /* 0x000fe4000fffe0ff */
[----:B------:R-:W-:Y:S01]  /*12870*/  UIADD3.64 UR76, UPT, UPT, UR14, 0x1fe, URZ ;  /* 0x000001fe0e4c7897 */ /* 0x000fe2000fffe0ff */
[----:B------:R0:W-:Y:S01]  /*12880*/  UTCHMMA gdesc[UR42], gdesc[UR54], tmem[UR5], tmem[UR52], idesc[UR53], UPT ;  /* 0x00ff34362a0075ea */ /* 0x0001e2000b800005 */
[----:B------:R-:W-:-:S02]  /*12890*/  UIADD3.64 UR56, UPT, UPT, UR14, 0x200, URZ ;  /* 0x000002000e387897 */ /* 0x000fc4000fffe0ff */
[----:B------:R-:W-:Y:S01]  /*128a0*/  UIADD3.64 UR62, UPT, UPT, UR14, 0x202, URZ ;  /* 0x000002020e3e7897 */ /* 0x000fe2000fffe0ff */
[----:B------:R2:W-:Y:S01]  /*128b0*/  UTCHMMA gdesc[UR46], gdesc[UR50], tmem[UR5], tmem[UR44], idesc[UR45], UPT ;  /* 0x00ff2c322e0075ea */ /* 0x0005e2000b800005 */
[----:B-1----:R-:W-:-:S03]  /*128c0*/  UIADD3.64 UR70, UPT, UPT, UR12, 0x300, URZ ;  /* 0x000003000c467897 */ /* 0x002fc6000fffe0ff */
[----:B------:R1:W-:Y:S01]  /*128d0*/  UTCHMMA gdesc[UR74], gdesc[UR76], tmem[UR5], tmem[UR64], idesc[UR65], UPT ;  /* 0x00ff404c4a0075ea */ /* 0x0003e2000b800005 */
[----:B0-----:R-:W-:Y:S02]  /*128e0*/  UIADD3.64 UR54, UPT, UPT, UR12, 0x200, URZ ;  /* 0x000002000c367897 */ /* 0x001fe4000fffe0ff */
[----:B------:R-:W-:Y:S02]  /*128f0*/  UIADD3.64 UR52, UPT, UPT, UR14, 0x204, URZ ;  /* 0x000002040e347897 */ /* 0x000fe4000fffe0ff */
[----:B--2---:R-:W-:Y:S01]  /*12900*/  UIADD3.64 UR50, UPT, UPT, UR12, 0x280, URZ ;  /* 0x000002800c327897 */ /* 0x004fe2000fffe0ff */
[----:B------:R-:W-:Y:S01]  /*12910*/  UMOV UR42, 0x0 ;  /* 0x00000000002a7882 */ /* 0x000fe20000000000 */
[----:B------:R-:W-:Y:S01]  /*12920*/  UMOV UR43, 0x4108010 ;  /* 0x04108010002b7882 */ /* 0x000fe20000000000 */
[----:B-1----:R-:W-:Y:S02]  /*12930*/  UIADD3.64 UR64, UPT, UPT, UR14, 0x400, URZ ;  /* 0x000004000e407897 */ /* 0x002fe4000fffe0ff */
[----:B------:R0:W-:Y:S01]  /*12940*/  UTCHMMA gdesc[UR54], gdesc[UR56], tmem[UR5], tmem[UR48], idesc[UR49], UPT ;  /* 0x00ff3038360075ea */ /* 0x0001e2000b800005 */
[----:B------:R-:W-:-:S02]  /*12950*/  UIADD3.64 UR74, UPT, UPT, UR12, 0x480, URZ ;  /* 0x000004800c4a7897 */ /* 0x000fc4000fffe0ff */
[----:B------:R-:W-:Y:S01]  /*12960*/  UIADD3.64 UR76, UPT, UPT, UR14, 0x402, URZ ;  /* 0x000004020e4c7897 */ /* 0x000fe2000fffe0ff */
[----:B------:R1:W-:Y:S01]  /*12970*/  UTCHMMA gdesc[UR50], gdesc[UR62], tmem[UR5], tmem[UR58], idesc[UR59], UPT ;  /* 0x00ff3a3e320075ea */ /* 0x0003e2000b800005 */
[----:B------:R2:W-:Y:S01]  /*12980*/  UTCHMMA gdesc[UR70], gdesc[UR52], tmem[UR5], tmem[UR68], idesc[UR69], UPT ;  /* 0x00ff4434460075ea */ /* 0x0005e2000b800005 */
[----:B------:R-:W-:Y:S01]  /*12990*/  UMOV UR46, 0x0 ;  /* 0x00000000002e7882 */ /* 0x000fe20000000000 */
[----:B------:R-:W-:Y:S01]  /*129a0*/  UMOV UR47, 0x4108010 ;  /* 0x04108010002f7882 */ /* 0x000fe20000000000 */
[----:B0-----:R-:W-:Y:S02]  /*129b0*/  UIADD3.64 UR54, UPT, UPT, UR12, 0x380, URZ ;  /* 0x000003800c367897 */ /* 0x001fe4000fffe0ff */
[----:B------:R-:W-:Y:S02]  /*129c0*/  UIADD3.64 UR56, UPT, UPT, UR14, 0x3fe, URZ ;  /* 0x000003fe0e387897 */ /* 0x000fe4000fffe0ff */
[----:B-1----:R-:W-:Y:S02]  /*129d0*/  UIADD3.64 UR62, UPT, UPT, UR12, 0x400, URZ ;  /* 0x000004000c3e7897 */ /* 0x002fe4000fffe0ff */
[----:B--2---:R-:W-:-:S02]  /*129e0*/  UIADD3.64 UR52, UPT, UPT, UR12, 0x500, URZ ;  /* 0x000005000c347897 */ /* 0x004fc4000fffe0ff */
[----:B------:R-:W-:Y:S02]  /*129f0*/  UIADD3.64 UR58, UPT, UPT, UR14, 0x5fe, URZ ;  /* 0x000005fe0e3a7897 */ /* 0x000fe4000fffe0ff */
[----:B------:R-:W-:Y:S01]  /*12a00*/  UIADD3.64 UR70, UPT, UPT, UR14, 0x602, URZ ;  /* 0x000006020e467897 */ /* 0x000fe2000fffe0ff */
[----:B------:R0:W-:Y:S01]  /*12a10*/  UTCHMMA gdesc[UR54], gdesc[UR56], tmem[UR5], tmem[UR66], idesc[UR67], UPT ;  /* 0x00ff4238360075ea */ /* 0x0001e2000b800005 */
[----:B------:R-:W-:Y:S01]  /*12a20*/  UIADD3.64 UR68, UPT, UPT, UR12, 0x700, URZ ;  /* 0x000007000c447897 */ /* 0x000fe2000fffe0ff */
[----:B------:R1:W-:Y:S01]  /*12a30*/  UTCHMMA gdesc[UR62], gdesc[UR64], tmem[UR5], tmem[UR60], idesc[UR61], UPT ;  /* 0x00ff3c403e0075ea */ /* 0x0003e2000b800005 */
[----:B------:R2:W-:Y:S01]  /*12a40*/  UTCHMMA gdesc[UR74], gdesc[UR76], tmem[UR5], tmem[UR72], idesc[UR73], UPT ;  /* 0x00ff484c4a0075ea */ /* 0x0005e2000b800005 */
[----:B------:R-:W-:Y:S01]  /*12a50*/  UMOV UR50, 0x0 ;  /* 0x0000000000327882 */ /* 0x000fe20000000000 */
[----:B------:R-:W-:Y:S01]  /*12a60*/  UMOV UR51, 0x4108010 ;  /* 0x0410801000337882 */ /* 0x000fe20000000000 */
[----:B0-----:R-:W-:Y:S02]  /*12a70*/  UIADD3.64 UR54, UPT, UPT, UR14, 0x404, URZ ;  /* 0x000004040e367897 */ /* 0x001fe4000fffe0ff */
[----:B------:R-:W-:-:S02]  /*12a80*/  UIADD3.64 UR56, UPT, UPT, UR12, 0x580, URZ ;  /* 0x000005800c387897 */ /* 0x000fc4000fffe0ff */
[----:B-1----:R-:W-:Y:S02]  /*12a90*/  UIADD3.64 UR60, UPT, UPT, UR12, 0x600, URZ ;  /* 0x000006000c3c7897 */ /* 0x002fe4000fffe0ff */
[----:B------:R-:W-:Y:S02]  /*12aa0*/  UIADD3.64 UR62, UPT, UPT, UR14, 0x600, URZ ;  /* 0x000006000e3e7897 */ /* 0x000fe4000fffe0ff */
[----:B------:R-:W-:Y:S01]  /*12ab0*/  UIADD3.64 UR64, UPT, UPT, UR12, 0x680, URZ ;  /* 0x000006800c407897 */ /* 0x000fe2000fffe0ff */
[----:B------:R0:W-:Y:S01]  /*12ac0*/  UTCHMMA gdesc[UR52], gdesc[UR54], tmem[UR5], tmem[UR16], idesc[UR17], UPT ;  /* 0x00ff1036340075ea */ /* 0x0001e2000b800005 */
[----:B------:R-:W-:Y:S01]  /*12ad0*/  UIADD3.64 UR66, UPT, UPT, UR14, 0x604, URZ ;  /* 0x000006040e427897 */ /* 0x000fe2000fffe0ff */
[----:B------:R1:W-:Y:S01]  /*12ae0*/  UTCHMMA gdesc[UR56], gdesc[UR58], tmem[UR5], tmem[UR18], idesc[UR19], UPT ;  /* 0x00ff123a380075ea */ /* 0x0003e2000b800005 */
[----:B--2---:R-:W-:Y:S02]  /*12af0*/  UIADD3.64 UR72, UPT, UPT, UR14, 0x802, URZ ;  /* 0x000008020e487897 */ /* 0x004fe4000fffe0ff */
[----:B------:R-:W-:Y:S01]  /*12b00*/  UIADD3.64 UR76, UPT, UPT, UR14, 0x804, URZ ;  /* 0x000008040e4c7897 */ /* 0x000fe2000fffe0ff */
[----:B------:R2:W-:Y:S01]  /*12b10*/  UTCHMMA gdesc[UR60], gdesc[UR62], tmem[UR5], tmem[UR20], idesc[UR21], UPT ;  /* 0x00ff143e3c0075ea */ /* 0x0005e2000b800005 */
[----:B------:R-:W-:Y:S01]  /*12b20*/  UIADD3.64 UR74, UPT, UPT, UR12, 0x980, URZ ;  /* 0x000009800c4a7897 */ /* 0x000fe2000fffe0ff */
[----:B------:R3:W-:Y:S01]  /*12b30*/  UTCHMMA gdesc[UR64], gdesc[UR70], tmem[UR5], tmem[UR22], idesc[UR23], UPT ;  /* 0x00ff1646400075ea */ /* 0x0007e2000b800005 */
[----:B0-----:R-:W-:Y:S01]  /*12b40*/  UIADD3.64 UR52, UPT, UPT, UR12, 0x780, URZ ;  /* 0x000007800c347897 */ /* 0x001fe2000fffe0ff */
[----:B------:R0:W-:Y:S01]  /*12b50*/  UTCHMMA gdesc[UR68], gdesc[UR66], tmem[UR5], tmem[UR24], idesc[UR25], UPT ;  /* 0x00ff1842440075ea */ /* 0x0001e2000b800005 */
[----:B------:R-:W-:-:S02]  /*12b60*/  UIADD3.64 UR54, UPT, UPT, UR14, 0x7fe, URZ ;  /* 0x000007fe0e367897 */ /* 0x000fc4000fffe0ff */
[----:B------:R-:W-:Y:S02]  /*12b70*/  UIADD3.64 UR16, UPT, UPT, UR12, 0x800, URZ ;  /* 0x000008000c107897 */ /* 0x000fe4000fffe0ff */
[----:B-1----:R-:W-:Y:S02]  /*12b80*/  UIADD3.64 UR56, UPT, UPT, UR14, 0x800, URZ ;  /* 0x000008000e387897 */ /* 0x002fe4000fffe0ff */
[----:B------:R-:W-:Y:S02]  /*12b90*/  UIADD3.64 UR18, UPT, UPT, UR12, 0x880, URZ ;  /* 0x000008800c127897 */ /* 0x000fe4000fffe0ff */
[----:B--2---:R-:W-:Y:S01]  /*12ba0*/  UIADD3.64 UR20, UPT, UPT, UR12, 0x900, URZ ;  /* 0x000009000c147897 */ /* 0x004fe2000fffe0ff */
[----:B------:R1:W-:Y:S01]  /*12bb0*/  UTCHMMA gdesc[UR52], gdesc[UR54], tmem[UR5], tmem[UR26], idesc[UR27], UPT ;  /* 0x00ff1a36340075ea */ /* 0x0003e2000b800005 */
[----:B------:R-:W-:Y:S02]  /*12bc0*/  UIADD3.64 UR60, UPT, UPT, UR14, 0x9fe, URZ ;  /* 0x000009fe0e3c7897 */ /* 0x000fe4000fffe0ff */
[----:B---3--:R-:W-:Y:S01]  /*12bd0*/  UIADD3.64 UR22, UPT, UPT, UR12, 0xa00, URZ ;  /* 0x00000a000c167897 */ /* 0x008fe2000fffe0ff */
[----:B------:R2:W-:Y:S01]  /*12be0*/  UTCHMMA gdesc[UR16], gdesc[UR56], tmem[UR5], tmem[UR28], idesc[UR29], UPT ;  /* 0x00ff1c38100075ea */ /* 0x0005e2000b800005 */
[----:B------:R-:W-:Y:S01]  /*12bf0*/  UIADD3.64 UR58, UPT, UPT, UR14, 0xa00, URZ ;  /* 0x00000a000e3a7897 */ /* 0x000fe2000fffe0ff */
[----:B------:R3:W-:Y:S01]  /*12c00*/  UTCHMMA gdesc[UR18], gdesc[UR72], tmem[UR5], tmem[UR30], idesc[UR31], UPT ;  /* 0x00ff1e48120075ea */ /* 0x0007e2000b800005 */
[----:B0-----:R-:W-:Y:S01]  /*12c10*/  UIADD3.64 UR24, UPT, UPT, UR12, 0xa80, URZ ;  /* 0x00000a800c187897 */ /* 0x001fe2000fffe0ff */
[----:B------:R0:W-:Y:S01]  /*12c20*/  UTCHMMA gdesc[UR20], gdesc[UR76], tmem[UR5], tmem[UR32], idesc[UR33], UPT ;  /* 0x00ff204c140075ea */ /* 0x0001e2000b800005 */
[----:B------:R-:W-:Y:S01]  /*12c30*/  UIADD3.64 UR64, UPT, UPT, UR14, 0xa02, URZ ;  /* 0x00000a020e407897 */ /* 0x000fe2000fffe0ff */
[----:B------:R4:W-:Y:S01]  /*12c40*/  UTCHMMA gdesc[UR74], gdesc[UR60], tmem[UR5], tmem[UR34], idesc[UR35], UPT ;  /* 0x00ff223c4a0075ea */ /* 0x0009e2000b800005 */
[----:B------:R-:W-:-:S02]  /*12c50*/  UIADD3.64 UR62, UPT, UPT, UR12, 0xb00, URZ ;  /* 0x00000b000c3e7897 */ /* 0x000fc4000fffe0ff */
[----:B-1----:R-:W-:Y:S02]  /*12c60*/  UIADD3.64 UR52, UPT, UPT, UR14, 0xa04, URZ ;  /* 0x00000a040e347897 */ /* 0x002fe4000fffe0ff */
[----:B------:R-:W-:Y:S02]  /*12c70*/  UIADD3.64 UR26, UPT, UPT, UR12, 0xb80, URZ ;  /* 0x00000b800c1a7897 */ /* 0x000fe4000fffe0ff */
[----:B------:R-:W-:Y:S02]  /*12c80*/  UIADD3.64 UR70, UPT, UPT, UR14, 0xbfe, URZ ;  /* 0x00000bfe0e467897 */ /* 0x000fe4000fffe0ff */
[----:B--2---:R-:W-:Y:S02]  /*12c90*/  UIADD3.64 UR16, UPT, UPT, UR12, 0xc00, URZ ;  /* 0x00000c000c107897 */ /* 0x004fe4000fffe0ff */
[----:B------:R-:W-:Y:S02]  /*12ca0*/  UIADD3.64 UR28, UPT, UPT, UR14, 0xc00, URZ ;  /* 0x00000c000e1c7897 */ /* 0x000fe4000fffe0ff */
[----:B------:R-:W-:-:S02]  /*12cb0*/  UIADD3.64 UR66, UPT, UPT, UR12, 0xc80, URZ ;  /* 0x00000c800c427897 */ /* 0x000fc4000fffe0ff */
[----:B---3--:R-:W-:Y:S02]  /*12cc0*/  UIADD3.64 UR18, UPT, UPT, UR14, 0xc02, URZ ;  /* 0x00000c020e127897 */ /* 0x008fe4000fffe0ff */
[----:B------:R-:W-:Y:S02]  /*12cd0*/  UIADD3.64 UR68, UPT, UPT, UR12, 0xd00, URZ ;  /* 0x00000d000c447897 */ /* 0x000fe4000fffe0ff */
[----:B------:R-:W-:Y:S02]  /*12ce0*/  UIADD3.64 UR54, UPT, UPT, UR14, 0xc04, URZ ;  /* 0x00000c040e367897 */ /* 0x000fe4000fffe0ff */
[----:B0-----:R-:W-:Y:S02]  /*12cf0*/  UIADD3.64 UR20, UPT, UPT, UR12, 0xd80, URZ ;  /* 0x00000d800c147897 */ /* 0x001fe4000fffe0ff */
[----:B------:R-:W-:Y:S01]  /*12d00*/  UIADD3.64 UR30, UPT, UPT, UR14, 0xdfe, URZ ;  /* 0x00000dfe0e1e7897 */ /* 0x000fe2000fffe0ff */
[----:B----4-:R-:W-:Y:S01]  /*12d10*/  UMOV UR74, 0x0 ;  /* 0x00000000004a7882 */ /* 0x010fe20000000000 */
[----:B------:R-:W-:Y:S01]  /*12d20*/  UMOV UR75, 0x4108010 ;  /* 0x04108010004b7882 */ /* 0x000fe20000000000 */
[----:B------:R-:W-:Y:S01]  /*12d30*/  UIADD3.64 UR56, UPT, UPT, UR12, 0xe00, URZ ;  /* 0x00000e000c387897 */ /* 0x000fe2000fffe0ff */
[----:B------:R0:W-:Y:S01]  /*12d40*/  UTCHMMA gdesc[UR22], gdesc[UR58], tmem[UR5], tmem[UR74], idesc[UR75], UPT ;  /* 0x00ff4a3a160075ea */ /* 0x0001e2000b800005 */
[----:B------:R-:W-:Y:S01]  /*12d50*/  UIADD3.64 UR34, UPT, UPT, UR14, 0xe00, URZ ;  /* 0x00000e000e227897 */ /* 0x000fe2000fffe0ff */
[----:B------:R-:W-:Y:S01]  /*12d60*/  UMOV UR60, 0x0 ;  /* 0x00000000003c7882 */ /* 0x000fe20000000000 */
        /* <DEDUP_REMOVED lines=9> */
[----:B------:R0:W-:Y:S01]  /*12e00*/  UTCHMMA gdesc[UR26], gdesc[UR70], tmem[UR5], tmem[UR36], idesc[UR37], UPT ;  /* 0x00ff24461a0075ea */ /* 0x0001e2000b800005 */
[----:B------:R0:W-:Y:S01]  /*12e10*/  UTCHMMA gdesc[UR16], gdesc[UR28], tmem[UR5], tmem[UR38], idesc[UR39], UPT ;  /* 0x00ff261c100075ea */ /* 0x0001e2000b800005 */
[----:B------:R0:W-:Y:S01]  /*12e20*/  UTCHMMA gdesc[UR66], gdesc[UR18], tmem[UR5], tmem[UR40], idesc[UR41], UPT ;  /* 0x00ff2812420075ea */ /* 0x0001e2000b800005 */
[----:B------:R0:W-:Y:S01]  /*12e30*/  UTCHMMA gdesc[UR68], gdesc[UR54], tmem[UR5], tmem[UR42], idesc[UR43], UPT ;  /* 0x00ff2a36440075ea */ /* 0x0001e2000b800005 */
[----:B------:R0:W-:Y:S01]  /*12e40*/  UTCHMMA gdesc[UR20], gdesc[UR30], tmem[UR5], tmem[UR44], idesc[UR45], UPT ;  /* 0x00ff2c1e140075ea */ /* 0x0001e2000b800005 */
[----:B------:R0:W-:Y:S01]  /*12e50*/  UTCHMMA gdesc[UR56], gdesc[UR34], tmem[UR5], tmem[UR46], idesc[UR47], UPT ;  /* 0x00ff2e22380075ea */ /* 0x0001e2000b800005 */
[----:B------:R0:W-:Y:S02]  /*12e60*/  UTCHMMA gdesc[UR32], gdesc[UR72], tmem[UR5], tmem[UR48], idesc[UR49], UPT ;  /* 0x00ff3048200075ea */ /* 0x0001e4000b800005 */
[----:B------:R0:W-:Y:S01]  /*12e70*/  UTCHMMA gdesc[UR12], gdesc[UR14], tmem[UR5], tmem[UR50], idesc[UR51], UPT ;  /* 0x00ff320e0c0075ea */ /* 0x0001e2000b800005 */
[----:B------:R0:W-:Y:S01]  /*12e80*/  UTCBAR [UR4], URZ ;  /* 0x000000ff040073e9 */ /* 0x0001e200080000ff */
[----:B------:R-:W-:Y:S01]  /*12e90*/  NOP ;  /* 0x0000000000007918 */ /* 0x000fe20000000000 */
.L_x_6:
[----:B------:R-:W-:Y:S05]  /*12ea0*/  @!P1 BRA `(.L_x_7) ;  /* 0x0000000000089947 */ /* 0x000fea0003800000 */
[----:B------:R-:W1:Y:S02]  /*12eb0*/  SYNCS.PHASECHK.TRANS64.TRYWAIT P3, [UR9+0x20000], RZ ;  /* 0x020000ffff0075a7 */ /* 0x000e640008061109 */
[----:B-1----:R-:W-:Y:S05]  /*12ec0*/  @!P3 BRA `(.L_x_8) ;  /* 0x000001d40080b947 */ /* 0x002fea0003800000 */
.L_x_7:
[----:B------:R-:W-:Y:S06]  /*12ed0*/  BAR.SYNC.DEFER_BLOCKING 0x0 ;  /* 0x0000000000007b1d */ /* 0x000fec0000010000 */
[----:B------:R-:W-:Y:S01]  /*12ee0*/  LDTM.16dp32bit_t0_t15.x32 R4, tmem[UR7+0x100] ;  /* 0x00010007000479ee */ /* 0x000fe20008a80000 */
[----:B------:R-:W1:Y:S01]  /*12ef0*/  LDTM.16dp32bit_t16_t31.x32 R4, tmem[UR7+0x120] ;  /* 0x00012007000479ee */ /* 0x000e620008aa0000 */
[----:B------:R2:W-:Y:S04]  /*12f00*/  STL [R1+0x124c], R3 ;  /* 0x00124c0301007387 */ /* 0x0005e80000100800 */
[----:B--2---:R-:W2:Y:S04]  /*12f10*/  LDL R3, [R1+0x50] ;  /* 0x0000500001037983 */ /* 0x004ea80000100800 */
[----:B------:R3:W-:Y:S01]  /*12f20*/  STL [R1+0x1234], R197 ;  /* 0x001234c501007387 */ /* 0x0007e20000100800 */
[----:B------:R-:W4:Y:S01]  /*12f30*/  @!P0 SYNCS.CCTL.IV [UR9+0x20000] ;  /* 0x02000000ff0089b1 */ /* 0x000f220008000009 */
[----:B------:R-:W-:-:S02]  /*12f40*/  NOP ;  /* 0x0000000000007918 */ /* 0x000fc40000000000 */
[----:B---3--:R-:W3:Y:S04]  /*12f50*/  LDL R197, [R1+0x54] ;  /* 0x0000540001c57983 */ /* 0x008ee80000100800 */
[----:B-----5:R0:W-:Y:S04]  /*12f60*/  STL [R1+0x1230], R2 ;  /* 0x0012300201007387 */ /* 0x0201e80000100800 */
[----:B0-----:R-:W2:Y:S04]  /*12f70*/  LDL.LU R2, [R1+0x98] ;  /* 0x0000980001027983 */ /* 0x001ea80000300800 */
[----:B------:R0:W-:Y:S04]  /*12f80*/  STL.64 [R1+0x11c0], R208 ;  /* 0x0011c0d001007387 */ /* 0x0001e80000100a00 */
[----:B0-----:R-:W2:Y:S04]  /*12f90*/  LDL.64 R208, [R1+0x948] ;  /* 0x0009480001d07983 */ /* 0x001ea80000100a00 */
[----:B------:R0:W-:Y:S04]  /*12fa0*/  STL.64 [R1+0x11b8], R206 ;  /* 0x0011b8ce01007387 */ /* 0x0001e80000100a00 */
[----:B0-----:R-:W3:Y:S04]  /*12fb0*/  LDL.64 R206, [R1+0x968] ;  /* 0x0009680001ce7983 */ /* 0x001ee80000100a00 */
[----:B------:R0:W-:Y:S04]  /*12fc0*/  STL.64 [R1+0x11b0], R204 ;  /* 0x0011b0cc01007387 */ /* 0x0001e80000100a00 */
[----:B0-----:R-:W4:Y:S04]  /*12fd0*/  LDL.64 R204, [R1+0x988] ;  /* 0x0009880001cc7983 */ /* 0x001f280000100a00 */
[----:B------:R0:W-:Y:S04]  /*12fe0*/  STL.64 [R1+0x11a8], R202 ;  /* 0x0011a8ca01007387 */ /* 0x0001e80000100a00 */
[----:B0-----:R-:W4:Y:S04]  /*12ff0*/  LDL.64 R202, [R1+0x9a8] ;  /* 0x0009a80001ca7983 */ /* 0x001f280000100a00 */
[----:B------:R0:W-:Y:S04]  /*13000*/  STL.64 [R1+0x11a0], R200 ;  /* 0x0011a0c801007387 */ /* 0x0001e80000100a00 */
[----:B0-----:R-:W4:Y:S04]  /*13010*/  LDL.64 R200, [R1+0x9c8] ;  /* 0x0009c80001c87983 */ /* 0x001f280000100a00 */
[----:B------:R0:W-:Y:S04]  /*13020*/  STL.64 [R1+0x1198], R198 ;  /* 0x001198c601007387 */ /* 0x0001e80000100a00 */
[----:B0-----:R-:W4:Y:S04]  /*13030*/  LDL.64 R198, [R1+0x9e0] ;  /* 0x0009e00001c67983 */ /* 0x001f280000100a00 */
[----:B-1----:R-:W-:Y:S04]  /*13040*/  STL [R1+0x1250], R4 ;  /* 0x0012500401007387 */ /* 0x002fe80000100800 */
[----:B------:R0:W-:Y:S04]  /*13050*/  STL [R1+0x1248], R5 ;  /* 0x0012480501007387 */ /* 0x0001e80000100800 */
[----:B0-----:R-:W4:Y:S04]  /*13060*/  LDL.64 R4, [R1+0x9e8] ;  /* 0x0009e80001047983 */ /* 0x001f280000100a00 */
[----:B------:R-:W-:Y:S04]  /*13070*/  STL [R1+0x1244], R6 ;  /* 0x0012440601007387 */ /* 0x000fe80000100800 */
[----:B------:R0:W-:Y:S04]  /*13080*/  STL [R1+0x1240], R7 ;  /* 0x0012400701007387 */ /* 0x0001e80000100800 */
[----:B0-----:R-:W4:Y:S04]  /*13090*/  LDL.64 R6, [R1+0x9f8] ;  /* 0x0009f80001067983 */ /* 0x001f280000100a00 */
[----:B------:R-:W-:Y:S04]  /*130a0*/  STL [R1+0x123c], R8 ;  /* 0x00123c0801007387 */ /* 0x000fe80000100800 */
[----:B------:R0:W-:Y:S04]  /*130b0*/  STL [R1+0x1238], R9 ;  /* 0x0012380901007387 */ /* 0x0001e80000100800 */
[----:B0-----:R-:W4:Y:S04]  /*130c0*/  LDL.64 R8, [R1+0xa00] ;  /* 0x000a000001087983 */ /* 0x001f280000100a00 */
        /* <DEDUP_REMOVED lines=10> */
[----:B------:R-:W-:Y:S04]  /*13170*/  STL.64 [R1+0x1200], R20 ;  /* 0x0012001401007387 */ /* 0x000fe80000100a00 */
[----:B------:R-:W-:Y:S04]  /*13180*/  STL.64 [R1+0x11f8], R22 ;  /* 0x0011f81601007387 */ /* 0x000fe80000100a00 */
[----:B------:R-:W-:Y:S04]  /*13190*/  STL.64 [R1+0x11f0], R24 ;  /* 0x0011f01801007387 */ /* 0x000fe80000100a00 */
[----:B------:R-:W-:Y:S04]  /*131a0*/  STL.64 [R1+0x11e8], R26 ;  /* 0x0011e81a01007387 */ /* 0x000fe80000100a00 */
[----:B------:R-:W-:Y:S04]  /*131b0*/  STL.64 [R1+0x11e0], R28 ;  /* 0x0011e01c01007387 */ /* 0x000fe80000100a00 */
[----:B------:R-:W-:Y:S04]  /*131c0*/  STL.64 [R1+0x11d8], R30 ;  /* 0x0011d81e01007387 */ /* 0x000fe80000100a00 */
[----:B------:R-:W-:Y:S04]  /*131d0*/  STL.64 [R1+0x11d0], R32 ;  /* 0x0011d02001007387 */ /* 0x000fe80000100a00 */
[----:B------:R0:W-:Y:S01]  /*131e0*/  STL.64 [R1+0x11c8], R34 ;  /* 0x0011c82201007387 */ /* 0x0001e20000100a00 */
        /* <DEDUP_REMOVED lines=9> */
[----:B------:R-:W-:Y:S01]  /*13280*/  PRMT R79, RZ, 0x7610, R79 ;  /* 0x00007610ff4f7816 */ /* 0x000fe2000000004f */
[----:B--2---:R-:W2:Y:S04]  /*13290*/  @P1 LDG.E.U16 R211, desc[UR10][R208.64] ;  /* 0x0000000ad0d31981 */ /* 0x004ea8000c1e1500 */
[----:B---3--:R-:W3:Y:S04]  /*132a0*/  @P1 LDG.E.U16 R213, desc[UR10][R206.64] ;  /* 0x0000000aced51981 */ /* 0x008ee8000c1e1500 */
[----:B----4-:R-:W4:Y:S04]  /*132b0*/  @P1 LDG.E.U16 R215, desc[UR10][R204.64] ;  /* 0x0000000accd71981 */ /* 0x010f28000c1e1500 */
[----:B------:R-:W2:Y:S04]  /*132c0*/  @P1 LDG.E.U16 R217, desc[UR10][R202.64] ;  /* 0x0000000acad91981 */ /* 0x000ea8000c1e1500 */
[----:B------:R-:W2:Y:S04]  /*132d0*/  @P1 LDG.E.U16 R219, desc[UR10][R200.64] ;  /* 0x0000000ac8db1981 */ /* 0x000ea8000c1e1500 */
[----:B------:R-:W2:Y:S04]  /*132e0*/  @P1 LDG.E.U16 R220, desc[UR10][R198.64] ;  /* 0x0000000ac6dc1981 */ /* 0x000ea8000c1e1500 */
[----:B------:R-:W2:Y:S04]  /*132f0*/  @P1 LDG.E.U16 R221, desc[UR10][R4.64] ;  /* 0x0000000a04dd1981 */ /* 0x000ea8000c1e1500 */
[----:B------:R-:W2:Y:S04]  /*13300*/  @P1 LDG.E.U16 R3, desc[UR10][R6.64] ;  /* 0x0000000a06031981 */ /* 0x000ea8000c1e1500 */
[----:B------:R-:W2:Y:S04]  /*13310*/  @P1 LDG.E.U16 R222, desc[UR10][R8.64] ;  /* 0x0000000a08de1981 */ /* 0x000ea8000c1e1500 */
[----:B------:R-:W2:Y:S04]  /*13320*/  @P1 LDG.E.U16 R223, desc[UR10][R10.64] ;  /* 0x0000000a0adf1981 */ /* 0x000ea8000c1e1500 */
[----:B------:R-:W2:Y:S04]  /*13330*/  @P1 LDG.E.U16 R197, desc[UR10][R12.64] ;  /* 0x0000000a0cc51981 */ /* 0x000ea8000c1e1500 */
[----:B------:R-:W2:Y:S04]  /*13340*/  LDL.64 R12, [R1+0x928] ;  /* 0x00092800010c7983 */ /* 0x000ea80000100a00 */
[----:B------:R-:W3:Y:S04]  /*13350*/  @P1 LDG.E.U16 R2, desc[UR10][R14.64] ;  /* 0x0000000a0e021981 */ /* 0x000ee8000c1e1500 */
[----:B------:R-:W4:Y:S04]  /*13360*/  @P1 LDG.E.U16 R224, desc[UR10][R16.64] ;  /* 0x0000000a10e01981 */ /* 0x000f28000c1e1500 */
[----:B------:R-:W4:Y:S04]  /*13370*/  @P1 LDG.E.U16 R225, desc[UR10][R18.64] ;  /* 0x0000000a12e11981 */ /* 0x000f28000c1e1500 */
[----:B--2---:R-:W2:Y:S04]  /*13380*/  @P1 LDG.E.U16 R195, desc[UR10][R12.64] ;  /* 0x0000000a0cc31981 */ /* 0x004ea8000c1e1500 */
[----:B---3--:R-:W-:Y:S04]  /*13390*/  STL [R1+0x1254], R2 ;  /* 0x0012540201007387 */ /* 0x008fe80000100800 */
[----:B------:R-:W3:Y:S04]  /*133a0*/  LDL.64 R6, [R1+0x8c8] ;  /* 0x0008c80001067983 */ /* 0x000ee80000100a00 */
[----:B------:R-:W2:Y:S04]  /*133b0*/  LDL.64 R10, [R1+0x908] ;  /* 0x00090800010a7983 */ /* 0x000ea80000100a00 */
[----:B------:R-:W4:Y:S04]  /*133c0*/  LDL.64 R8, [R1+0x8e8] ;  /* 0x0008e80001087983 */ /* 0x000f280000100a00 */
[----:B------:R-:W4:Y:S04]  /*133d0*/  LDL.64 R4, [R1+0x8a8] ;  /* 0x0008a80001047983 */ /* 0x000f280000100a00 */
[----:B------:R-:W4:Y:S04]  /*133e0*/  LDL.64 R200, [R1+0x888] ;  /* 0x0008880001c87983 */ /* 0x000f280000100a00 */
[----:B------:R-:W4:Y:S04]  /*133f0*/  LDL.64 R198, [R1+0x868] ;  /* 0x0008680001c67983 */ /* 0x000f280000100a00 */
[----:B0-----:R-:W4:Y:S04]  /*13400*/  LDL.64 R34, [R1+0x848] ;  /* 0x0008480001227983 */ /* 0x001f280000100a00 */
[----:B------:R-:W4:Y:S04]  /*13410*/  LDL.64 R32, [R1+0x828] ;  /* 0x0008280001207983 */ /* 0x000f280000100a00 */
[----:B------:R-:W4:Y:S04]  /*13420*/  LDL.64 R30, [R1+0x808] ;  /* 0x00080800011e7983 */ /* 0x000f280000100a00 */
[----:B------:R-:W4:Y:S04]  /*13430*/  LDL.64 R12, [R1+0x7e8] ;  /* 0x0007e800010c7983 */ /* 0x000f280000100a00 */
[----:B------:R0:W-:Y:S04]  /*13440*/  @P1 STL [R1+0x50], R3 ;  /* 0x0000500301001387 */ /* 0x0001e80000100800 */
[----:B------:R-:W4:Y:S04]  /*13450*/  LDL.64 R28, [R1+0x718] ;  /* 0x00071800011c7983 */ /* 0x000f280000100a00 */
[----:B------:R-:W4:Y:S04]  /*13460*/  LDL.64 R26, [R1+0x688] ;  /* 0x00068800011a7983 */ /* 0x000f280000100a00 */
[----:B0-----:R-:W4:Y:S04]  /*13470*/  LDL.64 R2, [R1+0x7b8] ;  /* 0x0007b80001027983 */ /* 0x001f280000100a00 */
[----:B------:R-:W4:Y:S04]  /*13480*/  LDL.64 R24, [R1+0x668] ;  /* 0x0006680001187983 */ /* 0x000f280000100a00 */
[----:B------:R-:W-:Y:S04]  /*13490*/  @P1 STL [R1+0x54], R197 ;  /* 0x000054c501001387 */ /* 0x000fe80000100800 */
[----:B------:R-:W4:Y:S04]  /*134a0*/  LDL.64 R14, [R1+0x5c8] ;  /* 0x0005c800010e7983 */ /* 0x000f280000100a00 */
[----:B------:R-:W4:Y:S04]  /*134b0*/  LDL.64 R22, [R1+0x648] ;  /* 0x0006480001167983 */ /* 0x000f280000100a00 */
[----:B------:R-:W4:Y:S04]  /*134c0*/  LDL.64 R20, [R1+0x628] ;  /* 0x0006280001147983 */ /* 0x000f280000100a00 */
[----:B------:R-:W4:Y:S04]  /*134d0*/  LDL.64 R18, [R1+0x610] ;  /* 0x0006100001127983 */ /* 0x000f280000100a00 */
[----:B------:R-:W4:Y:S04]  /*134e0*/  LDL.64 R16, [R1+0x5f8] ;  /* 0x0005f80001107983 */ /* 0x000f280000100a00 */
[----:B------:R-:W4:Y:S04]  /*134f0*/  LDL.64 R202, [R1+0x1e0] ;  /* 0x0001e00001ca7983 */ /* 0x000f280000100a00 */
[----:B---3--:R-:W3:Y:S04]  /*13500*/  @P1 LDG.E.U16 R189, desc[UR10][R6.64] ;  /* 0x0000000a06bd1981 */ /* 0x008ee8000c1e1500 */
[----:B--2---:R-:W2:Y:S04]  /*13510*/  @P1 LDG.E.U16 R193, desc[UR10][R10.64] ;  /* 0x0000000a0ac11981 */ /* 0x004ea8000c1e1500 */
[----:B----4-:R-:W4:Y:S04]  /*13520*/  @P1 LDG.E.U16 R191, desc[UR10][R8.64] ;  /* 0x0000000a08bf1981 */ /* 0x010f28000c1e1500 */
[----:B------:R-:W2:Y:S04]  /*13530*/  LDL.64 R6, [R1+0x568] ;  /* 0x0005680001067983 */ /* 0x000ea80000100a00 */
[----:B------:R-:W3:Y:S04]  /*13540*/  @P1 LDG.E.U16 R187, desc[UR10][R4.64] ;  /* 0x0000000a04bb1981 */ /* 0x000ee8000c1e1500 */
[----:B------:R-:W3:Y:S04]  /*13550*/  LDL.64 R8, [R1+0x588] ;  /* 0x0005880001087983 */ /* 0x000ee80000100a00 */
[----:B------:R-:W4:Y:S04]  /*13560*/  LDL.64 R10, [R1+0x5a8] ;  /* 0x0005a800010a7983 */ /* 0x000f280000100a00 */
[----:B------:R-:W4:Y:S04]  /*13570*/  LDL.64 R4, [R1+0x548] ;  /* 0x0005480001047983 */ /* 0x000f280000100a00 */
[----:B------:R-:W4:Y:S04]  /*13580*/  @P1 LDG.E.U16 R177, desc[UR10][R30.64] ;  /* 0x0000000a1eb11981 */ /* 0x000f28000c1e1500 */
[----:B------:R-:W4:Y:S04]  /*13590*/  @P1 LDG.E.U16 R175, desc[UR10][R12.64] ;  /* 0x0000000a0caf1981 */ /* 0x000f28000c1e1500 */
[----:B------:R-:W4:Y:S04]  /*135a0*/  @P1 LDG.E.U16 R185, desc[UR10][R200.64] ;  /* 0x0000000ac8b91981 */ /* 0x000f28000c1e1500 */
[----:B------:R-:W4:Y:S04]  /*135b0*/  LDL.64 R30, [R1+0x428] ;  /* 0x00042800011e7983 */ /* 0x000f280000100a00 */
[----:B------:R-:W4:Y:S04]  /*135c0*/  LDL.64 R12, [R1+0x528] ;  /* 0x00052800010c7983 */ /* 0x000f280000100a00 */
[----:B------:R-:W4:Y:S04]  /*135d0*/  @P1 LDG.E.U16 R173, desc[UR10][R2.64] ;  /* 0x0000000a02ad1981 */ /* 0x000f28000c1e1500 */
[----:B------:R-:W4:Y:S04]  /*135e0*/  @P1 LDG.E.U16 R169, desc[UR10][R26.64] ;  /* 0x0000000a1aa91981 */ /* 0x000f28000c1e1500 */
[----:B------:R-:W4:Y:S04]  /*135f0*/  @P1 LDG.E.U16 R167, desc[UR10][R24.64] ;  /* 0x0000000a18a71981 */ /* 0x000f28000c1e1500 */
[----:B------:R-:W4:Y:S04]  /*13600*/  LDL.64 R2, [R1+0x508] ;  /* 0x0005080001027983 */ /* 0x000f280000100a00 */
[----:B------:R-:W4:Y:S04]  /*13610*/  @P1 LDG.E.U16 R157, desc[UR10][R14.64] ;  /* 0x0000000a0e9d1981 */ /* 0x000f28000c1e1500 */
[----:B------:R-:W4:Y:S04]  /*13620*/  LDL.64 R26, [R1+0x3a8] ;  /* 0x0003a800011a7983 */ /* 0x000f280000100a00 */
[----:B------:R-:W4:Y:S04]  /*13630*/  LDL.64 R24, [R1+0x388] ;  /* 0x0003880001187983 */ /* 0x000f280000100a00 */
[----:B------:R-:W4:Y:S04]  /*13640*/  LDL.64 R14, [R1+0x2e0] ;  /* 0x0002e000010e7983 */ /* 0x000f280000100a00 */
[----:B------:R-:W4:Y:S04]  /*13650*/  @P1 LDG.E.U16 R183, desc[UR10][R198.64] ;  /* 0x0000000ac6b71981 */ /* 0x000f28000c1e1500 */
[----:B------:R-:W4:Y:S04]  /*13660*/  @P1 LDG.E.U16 R181, desc[UR10][R34.64] ;  /* 0x0000000a22b51981 */ /* 0x000f28000c1e1500 */
[----:B------:R-:W4:Y:S04]  /*13670*/  @P1 LDG.E.U16 R179, desc[UR10][R32.64] ;  /* 0x0000000a20b31981 */ /* 0x000f28000c1e1500 */
[----:B------:R-:W4:Y:S04]  /*13680*/  @P1 LDG.E.U16 R171, desc[UR10][R28.64] ;  /* 0x0000000a1cab1981 */ /* 0x000f28000c1e1500 */
[----:B------:R-:W4:Y:S04]  /*13690*/  @P1 LDG.E.U16 R165, desc[UR10][R22.64] ;  /* 0x0000000a16a51981 */ /* 0x000f28000c1e1500 */
[----:B------:R-:W4:Y:S04]  /*136a0*/  @P1 LDG.E.U16 R163, desc[UR10][R20.64] ;  /* 0x0000000a14a31981 */ /* 0x000f28000c1e1500 */
[----:B------:R-:W4:Y:S04]  /*136b0*/  @P1 LDG.E.U16 R161, desc[UR10][R18.64] ;  /* 0x0000000a12a11981 */ /* 0x000f28000c1e1500 */
[----:B------:R-:W4:Y:S04]  /*136c0*/  @P1 LDG.E.U16 R159, desc[UR10][R16.64] ;  /* 0x0000000a109f1981 */ /* 0x000f28000c1e1500 */
[----:B------:R-:W4:Y:S04]  /*136d0*/  LDL.64 R200, [R1+0x4a8] ;  /* 0x0004a80001c87983 */ /* 0x000f280000100a00 */
        /* <DEDUP_REMOVED lines=8> */
[----:B------:R-:W4:Y:S04]  /*13760*/  @P1 LDG.E.U16 R95, desc[UR10][R202.64] ;  /* 0x0000000aca5f1981 */ /* 0x000f28000c1e1500 */
[----:B--2---:R-:W2:Y:S04]  /*13770*/  @P1 LDG.E.U16 R151, desc[UR10][R6.64] ;  /* 0x0000000a06971981 */ /* 0x004ea8000c1e1500 */
[----:B---3--:R-:W3:Y:S04]  /*13780*/  @P1 LDG.E.U16 R153, desc[UR10][R8.64] ;  /* 0x0000000a08991981 */ /* 0x008ee8000c1e1500 */
[----:B------:R-:W2:Y:S04]  /*13790*/  LDL.64 R6, [R1+0x4c8] ;  /* 0x0004c80001067983 */ /* 0x000ea80000100a00 */
[----:B----4-:R-:W4:Y:S04]  /*137a0*/  @P1 LDG.E.U16 R149, desc[UR10][R4.64] ;  /* 0x0000000a04951981 */ /* 0x010f28000c1e1500 */
[----:B------:R-:W3:Y:S04]  /*137b0*/  LDL.64 R8, [R1+0x4e8] ;  /* 0x0004e80001087983 */ /* 0x000ee80000100a00 */
[----:B------:R-:W4:Y:S04]  /*137c0*/  @P1 LDG.E.U16 R155, desc[UR10][R10.64] ;  /* 0x0000000a0a9b1981 */ /* 0x000f28000c1e1500 */
[----:B------:R-:W4:Y:S04]  /*137d0*/  LDL.64 R4, [R1+0x3e8] ;  /* 0x0003e80001047983 */ /* 0x000f280000100a00 */
[----:B------:R-:W4:Y:S04]  /*137e0*/  @P1 LDG.E.U16 R131, desc[UR10][R30.64] ;  /* 0x0000000a1e831981 */ /* 0x000f28000c1e1500 */
[----:B------:R-:W4:Y:S04]  /*137f0*/  LDL.64 R10, [R1+0x408] ;  /* 0x00040800010a7983 */ /* 0x000f280000100a00 */
[----:B------:R-:W4:Y:S04]  /*13800*/  @P1 LDG.E.U16 R147, desc[UR10][R12.64] ;  /* 0x0000000a0c931981 */ /* 0x000f28000c1e1500 */
[----:B------:R-:W4:Y:S04]  /*13810*/  LDL.64 R30, [R1+0x9b8] ;  /* 0x0009b800011e7983 */ /* 0x000f280000100a00 */
[----:B------:R-:W4:Y:S04]  /*13820*/  LDL.64 R12, [R1+0x2c0] ;  /* 0x0002c000010c7983 */ /* 0x000f280000100a00 */
[----:B------:R-:W4:Y:S04]  /*13830*/  @P1 LDG.E.U16 R145, desc[UR10][R2.64] ;  /* 0x0000000a02911981 */ /* 0x000f28000c1e1500 */
[----:B------:R-:W4:Y:S04]  /*13840*/  @P1 LDG.E.U16 R123, desc[UR10][R26.64] ;  /* 0x0000000a1a7b1981 */ /* 0x000f28000c1e1500 */
[----:B------:R-:W4:Y:S04]  /*13850*/  LDL.64 R2, [R1+0x2a0] ;  /* 0x0002a00001027983 */ /* 0x000f280000100a00 */
[----:B------:R-:W4:Y:S04]  /*13860*/  @P1 LDG.E.U16 R111, desc[UR10][R14.64] ;  /* 0x0000000a0e6f1981 */ /* 0x000f28000c1e1500 */
[----:B------:R-:W4:Y:S04]  /*13870*/  @P1 LDG.E.U16 R121, desc[UR10][R24.64] ;  /* 0x0000000a18791981 */ /* 0x000f28000c1e1500 */
[----:B------:R-:W4:Y:S04]  /*13880*/  LDL.64 R26, [R1+0x998] ;  /* 0x00099800011a7983 */ /* 0x000f280000100a00 */
[----:B------:R-:W4:Y:S04]  /*13890*/  LDL.64 R14, [R1+0x160] ;  /* 0x00016000010e7983 */ /* 0x000f280000100a00 */
[----:B------:R-:W4:Y:S04]  /*138a0*/  LDL R24, [R1+0x44] ;  /* 0x0000440001187983 */ /* 0x000f280000100800 */
[----:B------:R-:W4:Y:S04]  /*138b0*/  LDL R25, [R1+0x48] ;  /* 0x0000480001197983 */ /* 0x000f280000100800 */
        /* <DEDUP_REMOVED lines=18> */
[----:B--2---:R-:W2:Y:S04]  /*139e0*/  @P1 LDG.E.U16 R141, desc[UR10][R6.64] ;  /* 0x0000000a068d1981 */ /* 0x004ea8000c1e1500 */
[----:B---3--:R-:W3:Y:S04]  /*139f0*/  @P1 LDG.E.U16 R143, desc[UR10][R8.64] ;  /* 0x0000000a088f1981 */ /* 0x008ee8000c1e1500 */
[----:B------:R-:W2:Y:S04]  /*13a00*/  LDL.64 R6, [R1+0x260] ;  /* 0x0002600001067983 */ /* 0x000ea80000100a00 */
[----:B----4-:R-:W4:Y:S04]  /*13a10*/  @P1 LDG.E.U16 R127, desc[UR10][R4.64] ;  /* 0x0000000a047f1981 */ /* 0x010f28000c1e1500 */
[----:B------:R-:W3:Y:S04]  /*13a20*/  LDL.64 R8, [R1+0x280] ;  /* 0x0002800001087983 */ /* 0x000ee80000100a00 */
[----:B------:R-:W4:Y:S04]  /*13a30*/  @P1 LDG.E.U16 R129, desc[UR10][R10.64] ;  /* 0x0000000a0a811981 */ /* 0x000f28000c1e1500 */
[----:B------:R-:W4:Y:S04]  /*13a40*/  LDL.64 R4, [R1+0x220] ;  /* 0x0002200001047983 */ /* 0x000f280000100a00 */
[----:B------:R-:W4:Y:S04]  /*13a50*/  LDL.64 R10, [R1+0x240] ;  /* 0x00024000010a7983 */ /* 0x000f280000100a00 */
[----:B------:R-:W4:Y:S04]  /*13a60*/  @P1 LDG.E.U16 R109, desc[UR10][R12.64] ;  /* 0x0000000a0c6d1981 */ /* 0x000f28000c1e1500 */
[----:B------:R-:W4:Y:S04]  /*13a70*/  LDL.64 R12, [R1+0x140] ;  /* 0x00014000010c7983 */ /* 0x000f280000100a00 */
[----:B------:R-:W4:Y:S04]  /*13a80*/  @P1 LDG.E.U16 R107, desc[UR10][R2.64] ;  /* 0x0000000a026b1981 */ /* 0x000f28000c1e1500 */
[----:B------:R-:W4:Y:S04]  /*13a90*/  LDL R2, [R1+0x4c] ;  /* 0x00004c0001027983 */ /* 0x000f280000100800 */
[----:B------:R-:W4:Y:S04]  /*13aa0*/  @P1 LDG.E.U16 R89, desc[UR10][R14.64] ;  /* 0x0000000a0e591981 */ /* 0x000f28000c1e1500 */
[----:B------:R-:W4:Y:S04]  /*13ab0*/  @P1 LDG.E.U16 R24, desc[UR10][R26.64] ;  /* 0x0000000a1a181981 */ /* 0x000f28000c1e1500 */
[----:B------:R-:W4:Y:S04]  /*13ac0*/  @P1 LDG.E.U16 R25, desc[UR10][R30.64] ;  /* 0x0000000a1e191981 */ /* 0x000f28000c1e1500 */
        /* <DEDUP_REMOVED lines=21> */
[----:B--2---:R-:W2:Y:S04]  /*13c20*/  @P1 LDG.E.U16 R2, desc[UR10][R6.64] ;  /* 0x0000000a06021981 */ /* 0x004ea8000c1e1500 */
[----:B---3--:R-:W3:Y:S04]  /*13c30*/  @P1 LDG.E.U16 R97, desc[UR10][R8.64] ;  /* 0x0000000a08611981 */ /* 0x008ee8000c1e1500 */
[----:B------:R-:W3:Y:S04]  /*13c40*/  LDL.64 R6, [R1+0x860] ;  /* 0x0008600001067983 */ /* 0x000ee80000100a00 */
[----:B----4-:R-:W4:Y:S04]  /*13c50*/  @P1 LDG.E.U16 R190, desc[UR10][R4.64] ;  /* 0x0000000a04be1981 */ /* 0x010f28000c1e1500 */
[----:B------:R-:W3:Y:S04]  /*13c60*/  LDL.64 R8, [R1+0x8c0] ;  /* 0x0008c00001087983 */ /* 0x000ee80000100a00 */
[----:B------:R-:W4:Y:S04]  /*13c70*/  @P1 LDG.E.U16 R192, desc[UR10][R10.64] ;  /* 0x0000000a0ac01981 */ /* 0x000f28000c1e1500 */
[----:B------:R-:W4:Y:S04]  /*13c80*/  @P1 LDG.E.U16 R184, desc[UR10][R12.64] ;  /* 0x0000000a0cb81981 */ /* 0x000f28000c1e1500 */
[----:B--2---:R0:W-:Y:S04]  /*13c90*/  @P1 STL [R1+0x4c], R2 ;  /* 0x00004c0201001387 */ /* 0x0041e80000100800 */
[----:B------:R-:W2:Y:S04]  /*13ca0*/  LDL.64 R4, [R1+0x820] ;  /* 0x0008200001047983 */ /* 0x000ea80000100a00 */
[----:B------:R-:W4:Y:S04]  /*13cb0*/  LDL.64 R10, [R1+0x800] ;  /* 0x00080000010a7983 */ /* 0x000f280000100a00 */
[----:B0-----:R-:W4:Y:S04]  /*13cc0*/  LDL.64 R2, [R1+0x840] ;  /* 0x0008400001027983 */ /* 0x001f280000100a00 */
[----:B------:R-:W4:Y:S04]  /*13cd0*/  LDL.64 R202, [R1+0x7b0] ;  /* 0x0007b00001ca7983 */ /* 0x000f280000100a00 */
[----:B---3--:R-:W3:Y:S04]  /*13ce0*/  @P1 LDG.E.U16 R188, desc[UR10][R8.64] ;  /* 0x0000000a08bc1981 */ /* 0x008ee8000c1e1500 */
[----:B------:R-:W3:Y:S04]  /*13cf0*/  LDL.64 R200, [R1+0x700] ;  /* 0x0007000001c87983 */ /* 0x000ee80000100a00 */
[----:B------:R-:W3:Y:S04]  /*13d00*/  LDL.64 R198, [R1+0x680] ;  /* 0x0006800001c67983 */ /* 0x000ee80000100a00 */
[----:B------:R-:W3:Y:S04]  /*13d10*/  LDL.64 R8, [R1+0x7e0] ;  /* 0x0007e00001087983 */ /* 0x000ee80000100a00 */
[----:B------:R-:W3:Y:S04]  /*13d20*/  LDL.64 R34, [R1+0x660] ;  /* 0x0006600001227983 */ /* 0x000ee80000100a00 */
[----:B------:R-:W3:Y:S04]  /*13d30*/  LDL.64 R32, [R1+0x640] ;  /* 0x0006400001207983 */ /* 0x000ee80000100a00 */
[----:B------:R-:W3:Y:S04]  /*13d40*/  LDL.64 R30, [R1+0x620] ;  /* 0x00062000011e7983 */ /* 0x000ee80000100a00 */
[----:B------:R-:W3:Y:S04]  /*13d50*/  LDL.64 R28, [R1+0x608] ;  /* 0x00060800011c7983 */ /* 0x000ee80000100a00 */
[----:B------:R-:W3:Y:S04]  /*13d60*/  LDL.64 R26, [R1+0x5f0] ;  /* 0x0005f000011a7983 */ /* 0x000ee80000100a00 */
[----:B------:R-:W-:Y:S04]  /*13d70*/  @P1 STL [R1+0x44], R24 ;  /* 0x0000441801001387 */ /* 0x000fe80000100800 */
[----:B------:R0:W-:Y:S04]  /*13d80*/  @P1 STL [R1+0x48], R25 ;  /* 0x0000481901001387 */ /* 0x0001e80000100800 */
[----:B------:R-:W3:Y:S04]  /*13d90*/  @P1 LDG.E.U16 R182, desc[UR10][R6.64] ;  /* 0x0000000a06b61981 */ /* 0x000ee8000c1e1500 */
[----:B------:R-:W3:Y:S04]  /*13da0*/  LDL.64 R14, [R1+0x4c0] ;  /* 0x0004c000010e7983 */ /* 0x000ee80000100a00 */
[----:B0-----:R-:W3:Y:S04]  /*13db0*/  LDL.64 R24, [R1+0x5c0] ;  /* 0x0005c00001187983 */ /* 0x001ee80000100a00 */
[----:B------:R-:W3:Y:S04]  /*13dc0*/  LDL.64 R6, [R1+0x520] ;  /* 0x0005200001067983 */ /* 0x000ee80000100a00 */
[----:B------:R-:W3:Y:S04]  /*13dd0*/  LDL.64 R22, [R1+0x5a0] ;  /* 0x0005a00001167983 */ /* 0x000ee80000100a00 */
[----:B------:R-:W3:Y:S04]  /*13de0*/  LDL.64 R20, [R1+0x580] ;  /* 0x0005800001147983 */ /* 0x000ee80000100a00 */
[----:B------:R-:W3:Y:S04]  /*13df0*/  LDL.64 R18, [R1+0x560] ;  /* 0x0005600001127983 */ /* 0x000ee80000100a00 */
[----:B------:R-:W3:Y:S04]  /*13e00*/  LDL.64 R16, [R1+0x540] ;  /* 0x0005400001107983 */ /* 0x000ee80000100a00 */
[----:B------:R-:W3:Y:S04]  /*13e10*/  LDL.64 R12, [R1+0x4a0] ;  /* 0x0004a000010c7983 */ /* 0x000ee80000100a00 */
[----:B--2---:R-:W2:Y:S04]  /*13e20*/  @P1 LDG.E.U16 R178, desc[UR10][R4.64] ;  /* 0x0000000a04b21981 */ /* 0x004ea8000c1e1500 */
[----:B----4-:R-:W4:Y:S04]  /*13e30*/  @P1 LDG.E.U16 R176, desc[UR10][R10.64] ;  /* 0x0000000a0ab01981 */ /* 0x010f28000c1e1500 */
[----:B------:R-:W2:Y:S04]  /*13e40*/  @P1 LDG.E.U16 R180, desc[UR10][R2.64] ;  /* 0x0000000a02b41981 */ /* 0x000ea8000c1e1500 */
[----:B------:R-:W2:Y:S04]  /*13e50*/  LDL.64 R4, [R1+0x4e0] ;  /* 0x0004e00001047983 */ /* 0x000ea80000100a00 */
[----:B------:R-:W4:Y:S04]  /*13e60*/  LDL.64 R10, [R1+0x480] ;  /* 0x00048000010a7983 */ /* 0x000f280000100a00 */
[----:B------:R-:W4:Y:S04]  /*13e70*/  LDL.64 R2, [R1+0x500] ;  /* 0x0005000001027983 */ /* 0x000f280000100a00 */
[----:B---3--:R-:W3:Y:S04]  /*13e80*/  @P1 LDG.E.U16 R170, desc[UR10][R200.64] ;  /* 0x0000000ac8aa1981 */ /* 0x008ee8000c1e1500 */
[----:B------:R-:W3:Y:S04]  /*13e90*/  @P1 LDG.E.U16 R174, desc[UR10][R8.64] ;  /* 0x0000000a08ae1981 */ /* 0x000ee8000c1e1500 */
[----:B------:R-:W3:Y:S04]  /*13ea0*/  @P1 LDG.E.U16 R168, desc[UR10][R198.64] ;  /* 0x0000000ac6a81981 */ /* 0x000ee8000c1e1500 */
[----:B------:R-:W3:Y:S04]  /*13eb0*/  @P1 LDG.E.U16 R166, desc[UR10][R34.64] ;  /* 0x0000000a22a61981 */ /* 0x000ee8000c1e1500 */
[----:B------:R-:W3:Y:S04]  /*13ec0*/  LDL.64 R8, [R1+0x460] ;  /* 0x0004600001087983 */ /* 0x000ee80000100a00 */
[----:B------:R-:W3:Y:S04]  /*13ed0*/  @P1 LDG.E.U16 R164, desc[UR10][R32.64] ;  /* 0x0000000a20a41981 */ /* 0x000ee8000c1e1500 */
[----:B------:R-:W3:Y:S04]  /*13ee0*/  @P1 LDG.E.U16 R162, desc[UR10][R30.64] ;  /* 0x0000000a1ea21981 */ /* 0x000ee8000c1e1500 */
[----:B------:R-:W3:Y:S04]  /*13ef0*/  @P1 LDG.E.U16 R160, desc[UR10][R28.64] ;  /* 0x0000000a1ca01981 */ /* 0x000ee8000c1e1500 */
[----:B------:R-:W3:Y:S04]  /*13f00*/  @P1 LDG.E.U16 R158, desc[UR10][R26.64] ;  /* 0x0000000a1a9e1981 */ /* 0x000ee8000c1e1500 */
[----:B------:R-:W3:Y:S04]  /*13f10*/  LDL.64 R200, [R1+0x3c0] ;  /* 0x0003c00001c87983 */ /* 0x000ee80000100a00 */
[----:B------:R-:W3:Y:S04]  /*13f20*/  @P1 LDG.E.U16 R140, desc[UR10][R14.64] ;  /* 0x0000000a0e8c1981 */ /* 0x000ee8000c1e1500 */
[----:B------:R-:W3:Y:S04]  /*13f30*/  @P1 LDG.E.U16 R156, desc[UR10][R24.64] ;  /* 0x0000000a189c1981 */ /* 0x000ee8000c1e1500 */
[----:B------:R-:W3:Y:S04]  /*13f40*/  @P1 LDG.E.U16 R146, desc[UR10][R6.64] ;  /* 0x0000000a06921981 */ /* 0x000ee8000c1e1500 */
[----:B------:R-:W3:Y:S04]  /*13f50*/  LDL.64 R14, [R1+0x238] ;  /* 0x00023800010e7983 */ /* 0x000ee80000100a00 */
[----:B------:R-:W3:Y:S04]  /*13f60*/  @P1 LDG.E.U16 R154, desc[UR10][R22.64] ;  /* 0x0000000a169a1981 */ /* 0x000ee8000c1e1500 */
[----:B------:R-:W3:Y:S04]  /*13f70*/  LDL.64 R6, [R1+0x420] ;  /* 0x0004200001067983 */ /* 0x000ee80000100a00 */
[----:B------:R-:W3:Y:S04]  /*13f80*/  @P1 LDG.E.U16 R152, desc[UR10][R20.64] ;  /* 0x0000000a14981981 */ /* 0x000ee8000c1e1500 */
[----:B------:R-:W3:Y:S04]  /*13f90*/  @P1 LDG.E.U16 R150, desc[UR10][R18.64] ;  /* 0x0000000a12961981 */ /* 0x000ee8000c1e1500 */
[----:B------:R-:W3:Y:S04]  /*13fa0*/  @P1 LDG.E.U16 R148, desc[UR10][R16.64] ;  /* 0x0000000a10941981 */ /* 0x000ee8000c1e1500 */
[----:B------:R-:W3:Y:S04]  /*13fb0*/  @P1 LDG.E.U16 R138, desc[UR10][R12.64] ;  /* 0x0000000a0c8a1981 */ /* 0x000ee8000c1e1500 */
        /* <DEDUP_REMOVED lines=12> */
[----:B------:R-:W3:Y:S04]  /*14080*/  @P1 LDG.E.U16 R172, desc[UR10][R202.64] ;  /* 0x0000000acaac1981 */ /* 0x000ee8000c1e1500 */
        /* <DEDUP_REMOVED lines=8> */
[----:B------:R-:W3:Y:S04]  /*14110*/  LDL.64 R8, [R1+0x1d8] ;  /* 0x0001d80001087983 */ /* 0x000ee80000100a00 */
[----:B------:R-:W3:Y:S04]  /*14120*/  @P1 LDG.E.U16 R124, desc[UR10][R200.64] ;  /* 0x0000000ac87c1981 */ /* 0x000ee8000c1e1500 */
[----:B------:R-:W3:Y:S04]  /*14130*/  LDL.64 R200, [R1+0x198] ;  /* 0x0001980001c87983 */ /* 0x000ee80000100a00 */
[----:B------:R-:W3:Y:S04]  /*14140*/  @P1 LDG.E.U16 R100, desc[UR10][R14.64] ;  /* 0x0000000a0e641981 */ /* 0x000ee8000c1e1500 */
[----:B------:R-:W3:Y:S04]  /*14150*/  @P1 LDG.E.U16 R130, desc[UR10][R6.64] ;  /* 0x0000000a06821981 */ /* 0x000ee8000c1e1500 */
[----:B------:R-:W3:Y:S04]  /*14160*/  LDL.64 R14, [R1+0x938] ;  /* 0x00093800010e7983 */ /* 0x000ee80000100a00 */
[----:B------:R-:W3:Y:S04]  /*14170*/  LDL.64 R6, [R1+0x1b8] ;  /* 0x0001b80001067983 */ /* 0x000ee80000100a00 */
[----:B------:R-:W3:Y:S04]  /*14180*/  @P1 LDG.E.U16 R122, desc[UR10][R198.64] ;  /* 0x0000000ac67a1981 */ /* 0x000ee8000c1e1500 */
        /* <DEDUP_REMOVED lines=15> */
[----:B------:R-:W3:Y:S04]  /*14280*/  LDL R27, [R1+0x3c] ;  /* 0x00003c00011b7983 */ /* 0x000ee80000100800 */
        /* <DEDUP_REMOVED lines=10> */
[----:B------:R-:W3:Y:S04]  /*14330*/  @P1 LDG.E.U16 R126, desc[UR10][R202.64] ;  /* 0x0000000aca7e1981 */ /* 0x000ee8000c1e1500 */
[----:B--2---:R-:W2:Y:S04]  /*14340*/  @P1 LDG.E.U16 R128, desc[UR10][R4.64] ;  /* 0x0000000a04801981 */ /* 0x004ea8000c1e1500 */
[----:B----4-:R-:W4:Y:S04]  /*14350*/  @P1 LDG.E.U16 R96, desc[UR10][R10.64] ;  /* 0x0000000a0a601981 */ /* 0x010f28000c1e1500 */
[----:B------:R-:W2:Y:S04]  /*14360*/  @P1 LDG.E.U16 R132, desc[UR10][R2.64] ;  /* 0x0000000a02841981 */ /* 0x000ea8000c1e1500 */
[----:B------:R-:W2:Y:S04]  /*14370*/  LDL.64 R4, [R1+0x978] ;  /* 0x0009780001047983 */ /* 0x000ea80000100a00 */
[----:B------:R-:W2:Y:S04]  /*14380*/  LDL.64 R10, [R1+0x918] ;  /* 0x00091800010a7983 */ /* 0x000ea80000100a00 */
[----:B------:R-:W2:Y:S04]  /*14390*/  LDL R2, [R1+0x40] ;  /* 0x0000400001027983 */ /* 0x000ea80000100800 */
[----:B------:R-:W4:Y:S04]  /*143a0*/  LDL R3, [R1+0x30] ;  /* 0x0000300001037983 */ /* 0x000f280000100800 */
[----:B---3--:R-:W3:Y:S04]  /*143b0*/  @P1 LDG.E.U16 R94, desc[UR10][R8.64] ;  /* 0x0000000a085e1981 */ /* 0x008ee8000c1e1500 */
[----:B------:R-:W3:Y:S04]  /*143c0*/  LDL R9, [R1+0x38] ;  /* 0x0000380001097983 */ /* 0x000ee80000100800 */
[----:B------:R-:W4:Y:S04]  /*143d0*/  LDL R8, [R1+0x34] ;  /* 0x0000340001087983 */ /* 0x000f280000100800 */
        /* <DEDUP_REMOVED lines=13> */
[----:B------:R-:W2:Y:S04]  /*144b0*/  LDL.64 R4, [R1+0x838] ;  /* 0x0008380001047983 */ /* 0x000ea80000100a00 */
[----:B---3--:R-:W3:Y:S04]  /*144c0*/  @P1 LDG.E.U16 R9, desc[UR10][R14.64] ;  /* 0x0000000a0e091981 */ /* 0x008ee8000c1e1500 */
[----:B----4-:R-:W4:Y:S04]  /*144d0*/  @P1 LDG.E.U16 R8, desc[UR10][R10.64] ;  /* 0x0000000a0a081981 */ /* 0x010f28000c1e1500 */
[----:B------:R-:W3:Y:S04]  /*144e0*/  @P1 LDG.E.U16 R3, desc[UR10][R6.64] ;  /* 0x0000000a06031981 */ /* 0x000ee8000c1e1500 */
[----:B--2---:R0:W-:Y:S04]  /*144f0*/  @P1 STL [R1+0x40], R2 ;  /* 0x0000400201001387 */ /* 0x0041e80000100800 */
[----:B------:R-:W2:Y:S04]  /*14500*/  LDL.64 R14, [R1+0x818] ;  /* 0x00081800010e7983 */ /* 0x000ea80000100a00 */
[----:B0-----:R-:W2:Y:S04]  /*14510*/  LDL R2, [R1+0x18] ;  /* 0x0000180001027983 */ /* 0x001ea80000100800 */
[----:B--2---:R-:W2:Y:S04]  /*14520*/  @P1 LDG.E.U16 R2, desc[UR10][R4.64] ;  /* 0x0000000a04021981 */ /* 0x004ea8000c1e1500 */
[----:B---3--:R0:W-:Y:S04]  /*14530*/  @P1 STL [R1+0x38], R9 ;  /* 0x0000380901001387 */ /* 0x0081e80000100800 */
[----:B------:R-:W3:Y:S04]  /*14540*/  LDL.64 R10, [R1+0x7f8] ;  /* 0x0007f800010a7983 */ /* 0x000ee80000100a00 */
[----:B0-----:R-:W3:Y:S04]  /*14550*/  LDL R9, [R1+0x14] ;  /* 0x0000140001097983 */ /* 0x001ee80000100800 */
[----:B----4-:R0:W-:Y:S04]  /*14560*/  @P1 STL [R1+0x34], R8 ;  /* 0x0000340801001387 */ /* 0x0101e80000100800 */
[----:B------:R-:W4:Y:S04]  /*14570*/  LDL.64 R6, [R1+0x7d8] ;  /* 0x0007d80001067983 */ /* 0x000f280000100a00 */
[----:B0-----:R-:W4:Y:S04]  /*14580*/  LDL R8, [R1+0x10] ;  /* 0x0000100001087983 */ /* 0x001f280000100800 */
[----:B------:R0:W-:Y:S04]  /*14590*/  @P1 STL [R1+0x30], R3 ;  /* 0x0000300301001387 */ /* 0x0001e80000100800 */
[----:B------:R-:W4:Y:S04]  /*145a0*/  LDL.64 R4, [R1+0x780] ;  /* 0x0007800001047983 */ /* 0x000f280000100a00 */
[----:B0-----:R-:W4:Y:S04]  /*145b0*/  LDL R3, [R1+0xc] ;  /* 0x00000c0001037983 */ /* 0x001f280000100800 */
[----:B--2---:R0:W-:Y:S04]  /*145c0*/  @P1 STL [R1+0x18], R2 ;  /* 0x0000180201001387 */ /* 0x0041e80000100800 */
[----:B------:R-:W2:Y:S04]  /*145d0*/  LDL.64 R28, [R1+0x698] ;  /* 0x00069800011c7983 */ /* 0x000ea80000100a00 */
[----:B0-----:R-:W2:Y:S04]  /*145e0*/  LDL R2, [R1+0x8] ;  /* 0x0000080001027983 */ /* 0x001ea80000100800 */
[----:B------:R0:W-:Y:S04]  /*145f0*/  @P1 STL [R1+0x20], R13 ;  /* 0x0000200d01001387 */ /* 0x0001e80000100800 */
[----:B------:R-:W2:Y:S04]  /*14600*/  LDL.64 R16, [R1+0x678] ;  /* 0x0006780001107983 */ /* 0x000ea80000100a00 */
[----:B---3--:R-:W3:Y:S04]  /*14610*/  @P1 LDG.E.U16 R9, desc[UR10][R14.64] ;  /* 0x0000000a0e091981 */ /* 0x008ee8000c1e1500 */
[----:B0-----:R-:W3:Y:S04]  /*14620*/  LDL R13, [R1+0x4] ;  /* 0x00000400010d7983 */ /* 0x001ee80000100800 */
[----:B------:R0:W-:Y:S04]  /*14630*/  @P1 STL [R1+0x1c], R12 ;  /* 0x00001c0c01001387 */ /* 0x0001e80000100800 */
[----:B----4-:R-:W4:Y:S04]  /*14640*/  @P1 LDG.E.U16 R8, desc[UR10][R10.64] ;  /* 0x0000000a0a081981 */ /* 0x010f28000c1e1500 */
[----:B0-----:R-:W4:Y:S04]  /*14650*/  LDL R12, [R1] ;  /* 0x00000000010c7983 */ /* 0x001f280000100800 */
[----:B------:R-:W4:Y:S04]  /*14660*/  @P1 LDG.E.U16 R3, desc[UR10][R6.64] ;  /* 0x0000000a06031981 */ /* 0x000f28000c1e1500 */
[----:B------:R-:W-:Y:S04]  /*14670*/  @P1 STL [R1+0x2c], R26 ;  /* 0x00002c1a01001387 */ /* 0x000fe80000100800 */
[----:B------:R0:W-:Y:S04]  /*14680*/  @P1 STL [R1+0x3c], R27 ;  /* 0x00003c1b01001387 */ /* 0x0001e80000100800 */
[----:B------:R-:W4:Y:S04]  /*14690*/  LDL.64 R10, [R1+0x638] ;  /* 0x00063800010a7983 */ /* 0x000f280000100a00 */
[----:B------:R-:W4:Y:S04]  /*146a0*/  LDL.64 R24, [R1+0x618] ;  /* 0x0006180001187983 */ /* 0x000f280000100a00 */
[----:B0-----:R-:W4:Y:S04]  /*146b0*/  LDL.64 R26, [R1+0x658] ;  /* 0x00065800011a7983 */ /* 0x001f280000100a00 */
[----:B------:R-:W4:Y:S04]  /*146c0*/  LDL.64 R22, [R1+0x600] ;  /* 0x0006000001167983 */ /* 0x000f280000100a00 */
[----:B--2---:R-:W2:Y:S04]  /*146d0*/  @P1 LDG.E.U16 R2, desc[UR10][R4.64] ;  /* 0x0000000a04021981 */ /* 0x004ea8000c1e1500 */
[----:B---3--:R-:W3:Y:S04]  /*146e0*/  @P1 LDG.E.U16 R13, desc[UR10][R28.64] ;  /* 0x0000000a1c0d1981 */ /* 0x008ee8000c1e1500 */
[----:B----4-:R-:W4:Y:S04]  /*146f0*/  @P1 LDG.E.U16 R12, desc[UR10][R16.64] ;  /* 0x0000000a100c1981 */ /* 0x010f28000c1e1500 */
[----:B------:R-:W-:Y:S04]  /*14700*/  @P1 STL [R1+0x24], R20 ;  /* 0x0000241401001387 */ /* 0x000fe80000100800 */
[----:B------:R0:W-:Y:S04]  /*14710*/  @P1 STL [R1+0x28], R21 ;  /* 0x0000281501001387 */ /* 0x0001e80000100800 */
[----:B------:R-:W3:Y:S04]  /*14720*/  LDL.64 R18, [R1+0x5b8] ;  /* 0x0005b80001127983 */ /* 0x000ee80000100a00 */
[----:B------:R-:W3:Y:S04]  /*14730*/  LDL.64 R14, [R1+0x598] ;  /* 0x00059800010e7983 */ /* 0x000ee80000100a00 */
[----:B0-----:R-:W3:Y:S04]  /*14740*/  LDL.64 R20, [R1+0x5e8] ;  /* 0x0005e80001147983 */ /* 0x001ee80000100a00 */
[----:B------:R-:W-:Y:S04]  /*14750*/  @P1 STL [R1+0x10], R8 ;  /* 0x0000100801001387 */ /* 0x000fe80000100800 */
[----:B------:R0:W-:Y:S04]  /*14760*/  @P1 STL [R1+0x14], R9 ;  /* 0x0000140901001387 */ /* 0x0001e80000100800 */
[----:B------:R-:W3:Y:S04]  /*14770*/  LDL.64 R6, [R1+0x558] ;  /* 0x0005580001067983 */ /* 0x000ee80000100a00 */
[----:B------:R-:W3:Y:S04]  /*14780*/  LDL.64 R4, [R1+0x538] ;  /* 0x0005380001047983 */ /* 0x000ee80000100a00 */
[----:B0-----:R-:W3:Y:S04]  /*14790*/  LDL.64 R8, [R1+0x578] ;  /* 0x0005780001087983 */ /* 0x001ee80000100a00 */
[----:B------:R-:W3:Y:S04]  /*147a0*/  @P1 LDG.E.U16 R251, desc[UR10][R10.64] ;  /* 0x0000000a0afb1981 */ /* 0x000ee8000c1e1500 */
[----:B------:R-:W3:Y:S04]  /*147b0*/  @P1 LDG.E.U16 R250, desc[UR10][R24.64] ;  /* 0x0000000a18fa1981 */ /* 0x000ee8000c1e1500 */
[----:B------:R-:W3:Y:S04]  /*147c0*/  @P1 LDG.E.U16 R249, desc[UR10][R22.64] ;  /* 0x0000000a16f91981 */ /* 0x000ee8000c1e1500 */
[----:B------:R-:W3:Y:S04]  /*147d0*/  @P1 LDG.E.U16 R252, desc[UR10][R26.64] ;  /* 0x0000000a1afc1981 */ /* 0x000ee8000c1e1500 */
[----:B--2---:R-:W-:Y:S04]  /*147e0*/  @P1 STL [R1+0x8], R2 ;  /* 0x0000080201001387 */ /* 0x004fe80000100800 */
[----:B------:R0:W-:Y:S04]  /*147f0*/  @P1 STL [R1+0xc], R3 ;  /* 0x00000c0301001387 */ /* 0x0001e80000100800 */
[----:B------:R-:W2:Y:S04]  /*14800*/  LDL.64 R16, [R1+0x4f8] ;  /* 0x0004f80001107983 */ /* 0x000ea80000100a00 */
[----:B0-----:R-:W2:Y:S04]  /*14810*/  LDL.64 R2, [R1+0x518] ;  /* 0x0005180001027983 */ /* 0x001ea80000100a00 */
[----:B----4-:R-:W-:Y:S04]  /*14820*/  @P1 STL [R1], R12 ;  /* 0x0000000c01001387 */ /* 0x010fe80000100800 */
[----:B---3--:R0:W-:Y:S04]  /*14830*/  @P1 STL [R1+0x4], R13 ;  /* 0x0000040d01001387 */ /* 0x0081e80000100800 */
[----:B------:R-:W3:Y:S04]  /*14840*/  LDL.64 R10, [R1+0x4b8] ;  /* 0x0004b800010a7983 */ /* 0x000ee80000100a00 */
[----:B------:R-:W4:Y:S04]  /*14850*/  @P1 LDG.E.U16 R247, desc[UR10][R18.64] ;  /* 0x0000000a12f71981 */ /* 0x000f28000c1e1500 */
[----:B------:R-:W4:Y:S04]  /*14860*/  @P1 LDG.E.U16 R246, desc[UR10][R14.64] ;  /* 0x0000000a0ef61981 */ /* 0x000f28000c1e1500 */
[----:B0-----:R-:W4:Y:S04]  /*14870*/  LDL.64 R12, [R1+0x4d8] ;  /* 0x0004d800010c7983 */ /* 0x001f280000100a00 */
[----:B------:R-:W4:Y:S04]  /*14880*/  LDL.64 R18, [R1+0x2f0] ;  /* 0x0002f00001127983 */ /* 0x000f280000100a00 */
[----:B------:R-:W4:Y:S04]  /*14890*/  LDL.64 R14, [R1+0x498] ;  /* 0x00049800010e7983 */ /* 0x000f280000100a00 */
[----:B------:R-:W4:Y:S04]  /*148a0*/  LDL R28, [R1+0x90] ;  /* 0x00009000011c7983 */ /* 0x000f280000100800 */
[----:B------:R-:W4:Y:S04]  /*148b0*/  LDL.64 R30, [R1+0x378] ;  /* 0x00037800011e7983 */ /* 0x000f280000100a00 */
[----:B------:R-:W4:Y:S04]  /*148c0*/  LDL R22, [R1+0x88] ;  /* 0x0000880001167983 */ /* 0x000f280000100800 */
[----:B------:R-:W4:Y:S04]  /*148d0*/  LDL.64 R24, [R1+0x338] ;  /* 0x0003380001187983 */ /* 0x000f280000100a00 */
[----:B------:R-:W4:Y:S04]  /*148e0*/  LDL R23, [R1+0x8c] ;  /* 0x00008c0001177983 */ /* 0x000f280000100800 */
[----:B------:R-:W4:Y:S04]  /*148f0*/  LDL.64 R26, [R1+0x358] ;  /* 0x00035800011a7983 */ /* 0x000f280000100a00 */
[----:B------:R-:W4:Y:S04]  /*14900*/  @P1 LDG.E.U16 R243, desc[UR10][R4.64] ;  /* 0x0000000a04f31981 */ /* 0x000f28000c1e1500 */
[----:B------:R-:W4:Y:S04]  /*14910*/  @P1 LDG.E.U16 R248, desc[UR10][R20.64] ;  /* 0x0000000a14f81981 */ /* 0x000f28000c1e1500 */
[----:B------:R-:W4:Y:S04]  /*14920*/  @P1 LDG.E.U16 R244, desc[UR10][R6.64] ;  /* 0x0000000a06f41981 */ /* 0x000f28000c1e1500 */
[----:B------:R-:W4:Y:S04]  /*14930*/  LDL.64 R4, [R1+0x3b8] ;  /* 0x0003b80001047983 */ /* 0x000f280000100a00 */
[----:B------:R-:W4:Y:S04]  /*14940*/  LDL.64 R20, [R1+0x310] ;  /* 0x0003100001147983 */ /* 0x000f280000100a00 */
[----:B------:R-:W4:Y:S04]  /*14950*/  LDL.64 R6, [R1+0x3d8] ;  /* 0x0003d80001067983 */ /* 0x000f280000100a00 */
[----:B------:R-:W4:Y:S04]  /*14960*/  @P1 LDG.E.U16 R245, desc[UR10][R8.64] ;  /* 0x0000000a08f51981 */ /* 0x000f28000c1e1500 */
[----:B------:R-:W4:Y:S04]  /*14970*/  LDL.64 R200, [R1+0x478] ;  /* 0x0004780001c87983 */ /* 0x000f280000100a00 */
[----:B------:R-:W4:Y:S04]  /*14980*/  LDL.64 R198, [R1+0x458] ;  /* 0x0004580001c67983 */ /* 0x000f280000100a00 */
[----:B------:R-:W4:Y:S04]  /*14990*/  LDL.64 R8, [R1+0x3f8] ;  /* 0x0003f80001087983 */ /* 0x000f280000100a00 */
[----:B------:R-:W4:Y:S04]  /*149a0*/  LDL.64 R34, [R1+0x438] ;  /* 0x0004380001227983 */ /* 0x000f280000100a00 */
[----:B------:R-:W4:Y:S04]  /*149b0*/  LDL.64 R32, [R1+0x418] ;  /* 0x0004180001207983 */ /* 0x000f280000100a00 */
[----:B--2---:R-:W2:Y:S04]  /*149c0*/  @P1 LDG.E.U16 R241, desc[UR10][R16.64] ;  /* 0x0000000a10f11981 */ /* 0x004ea8000c1e1500 */
[----:B------:R-:W2:Y:S04]  /*149d0*/  @P1 LDG.E.U16 R242, desc[UR10][R2.64] ;  /* 0x0000000a02f21981 */ /* 0x000ea8000c1e1500 */
[----:B------:R-:W2:Y:S04]  /*149e0*/  LDL.64 R16, [R1+0x2d0] ;  /* 0x0002d00001107983 */ /* 0x000ea80000100a00 */
[----:B------:R-:W2:Y:S04]  /*149f0*/  LDL.64 R2, [R1+0x398] ;  /* 0x0003980001027983 */ /* 0x000ea80000100a00 */
[----:B---3--:R-:W3:Y:S04]  /*14a00*/  @P1 LDG.E.U16 R239, desc[UR10][R10.64] ;  /* 0x0000000a0aef1981 */ /* 0x008ee8000c1e1500 */
[----:B------:R-:W3:Y:S04]  /*14a10*/  LDL R10, [R1+0x7c] ;  /* 0x00007c00010a7983 */ /* 0x000ee80000100800 */
[----:B------:R-:W3:Y:S04]  /*14a20*/  LDL R11, [R1+0x80] ;  /* 0x00008000010b7983 */ /* 0x000ee80000100800 */
[----:B----4-:R-:W4:Y:S04]  /*14a30*/  @P1 LDG.E.U16 R240, desc[UR10][R12.64] ;  /* 0x0000000a0cf01981 */ /* 0x010f28000c1e1500 */
[----:B------:R-:W4:Y:S04]  /*14a40*/  @P1 LDG.E.U16 R238, desc[UR10][R14.64] ;  /* 0x0000000a0eee1981 */ /* 0x000f28000c1e1500 */
[----:B------:R-:W4:Y:S04]  /*14a50*/  LDL R12, [R1+0x78] ;  /* 0x00007800010c7983 */ /* 0x000f280000100800 */
[----:B------:R-:W4:Y:S04]  /*14a60*/  LDL.64 R14, [R1+0x2b0] ;  /* 0x0002b000010e7983 */ /* 0x000f280000100a00 */
        /* <DEDUP_REMOVED lines=12> */
[----:B------:R-:W2:Y:S04]  /*14b30*/  LDL.LU R2, [R1+0x74] ;  /* 0x0000740001027983 */ /* 0x000ea80000300800 */
[----:B------:R-:W2:Y:S04]  /*14b40*/  LDL.LU R4, [R1+0x70] ;  /* 0x0000700001047983 */ /* 0x000ea80000300800 */
[----:B------:R-:W2:Y:S04]  /*14b50*/  LDL.LU R3, [R1+0x6c] ;  /* 0x00006c0001037983 */ /* 0x000ea80000300800 */
[----:B------:R-:W2:Y:S04]  /*14b60*/  LDL.LU R5, [R1+0x68] ;  /* 0x0000680001057983 */ /* 0x000ea80000300800 */
[----:B---3--:R-:W3:Y:S04]  /*14b70*/  @P1 LDG.E.U16 R10, desc[UR10][R16.64] ;  /* 0x0000000a100a1981 */ /* 0x008ee8000c1e1500 */
[----:B------:R-:W2:Y:S04]  /*14b80*/  @P1 LDG.E.U16 R11, desc[UR10][R18.64] ;  /* 0x0000000a120b1981 */ /* 0x000ea8000c1e1500 */
[----:B------:R-:W2:Y:S04]  /*14b90*/  LDL.LU R6, [R1+0x64] ;  /* 0x0000640001067983 */ /* 0x000ea80000300800 */
[----:B------:R-:W2:Y:S04]  /*14ba0*/  LDL.LU R7, [R1+0x60] ;  /* 0x0000600001077983 */ /* 0x000ea80000300800 */
[----:B------:R-:W2:Y:S04]  /*14bb0*/  LDL.LU R8, [R1+0x5c] ;  /* 0x00005c0001087983 */ /* 0x000ea80000300800 */
[----:B----4-:R-:W4:Y:S04]  /*14bc0*/  @P1 LDG.E.U16 R12, desc[UR10][R14.64] ;  /* 0x0000000a0e0c1981 */ /* 0x010f28000c1e1500 */
[----:B------:R-:W4:Y:S04]  /*14bd0*/  @P1 LDG.E.U16 R13, desc[UR10][R20.64] ;  /* 0x0000000a140d1981 */ /* 0x000f28000c1e1500 */
[----:B------:R-:W4:Y:S04]  /*14be0*/  LDL.LU R9, [R1+0x58] ;  /* 0x0000580001097983 */ /* 0x000f280000300800 */
[----:B------:R-:W4:Y:S04]  /*14bf0*/  LDL.LU R197, [R1+0x94] ;  /* 0x0000940001c57983 */ /* 0x000f280000300800 */
[----:B---3--:R-:W-:Y:S04]  /*14c00*/  @P1 STL [R1+0x7c], R10 ;  /* 0x00007c0a01001387 */ /* 0x008fe80000100800 */
[----:B--2---:R0:W-:Y:S04]  /*14c10*/  @P1 STL [R1+0x80], R11 ;  /* 0x0000800b01001387 */ /* 0x0041e80000100800 */
[----:B------:R-:W2:Y:S04]  /*14c20*/  LDL.64 R206, [R1+0x270] ;  /* 0x0002700001ce7983 */ /* 0x000ea80000100a00 */
        /* <DEDUP_REMOVED lines=17> */
[----:B------:R-:W3:Y:S04]  /*14d40*/  LDL.64 R18, [R1+0x9b0] ;  /* 0x0009b00001127983 */ /* 0x000ee80000100a00 */
[----:B------:R-:W3:Y:S04]  /*14d50*/  LDL.64 R14, [R1+0x970] ;  /* 0x00097000010e7983 */ /* 0x000ee80000100a00 */
[----:B----4-:R-:W-:Y:S04]  /*14d60*/  @P1 STL [R1+0x78], R12 ;  /* 0x0000780c01001387 */ /* 0x010fe80000100800 */
[----:B------:R0:W-:Y:S04]  /*14d70*/  @P1 STL [R1+0x84], R13 ;  /* 0x0000840d01001387 */ /* 0x0001e80000100800 */
[----:B0-----:R-:W4:Y:S04]  /*14d80*/  LDL.64 R12, [R1+0x950] ;  /* 0x00095000010c7983 */ /* 0x001f280000100a00 */
[----:B------:R-:W-:Y:S04]  /*14d90*/  STS.U16 [R196+UR9+0x10000], R225 ;  /* 0x010000e1c4007988 */ /* 0x000fe80008000409 */
[----:B------:R-:W-:Y:S04]  /*14da0*/  STS.U16 [R196+UR9+0x10400], R223 ;  /* 0x010400dfc4007988 */ /* 0x000fe80008000409 */
[----:B------:R-:W-:Y:S04]  /*14db0*/  STS.U16 [R196+UR9+0x10800], R221 ;  /* 0x010800ddc4007988 */ /* 0x000fe80008000409 */
[----:B------:R-:W-:Y:S04]  /*14dc0*/  STS.U16 [R196+UR9+0x10c00], R219 ;  /* 0x010c00dbc4007988 */ /* 0x000fe80008000409 */
[----:B--2---:R-:W2:Y:S04]  /*14dd0*/  @P1 LDG.E.U16 R4, desc[UR10][R206.64] ;  /* 0x0000000ace041981 */ /* 0x004ea8000c1e1500 */
[----:B---3--:R-:W3:Y:S04]  /*14de0*/  @P1 LDG.E.U16 R3, desc[UR10][R204.64] ;  /* 0x0000000acc031981 */ /* 0x008ee8000c1e1500 */
[----:B------:R-:W2:Y:S04]  /*14df0*/  @P1 LDG.E.U16 R2, desc[UR10][R10.64] ;  /* 0x0000000a0a021981 */ /* 0x000ea8000c1e1500 */
[----:B------:R-:W2:Y:S04]  /*14e00*/  @P1 LDG.E.U16 R5, desc[UR10][R202.64] ;  /* 0x0000000aca051981 */ /* 0x000ea8000c1e1500 */
[----:B------:R-:W2:Y:S04]  /*14e10*/  @P1 LDG.E.U16 R6, desc[UR10][R200.64] ;  /* 0x0000000ac8061981 */ /* 0x000ea8000c1e1500 */
[----:B------:R-:W2:Y:S04]  /*14e20*/  LDL.64 R10, [R1+0x930] ;  /* 0x00093000010a7983 */ /* 0x000ea80000100a00 */
[----:B------:R-:W3:Y:S04]  /*14e30*/  @P1 LDG.E.U16 R8, desc[UR10][R34.64] ;  /* 0x0000000a22081981 */ /* 0x000ee8000c1e1500 */
[----:B------:R-:W3:Y:S04]  /*14e40*/  @P1 LDG.E.U16 R9, desc[UR10][R32.64] ;  /* 0x0000000a20091981 */ /* 0x000ee8000c1e1500 */
[----:B------:R-:W3:Y:S04]  /*14e50*/  @P1 LDG.E.U16 R197, desc[UR10][R30.64] ;  /* 0x0000000a1ec51981 */ /* 0x000ee8000c1e1500 */
[----:B------:R-:W3:Y:S04]  /*14e60*/  @P1 LDG.E.U16 R7, desc[UR10][R198.64] ;  /* 0x0000000ac6071981 */ /* 0x000ee8000c1e1500 */
[----:B------:R-:W3:Y:S04]  /*14e70*/  @P1 LDG.E.U16 R78, desc[UR10][R26.64] ;  /* 0x0000000a1a4e1981 */ /* 0x000ee8000c1e1500 */
[----:B------:R-:W3:Y:S04]  /*14e80*/  @P1 LDG.E.U16 R77, desc[UR10][R24.64] ;  /* 0x0000000a184d1981 */ /* 0x000ee8000c1e1500 */
[----:B------:R-:W3:Y:S04]  /*14e90*/  @P1 LDG.E.U16 R79, desc[UR10][R28.64] ;  /* 0x0000000a1c4f1981 */ /* 0x000ee8000c1e1500 */
[----:B------:R0:W3:Y:S04]  /*14ea0*/  @P1 LDG.E.U16 R83, desc[UR10][R16.64] ;  /* 0x0000000a10531981 */ /* 0x0000e8000c1e1500 */
[----:B------:R-:W3:Y:S04]  /*14eb0*/  @P1 LDG.E.U16 R85, desc[UR10][R20.64] ;  /* 0x0000000a14551981 */ /* 0x000ee8000c1e1500 */
[----:B------:R-:W3:Y:S01]  /*14ec0*/  @P1 LDG.E.U16 R86, desc[UR10][R22.64] ;  /* 0x0000000a16561981 */ /* 0x000ee2000c1e1500 */
[----:B0-----:R-:W-:-:S03]  /*14ed0*/  LEA R16, P3, R55, R37, 0x1 ;  /* 0x0000002537107211 */ /* 0x001fc600078608ff */
[----:B------:R-:W3:Y:S01]  /*14ee0*/  @P1 LDG.E.U16 R84, desc[UR10][R18.64] ;  /* 0x0000000a12541981 */ /* 0x000ee2000c1e1500 */
[----:B------:R-:W-:-:S03]  /*14ef0*/  LEA.HI.X.SX32 R17, R55, R0, 0x1, P3 ;  /* 0x0000000037117211 */ /* 0x000fc600018f0eff */
[----:B------:R0:W3:Y:S02]  /*14f00*/  @P1 LDG.E.U16 R82, desc[UR10][R14.64] ;  /* 0x0000000a0e521981 */ /* 0x0000e4000c1e1500 */
[----:B0-----:R-:W-:-:S04]  /*14f10*/  LEA R14, P3, R63, R37, 0x1 ;  /* 0x000000253f0e7211 */ /* 0x001fc800078608ff */
[-C--:B------:R-:W-:Y:S01]  /*14f20*/  LEA.HI.X.SX32 R15, R63, R0.reuse, 0x1, P3 ;  /* 0x000000003f0f7211 */ /* 0x080fe200018f0eff */
[----:B----4-:R0:W4:Y:S02]  /*14f30*/  @P1 LDG.E.U16 R81, desc[UR10][R12.64] ;  /* 0x0000000a0c511981 */ /* 0x010124000c1e1500 */
[CC--:B0-----:R-:W-:Y:S02]  /*14f40*/  LEA R12, P4, R62.reuse, R37.reuse, 0x1 ;  /* 0x000000253e0c7211 */ /* 0x0c1fe400078808ff */
[----:B------:R-:W-:Y:S02]  /*14f50*/  STL.64 [R1+0x5e0], R16 ;  /* 0x0005e01001007387 */ /* 0x000fe40000100a00 */
[----:B------:R-:W-:Y:S02]  /*14f60*/  LEA.HI.X.SX32 R13, R62, R0, 0x1, P4 ;  /* 0x000000003e0d7211 */ /* 0x000fe400020f0eff */
[----:B------:R0:W-:Y:S04]  /*14f70*/  STL.64 [R1+0x5d8], R14 ;  /* 0x0005d80e01007387 */ /* 0x0001e80000100a00 */
[----:B------:R1:W-:Y:S01]  /*14f80*/  STL.64 [R1+0x5d0], R12 ;  /* 0x0005d00c01007387 */ /* 0x0003e20000100a00 */
[----:B0-----:R-:W-:-:S02]  /*14f90*/  LEA R14, P3, R69, R37, 0x1 ;  /* 0x00000025450e7211 */ /* 0x001fc400078608ff */
[CC--:B-1----:R-:W-:Y:S02]  /*14fa0*/  LEA R12, P4, R68.reuse, R37.reuse, 0x1 ;  /* 0x00000025440c7211 */ /* 0x0c2fe400078808ff */
[-C--:B------:R-:W-:Y:S02]  /*14fb0*/  LEA.HI.X.SX32 R15, R69, R0.reuse, 0x1, P3 ;  /* 0x00000000450f7211 */ /* 0x080fe400018f0eff */
[----:B------:R-:W-:Y:S01]  /*14fc0*/  LEA.HI.X.SX32 R13, R68, R0, 0x1, P4 ;  /* 0x00000000440d7211 */ /* 0x000fe200020f0eff */
[----:B--2---:R0:W2:Y:S02]  /*14fd0*/  @P1 LDG.E.U16 R80, desc[UR10][R10.64] ;  /* 0x0000000a0a501981 */ /* 0x0040a4000c1e1500 */
[----:B0-----:R-:W-:-:S04]  /*14fe0*/  LEA R10, P5, R60, R37, 0x1 ;  /* 0x000000253c0a7211 */ /* 0x001fc800078a08ff */
[----:B------:R-:W-:-:S05]  /*14ff0*/  LEA.HI.X.SX32 R11, R60, R0, 0x1, P5 ;  /* 0x000000003c0b7211 */ /* 0x000fca00028f0eff */
[----:B------:R0:W-:Y:S04]  /*15000*/  STL.64 [R1+0x5b0], R10 ;  /* 0x0005b00a01007387 */ /* 0x0001e80000100a00 */
[----:B------:R1:W-:Y:S04]  /*15010*/  STL.64 [R1+0x590], R14 ;  /* 0x0005900e01007387 */ /* 0x0003e80000100a00 */
[----:B------:R1:W-:Y:S01]  /*15020*/  STL.64 [R1+0x570], R12 ;  /* 0x0005700c01007387 */ /* 0x0003e20000100a00 */
[-C--:B0-----:R-:W-:Y:S02]  /*15030*/  LEA R10, P5, R67, R37.reuse, 0x1 ;  /* 0x00000025430a7211 */ /* 0x081fe400078a08ff */
[----:B-1----:R-:W-:-:S02]  /*15040*/  LEA R14, P3, R75, R37, 0x1 ;  /* 0x000000254b0e7211 */ /* 0x002fc400078608ff */
[-C--:B------:R-:W-:Y:S02]  /*15050*/  LEA.HI.X.SX32 R11, R67, R0.reuse, 0x1, P5 ;  /* 0x00000000430b7211 */ /* 0x080fe400028f0eff */
[CC--:B------:R-:W-:Y:S02]  /*15060*/  LEA R12, P4, R74.reuse, R37.reuse, 0x1 ;  /* 0x000000254a0c7211 */ /* 0x0c0fe400078808ff */
[-C--:B------:R-:W-:Y:S02]  /*15070*/  LEA.HI.X.SX32 R15, R75, R0.reuse, 0x1, P3 ;  /* 0x000000004b0f7211 */ /* 0x080fe400018f0eff */
[----:B------:R-:W-:Y:S01]  /*15080*/  LEA.HI.X.SX32 R13, R74, R0, 0x1, P4 ;  /* 0x000000004a0d7211 */ /* 0x000fe200020f0eff */
[----:B------:R0:W-:Y:S04]  /*15090*/  STL.64 [R1+0x550], R10 ;  /* 0x0005500a01007387 */ /* 0x0001e80000100a00 */
[----:B------:R1:W-:Y:S04]  /*150a0*/  STL.64 [R1+0x530], R14 ;  /* 0x0005300e01007387 */ /* 0x0003e80000100a00 */
[----:B------:R3:W-:Y:S01]  /*150b0*/  STL.64 [R1+0x510], R12 ;  /* 0x0005100c01007387 */ /* 0x0007e20000100a00 */
[----:B0-----:R-:W-:-:S02]  /*150c0*/  LEA R10, P5, R73, R37, 0x1 ;  /* 0x00000025490a7211 */ /* 0x001fc400078a08ff */
[-C--:B-1----:R-:W-:Y:S02]  /*150d0*/  LEA R14, P3, R76, R37.reuse, 0x1 ;  /* 0x000000254c0e7211 */ /* 0x082fe400078608ff */
[-C--:B------:R-:W-:Y:S02]  /*150e0*/  LEA.HI.X.SX32 R11, R73, R0.reuse, 0x1, P5 ;  /* 0x00000000490b7211 */ /* 0x080fe400028f0eff */
[-C--:B---3--:R-:W-:Y:S02]  /*150f0*/  LEA R12, P4, R72, R37.reuse, 0x1 ;  /* 0x00000025480c7211 */ /* 0x088fe400078808ff */
[-C--:B------:R-:W-:Y:S02]  /*15100*/  LEA.HI.X.SX32 R15, R76, R0.reuse, 0x1, P3 ;  /* 0x000000004c0f7211 */ /* 0x080fe400018f0eff */
[----:B------:R-:W-:Y:S01]  /*15110*/  LEA.HI.X.SX32 R13, R72, R0, 0x1, P4 ;  /* 0x00000000480d7211 */ /* 0x000fe200020f0eff */
[----:B------:R0:W-:Y:S04]  /*15120*/  STL.64 [R1+0x4f0], R10 ;  /* 0x0004f00a01007387 */ /* 0x0001e80000100a00 */
[----:B------:R1:W-:Y:S04]  /*15130*/  STL.64 [R1+0x4d0], R14 ;  /* 0x0004d00e01007387 */ /* 0x0003e80000100a00 */
[----:B------:R3:W-:Y:S01]  /*15140*/  STL.64 [R1+0x4b0], R12 ;  /* 0x0004b00c01007387 */ /* 0x0007e20000100a00 */
[----:B0-----:R-:W-:-:S02]  /*15150*/  LEA R10, P5, R70, R37, 0x1 ;  /* 0x00000025460a7211 */ /* 0x001fc400078a08ff */
[CC--:B-1----:R-:W-:Y:S02]  /*15160*/  LEA R14, P3, R71.reuse, R37.reuse, 0x1 ;  /* 0x00000025470e7211 */ /* 0x0c2fe400078608ff */
[-C--:B------:R-:W-:Y:S02]  /*15170*/  LEA.HI.X.SX32 R11, R70, R0.reuse, 0x1, P5 ;  /* 0x00000000460b7211 */ /* 0x080fe400028f0eff */
[CC--:B---3--:R-:W-:Y:S02]  /*15180*/  LEA R12, P4, R66.reuse, R37.reuse, 0x1 ;  /* 0x00000025420c7211 */ /* 0x0c8fe400078808ff */
        /* <DEDUP_REMOVED lines=27> */
[----:B------:R-:W-:Y:S02]  /*15340*/  LEA R16, P5, R51, R37, 0x1 ;  /* 0x0000002533107211 */ /* 0x000fe400078a08ff */
[-C--:B------:R-:W-:Y:S02]  /*15350*/  LEA.HI.X.SX32 R13, R56, R0.reuse, 0x1, P3 ;  /* 0x00000000380d7211 */ /* 0x080fe400018f0eff */
[----:B------:R-:W-:-:S02]  /*15360*/  LEA.HI.X.SX32 R15, R53, R0, 0x1, P4 ;  /* 0x00000000350f7211 */ /* 0x000fc400020f0eff */
[-C--:B------:R-:W-:Y:S02]  /*15370*/  LEA R18, P3, R52, R37.reuse, 0x1 ;  /* 0x0000002534127211 */ /* 0x080fe400078608ff */
[-C--:B------:R-:W-:Y:S02]  /*15380*/  LEA R20, P4, R50, R37.reuse, 0x1 ;  /* 0x0000002532147211 */ /* 0x080fe400078808ff */
[-C--:B------:R-:W-:Y:S02]  /*15390*/  LEA.HI.X.SX32 R17, R51, R0.reuse, 0x1, P5 ;  /* 0x0000000033117211 */ /* 0x080fe400028f0eff */
[----:B------:R-:W-:Y:S02]  /*153a0*/  LEA R22, P5, R48, R37, 0x1 ;  /* 0x0000002530167211 */ /* 0x000fe400078a08ff */
[-C--:B------:R-:W-:Y:S02]  /*153b0*/  LEA.HI.X.SX32 R19, R52, R0.reuse, 0x1, P3 ;  /* 0x0000000034137211 */ /* 0x080fe400018f0eff */
[----:B------:R-:W-:-:S02]  /*153c0*/  LEA.HI.X.SX32 R21, R50, R0, 0x1, P4 ;  /* 0x0000000032157211 */ /* 0x000fc400020f0eff */
[-C--:B------:R-:W-:Y:S02]  /*153d0*/  LEA R24, P3, R49, R37.reuse, 0x1 ;  /* 0x0000002531187211 */ /* 0x080fe400078608ff */
[-C--:B------:R-:W-:Y:S02]  /*153e0*/  LEA R26, P4, R47, R37.reuse, 0x1 ;  /* 0x000000252f1a7211 */ /* 0x080fe400078808ff */
[-C--:B------:R-:W-:Y:S02]  /*153f0*/  LEA.HI.X.SX32 R23, R48, R0.reuse, 0x1, P5 ;  /* 0x0000000030177211 */ /* 0x080fe400028f0eff */
[----:B------:R-:W-:Y:S02]  /*15400*/  LEA R28, P5, R45, R37, 0x1 ;  /* 0x000000252d1c7211 */ /* 0x000fe400078a08ff */
[-C--:B------:R-:W-:Y:S01]  /*15410*/  LEA.HI.X.SX32 R25, R49, R0.reuse, 0x1, P3 ;  /* 0x0000000031197211 */ /* 0x080fe200018f0eff */
[----:B------:R-:W-:Y:S01]  /*15420*/  STL.64 [R1+0x370], R10 ;  /* 0x0003700a01007387 */ /* 0x000fe20000100a00 */
[----:B------:R-:W-:-:S02]  /*15430*/  LEA.HI.X.SX32 R27, R47, R0, 0x1, P4 ;  /* 0x000000002f1b7211 */ /* 0x000fc400020f0eff */
[-C--:B------:R-:W-:Y:S01]  /*15440*/  LEA R30, P3, R46, R37.reuse, 0x1 ;  /* 0x000000252e1e7211 */ /* 0x080fe200078608ff */
[----:B------:R-:W-:Y:S01]  /*15450*/  STL.64 [R1+0x350], R12 ;  /* 0x0003500c01007387 */ /* 0x000fe20000100a00 */
[-C--:B------:R-:W-:Y:S02]  /*15460*/  LEA R32, P4, R44, R37.reuse, 0x1 ;  /* 0x000000252c207211 */ /* 0x080fe400078808ff */
[-C--:B------:R-:W-:Y:S01]  /*15470*/  LEA.HI.X.SX32 R29, R45, R0.reuse, 0x1, P5 ;  /* 0x000000002d1d7211 */ /* 0x080fe200028f0eff */
[----:B------:R-:W-:Y:S01]  /*15480*/  STL.64 [R1+0x330], R14 ;  /* 0x0003300e01007387 */ /* 0x000fe20000100a00 */
[----:B------:R-:W-:Y:S02]  /*15490*/  LEA R34, P5, R42, R37, 0x1 ;  /* 0x000000252a227211 */ /* 0x000fe400078a08ff */
[-C--:B------:R-:W-:Y:S01]  /*154a0*/  LEA.HI.X.SX32 R31, R46, R0.reuse, 0x1, P3 ;  /* 0x000000002e1f7211 */ /* 0x080fe200018f0eff */
[----:B------:R-:W-:Y:S01]  /*154b0*/  STL.64 [R1+0x308], R16 ;  /* 0x0003081001007387 */ /* 0x000fe20000100a00 */
[----:B------:R-:W-:-:S02]  /*154c0*/  LEA.HI.X.SX32 R33, R44, R0, 0x1, P4 ;  /* 0x000000002c217211 */ /* 0x000fc400020f0eff */
[-C--:B------:R-:W-:Y:S01]  /*154d0*/  LEA R208, P3, R43, R37.reuse, 0x1 ;  /* 0x000000252bd07211 */ /* 0x080fe200078608ff */
[----:B------:R-:W-:Y:S01]  /*154e0*/  STL.64 [R1+0x2e8], R18 ;  /* 0x0002e81201007387 */ /* 0x000fe20000100a00 */
[-C--:B------:R-:W-:Y:S02]  /*154f0*/  LEA R206, P4, R41, R37.reuse, 0x1 ;  /* 0x0000002529ce7211 */ /* 0x080fe400078808ff */
[----:B------:R-:W-:Y:S01]  /*15500*/  LEA.HI.X.SX32 R35, R42, R0, 0x1, P5 ;  /* 0x000000002a237211 */ /* 0x000fe200028f0eff */
[----:B------:R-:W-:Y:S01]  /*15510*/  STL.64 [R1+0x2c8], R20 ;  /* 0x0002c81401007387 */ /* 0x000fe20000100a00 */
[----:B------:R-:W-:-:S03]  /*15520*/  LEA R204, P5, R39, R37, 0x1 ;  /* 0x0000002527cc7211 */ /* 0x000fc600078a08ff */
[----:B------:R-:W-:Y:S01]  /*15530*/  STL.64 [R1+0x2a8], R22 ;  /* 0x0002a81601007387 */ /* 0x000fe20000100a00 */
[----:B------:R-:W-:-:S03]  /*15540*/  LEA.HI.X.SX32 R209, R43, R0, 0x1, P3 ;  /* 0x000000002bd17211 */ /* 0x000fc600018f0eff */
[----:B------:R-:W-:Y:S01]  /*15550*/  STL.64 [R1+0x288], R24 ;  /* 0x0002881801007387 */ /* 0x000fe20000100a00 */
[----:B------:R-:W-:-:S03]  /*15560*/  LEA.HI.X.SX32 R207, R41, R0, 0x1, P4 ;  /* 0x0000000029cf7211 */ /* 0x000fc600020f0eff */
[----:B------:R-:W-:Y:S01]  /*15570*/  STL.64 [R1+0x268], R26 ;  /* 0x0002681a01007387 */ /* 0x000fe20000100a00 */
[----:B------:R-:W-:-:S03]  /*15580*/  LEA.HI.X.SX32 R205, R39, R0, 0x1, P5 ;  /* 0x0000000027cd7211 */ /* 0x000fc600028f0eff */
[----:B------:R-:W-:Y:S01]  /*15590*/  STL.64 [R1+0x248], R28 ;  /* 0x0002481c01007387 */ /* 0x000fe20000100a00 */
[----:B------:R-:W-:-:S03]  /*155a0*/  LEA R202, P3, R40, R37, 0x1 ;  /* 0x0000002528ca7211 */ /* 0x000fc600078608ff */
[----:B------:R-:W-:Y:S01]  /*155b0*/  STL.64 [R1+0x228], R30 ;  /* 0x0002281e01007387 */ /* 0x000fe20000100a00 */
[----:B------:R-:W-:-:S03]  /*155c0*/  LEA R200, P4, R38, R37, 0x1 ;  /* 0x0000002526c87211 */ /* 0x000fc600078808ff */
        /* <DEDUP_REMOVED lines=8> */
[----:B------:R-:W3:Y:S04]  /*15650*/  LDL.LU R37, [R1] ;  /* 0x0000000001257983 */ /* 0x000ee80000300800 */
[----:B------:R-:W-:Y:S04]  /*15660*/  STL.64 [R1+0x188], R204 ;  /* 0x000188cc01007387 */ /* 0x000fe80000100a00 */
[----:B------:R-:W2:Y:S04]  /*15670*/  LDL.LU R38, [R1+0x4] ;  /* 0x0000040001267983 */ /* 0x000ea80000300800 */
[----:B------:R-:W2:Y:S04]  /*15680*/  LDL.LU R0, [R1+0x8] ;  /* 0x0000080001007983 */ /* 0x000ea80000300800 */
[----:B------:R-:W2:Y:S04]  /*15690*/  LDL.LU R225, [R1+0xc] ;  /* 0x00000c0001e17983 */ /* 0x000ea80000300800 */
[----:B------:R-:W-:Y:S04]  /*156a0*/  STL.64 [R1+0x168], R202 ;  /* 0x000168ca01007387 */ /* 0x000fe80000100a00 */
[----:B------:R-:W2:Y:S04]  /*156b0*/  LDL.LU R223, [R1+0x10] ;  /* 0x0000100001df7983 */ /* 0x000ea80000300800 */
[----:B------:R-:W-:Y:S04]  /*156c0*/  STL.64 [R1+0x148], R200 ;  /* 0x000148c801007387 */ /* 0x000fe80000100a00 */
[----:B------:R-:W2:Y:S04]  /*156d0*/  LDL.LU R221, [R1+0x14] ;  /* 0x0000140001dd7983 */ /* 0x000ea80000300800 */
[----:B------:R-:W-:Y:S04]  /*156e0*/  STL.64 [R1+0x128], R198 ;  /* 0x000128c601007387 */ /* 0x000fe80000100a00 */
[----:B------:R-:W2:Y:S04]  /*156f0*/  LDL.LU R219, [R1+0x18] ;  /* 0x0000180001db7983 */ /* 0x000ea80000300800 */
[----:B------:R0:W-:Y:S04]  /*15700*/  STS.U16 [R196+UR9+0x14c00], R173 ;  /* 0x014c00adc4007988 */ /* 0x0001e80008000409 */
        /* <DEDUP_REMOVED lines=59> */
[----:B------:R-:W-:Y:S01]  /*15ac0*/  STS.U16 [R196+UR9+0x1fc00], R88 ;  /* 0x01fc0058c4007988 */ /* 0x000fe20008000409 */
[----:B------:R-:W-:Y:S01]  /*15ad0*/  LOP3.LUT R36, R36, 0x40, RZ, 0x3c, !PT ;  /* 0x0000004024247812 */ /* 0x000fe200078e3cff */
[----:B0-----:R-:W0:Y:S02]  /*15ae0*/  LDC R93, c[0x0][0x3a8] ;  /* 0x0000ea00ff5d7b82 */ /* 0x001e240000000800 */
        /* <DEDUP_REMOVED lines=50> */
[----:B------:R-:W4:Y:S04]  /*15e10*/  LDL.LU R217, [R1+0x1c] ;  /* 0x00001c0001d97983 */ /* 0x000f280000300800 */
        /* <DEDUP_REMOVED lines=28> */
[----:B--2---:R1:W-:Y:S04]  /*15fe0*/  STS.U16 [R36+UR9+0x13e00], R219 ;  /* 0x013e00db24007988 */ /* 0x0043e80008000409 */
[----:B------:R2:W-:Y:S04]  /*15ff0*/  STS.U16 [R36+UR9+0x14200], R221 ;  /* 0x014200dd24007988 */ /* 0x0005e80008000409 */
[----:B------:R0:W-:Y:S04]  /*16000*/  STS.U16 [R36+UR9+0x14600], R223 ;  /* 0x014600df24007988 */ /* 0x0001e80008000409 */
[----:B-1----:R-:W4:Y:S04]  /*16010*/  LDL.LU R219, [R1+0x90] ;  /* 0x0000900001db7983 */ /* 0x002f280000300800 */
[----:B--2---:R-:W2:Y:S04]  /*16020*/  LDL.LU R221, [R1+0x8c] ;  /* 0x00008c0001dd7983 */ /* 0x004ea80000300800 */
[----:B------:R1:W-:Y:S04]  /*16030*/  STS.U16 [R36+UR9+0x14a00], R225 ;  /* 0x014a00e124007988 */ /* 0x0003e80008000409 */
[----:B0-----:R-:W2:Y:S04]  /*16040*/  LDL.LU R223, [R1+0x88] ;  /* 0x0000880001df7983 */ /* 0x001ea80000300800 */
[----:B------:R0:W-:Y:S04]  /*16050*/  STS.U16 [R36+UR9+0x14e00], R0 ;  /* 0x014e000024007988 */ /* 0x0001e80008000409 */
[----:B-1----:R-:W2:Y:S04]  /*16060*/  LDL.LU R225, [R1+0x84] ;  /* 0x0000840001e17983 */ /* 0x002ea80000300800 */
[----:B------:R1:W-:Y:S04]  /*16070*/  STS.U16 [R36+UR9+0x15200], R38 ;  /* 0x0152002624007988 */ /* 0x0003e80008000409 */
[----:B0-----:R-:W2:Y:S04]  /*16080*/  LDL.LU R0, [R1+0x80] ;  /* 0x0000800001007983 */ /* 0x001ea80000300800 */
[----:B---3--:R0:W-:Y:S04]  /*16090*/  STS.U16 [R36+UR9+0x15600], R37 ;  /* 0x0156002524007988 */ /* 0x0081e80008000409 */
[----:B-1----:R-:W3:Y:S04]  /*160a0*/  LDL.LU R38, [R1+0x7c] ;  /* 0x00007c0001267983 */ /* 0x002ee80000300800 */
[----:B------:R1:W-:Y:S04]  /*160b0*/  STS.U16 [R36+UR9+0x1d200], R2 ;  /* 0x01d2000224007988 */ /* 0x0003e80008000409 */
[----:B0-----:R-:W3:Y:S04]  /*160c0*/  LDL.LU R37, [R1+0x78] ;  /* 0x0000780001257983 */ /* 0x001ee80000300800 */
[----:B------:R0:W-:Y:S04]  /*160d0*/  STS.U16 [R36+UR9+0x1d600], R4 ;  /* 0x01d6000424007988 */ /* 0x0001e80008000409 */
[----:B-1----:R-:W3:Y:S04]  /*160e0*/  LDL.LU R2, [R1+0x1254] ;  /* 0x0012540001027983 */ /* 0x002ee80000300800 */
[----:B------:R1:W-:Y:S04]  /*160f0*/  STS.U16 [R36+UR9+0x1da00], R3 ;  /* 0x01da000324007988 */ /* 0x0003e80008000409 */
[----:B0-----:R-:W3:Y:S04]  /*16100*/  LDL.LU R4, [R1+0x1250] ;  /* 0x0012500001047983 */ /* 0x001ee80000300800 */
[----:B-1----:R-:W3:Y:S04]  /*16110*/  LDL.LU R3, [R1+0x124c] ;  /* 0x00124c0001037983 */ /* 0x002ee80000300800 */
[----:B------:R0:W-:Y:S04]  /*16120*/  STS.U16 [R36+UR9+0x1de00], R5 ;  /* 0x01de000524007988 */ /* 0x0001e80008000409 */
[----:B------:R1:W-:Y:S04]  /*16130*/  STS.U16 [R36+UR9+0x1e200], R6 ;  /* 0x01e2000624007988 */ /* 0x0003e80008000409 */
[----:B------:R1:W-:Y:S04]  /*16140*/  STS.U16 [R36+UR9+0x1e600], R7 ;  /* 0x01e6000724007988 */ /* 0x0003e80008000409 */
[----:B0-----:R-:W3:Y:S04]  /*16150*/  LDL.LU R5, [R1+0x1248] ;  /* 0x0012480001057983 */ /* 0x001ee80000300800 */
[----:B-1----:R-:W3:Y:S04]  /*16160*/  LDL.LU R6, [R1+0x1244] ;  /* 0x0012440001067983 */ /* 0x002ee80000300800 */
[----:B------:R-:W3:Y:S04]  /*16170*/  LDL.LU R7, [R1+0x1240] ;  /* 0x0012400001077983 */ /* 0x000ee80000300800 */
[----:B------:R0:W-:Y:S04]  /*16180*/  STS.U16 [R36+UR9+0x1ea00], R8 ;  /* 0x01ea000824007988 */ /* 0x0001e80008000409 */
[----:B------:R1:W-:Y:S04]  /*16190*/  STS.U16 [R36+UR9+0x1ee00], R9 ;  /* 0x01ee000924007988 */ /* 0x0003e80008000409 */
[----:B------:R-:W-:Y:S04]  /*161a0*/  STS.U16 [R36+UR9+0x15a00], R252 ;  /* 0x015a00fc24007988 */ /* 0x000fe80008000409 */
[----:B0-----:R-:W3:Y:S04]  /*161b0*/  LDL.LU R8, [R1+0x123c] ;  /* 0x00123c0001087983 */ /* 0x001ee80000300800 */
        /* <DEDUP_REMOVED lines=29> */
[----:B-1----:R-:W4:Y:S04]  /*16390*/  LDL.LU R9, [R1+0x1238] ;  /* 0x0012380001097983 */ /* 0x002f280000300800 */
        /* <DEDUP_REMOVED lines=9> */
[----:B0-----:R-:W5:Y:S04]  /*16430*/  LDL.LU R197, [R1+0x1234] ;  /* 0x0012340001c57983 */ /* 0x001f680000300800 */
        /* <DEDUP_REMOVED lines=8> */
[----:B---3--:R-:W-:Y:S04]  /*164c0*/  STS.U16 [R36+UR9+0x1ca00], R38 ;  /* 0x01ca002624007988 */ /* 0x008fe80008000409 */
[----:B------:R-:W-:Y:S01]  /*164d0*/  STS.U16 [R36+UR9+0x1ce00], R37 ;  /* 0x01ce002524007988 */ /* 0x000fe20008000409 */
[----:B------:R-:W-:-:S05]  /*164e0*/  LOP3.LUT R3, R3, 0x60, RZ, 0x3c, !PT ;  /* 0x0000006003037812 */ /* 0x000fca00078e3cff */
[----:B------:R0:W-:Y:S04]  /*164f0*/  STS.U16 [R3+UR9+0x10300], R2 ;  /* 0x0103000203007988 */ /* 0x0001e80008000409 */
[----:B0-----:R-:W5:Y:S04]  /*16500*/  LDL.LU R2, [R1+0x1230] ;  /* 0x0012300001027983 */ /* 0x001f680000300800 */
[----:B------:R-:W2:Y:S04]  /*16510*/  LDL.64 R222, [R1+0x5e0] ;  /* 0x0005e00001de7983 */ /* 0x000ea80000100a00 */
[----:B------:R-:W3:Y:S04]  /*16520*/  LDL.64 R224, [R1+0x5d8] ;  /* 0x0005d80001e07983 */ /* 0x000ee80000100a00 */
[----:B------:R-:W4:Y:S04]  /*16530*/  LDL.64 R114, [R1+0x870] ;  /* 0x0008700001727983 */ /* 0x000f280000100a00 */
[----:B------:R-:W4:Y:S04]  /*16540*/  LDL.64 R94, [R1+0x630] ;  /* 0x00063000015e7983 */ /* 0x000f280000100a00 */
[----:B------:R-:W4:Y:S01]  /*16550*/  LDL.64 R180, [R1+0x570] ;  /* 0x0005700001b47983 */ /* 0x000f220000100a00 */
[----:B------:R-:W-:-:S02]  /*16560*/  PRMT R74, RZ, 0x7610, R74 ;  /* 0x00007610ff4a7816 */ /* 0x000fc4000000004a */
[----:B------:R-:W-:Y:S01]  /*16570*/  PRMT R73, RZ, 0x7610, R73 ;  /* 0x00007610ff497816 */ /* 0x000fe20000000049 */
        /* <DEDUP_REMOVED lines=29> */
[----:B------:R-:W4:Y:S01]  /*16750*/  LDL.64 R220, [R1+0x3d0] ;  /* 0x0003d00001dc7983 */ /* 0x000f220000100a00 */
[----:B------:R-:W-:-:S02]  /*16760*/  PRMT R53, RZ, 0x7610, R53 ;  /* 0x00007610ff357816 */ /* 0x000fc40000000035 */
[----:B------:R-:W-:Y:S02]  /*16770*/  PRMT R52, RZ, 0x7610, R52 ;  /* 0x00007610ff347816 */ /* 0x000fe40000000034 */
[----:B------:R-:W-:Y:S02]  /*16780*/  PRMT R51, RZ, 0x7610, R51 ;  /* 0x00007610ff337816 */ /* 0x000fe40000000033 */
[----:B------:R-:W4:Y:S01]  /*16790*/  @P1 LDG.E.U16 R53, desc[UR10][R10.64] ;  /* 0x0000000a0a351981 */ /* 0x000f22000c1e1500 */
[----:B------:R-:W-:-:S03]  /*167a0*/  PRMT R50, RZ, 0x7610, R50 ;  /* 0x00007610ff327816 */ /* 0x000fc60000000032 */
        /* <DEDUP_REMOVED lines=18> */
[----:B------:R-:W4:Y:S04]  /*168d0*/  @P1 LDG.E.U16 R43, desc[UR10][R30.64] ;  /* 0x0000000a1e2b1981 */ /* 0x000f28000c1e1500 */
[----:B------:R-:W4:Y:S04]  /*168e0*/  @P1 LDG.E.U16 R42, desc[UR10][R32.64] ;  /* 0x0000000a202a1981 */ /* 0x000f28000c1e1500 */
[----:B------:R-:W4:Y:S04]  /*168f0*/  @P1 LDG.E.U16 R41, desc[UR10][R34.64] ;  /* 0x0000000a22291981 */ /* 0x000f28000c1e1500 */
[----:B--2---:R-:W2:Y:S04]  /*16900*/  @P1 LDG.E.U16 R74, desc[UR10][R222.64] ;  /* 0x0000000ade4a1981 */ /* 0x004ea8000c1e1500 */
[----:B---3--:R-:W3:Y:S04]  /*16910*/  @P1 LDG.E.U16 R73, desc[UR10][R224.64] ;  /* 0x0000000ae0491981 */ /* 0x008ee8000c1e1500 */
[----:B------:R-:W2:Y:S04]  /*16920*/  LDL.64 R222, [R1+0x3b0] ;  /* 0x0003b00001de7983 */ /* 0x000ea80000100a00 */
[----:B------:R-:W3:Y:S04]  /*16930*/  LDL.64 R224, [R1+0x390] ;  /* 0x0003900001e07983 */ /* 0x000ee80000100a00 */
[----:B------:R-:W3:Y:S04]  /*16940*/  LDL.LU.64 R10, [R1+0x1228] ;  /* 0x00122800010a7983 */ /* 0x000ee80000300a00 */
        /* <DEDUP_REMOVED lines=12> */
[----:B------:R0:W-:Y:S01]  /*16a10*/  STS.U16 [R3+UR9+0x10b00], R85 ;  /* 0x010b005503007988 */ /* 0x0001e20008000409 */
[----:B------:R-:W-:-:S02]  /*16a20*/  PRMT R75, RZ, 0x7610, R75 ;  /* 0x00007610ff4b7816 */ /* 0x000fc4000000004b */
[----:B------:R-:W-:-:S04]  /*16a30*/  PRMT R69, RZ, 0x7610, R69 ;  /* 0x00007610ff457816 */ /* 0x000fc80000000045 */
[----:B----4-:R1:W4:Y:S01]  /*16a40*/  @P1 LDG.E.U16 R75, desc[UR10][R94.64] ;  /* 0x0000000a5e4b1981 */ /* 0x010322000c1e1500 */
[----:B0-----:R-:W-:-:S03]  /*16a50*/  PRMT R85, RZ, 0x7610, R85 ;  /* 0x00007610ff557816 */ /* 0x001fc60000000055 */
[----:B------:R-:W4:Y:S04]  /*16a60*/  @P1 LDG.E.U16 R69, desc[UR10][R180.64] ;  /* 0x0000000ab4451981 */ /* 0x000f28000c1e1500 */
[----:B------:R-:W4:Y:S01]  /*16a70*/  @P1 LDG.E.U16 R85, desc[UR10][R114.64] ;  /* 0x0000000a72551981 */ /* 0x000f22000c1e1500 */
[-C--:B------:R-:W-:Y:S01]  /*16a80*/  FMUL R38, R4, R93.reuse ;  /* 0x0000005d04267220 */ /* 0x080fe20000400000 */
[-C--:B------:R-:W-:Y:S01]  /*16a90*/  FMUL R37, R5, R93.reuse ;  /* 0x0000005d05257220 */ /* 0x080fe20000400000 */
[-C--:B------:R-:W-:Y:S01]  /*16aa0*/  FMUL R244, R6, R93.reuse ;  /* 0x0000005d06f47220 */ /* 0x080fe20000400000 */
[-C--:B------:R-:W-:Y:S01]  /*16ab0*/  FMUL R36, R7, R93.reuse ;  /* 0x0000005d07247220 */ /* 0x080fe20000400000 */
[----:B------:R-:W-:-:S03]  /*16ac0*/  FMUL R0, R8, R93 ;  /* 0x0000005d08007220 */ /* 0x000fc60000400000 */
[----:B------:R-:W-:-:S04]  /*16ad0*/  FMNMX3 R244, R38, R37, R244, !PT ;  /* 0x0000002526f47276 */ /* 0x000fc800078000f4 */
[--C-:B------:R-:W-:Y:S02]  /*16ae0*/  FMNMX3 R244, R244, R36, R0.reuse, !PT ;  /* 0x00000024f4f47276 */ /* 0x100fe40007800000 */
[----:B------:R-:W-:-:S06]  /*16af0*/  PRMT R0, RZ, 0x7610, R0 ;  /* 0x00007610ff007816 */ /* 0x000fcc0000000000 */
[----:B------:R-:W4:Y:S01]  /*16b00*/  @P1 LDG.E.U16 R0, desc[UR10][R198.64] ;  /* 0x0000000ac6001981 */ /* 0x000f22000c1e1500 */
[----:B------:R-:W-:Y:S02]  /*16b10*/  PRMT R90, RZ, 0x7610, R90 ;  /* 0x00007610ff5a7816 */ /* 0x000fe4000000005a */
[----:B------:R-:W-:Y:S01]  /*16b20*/  PRMT R89, RZ, 0x7610, R89 ;  /* 0x00007610ff597816 */ /* 0x000fe20000000059 */
[----:B------:R0:W-:Y:S01]  /*16b30*/  STS.U16 [R3+UR9+0x10700], R86 ;  /* 0x0107005603007988 */ /* 0x0001e20008000409 */
[----:B------:R-:W-:Y:S02]  /*16b40*/  PRMT R88, RZ, 0x7610, R88 ;  /* 0x00007610ff587816 */ /* 0x000fe40000000058 */
[----:B------:R-:W-:Y:S01]  /*16b50*/  PRMT R87, RZ, 0x7610, R87 ;  /* 0x00007610ff577816 */ /* 0x000fe20000000057 */
[----:B------:R1:W-:Y:S01]  /*16b60*/  STS.U16 [R3+UR9+0x10f00], R84 ;  /* 0x010f005403007988 */ /* 0x0003e20008000409 */
[----:B------:R-:W-:Y:S02]  /*16b70*/  PRMT R79, RZ, 0x7610, R79 ;  /* 0x00007610ff4f7816 */ /* 0x000fe4000000004f */
[----:B------:R-:W-:Y:S01]  /*16b80*/  PRMT R78, RZ, 0x7610, R78 ;  /* 0x00007610ff4e7816 */ /* 0x000fe2000000004e */
[----:B------:R1:W-:Y:S01]  /*16b90*/  STS.U16 [R3+UR9+0x11300], R83 ;  /* 0x0113005303007988 */ /* 0x0003e20008000409 */
[----:B------:R-:W-:-:S02]  /*16ba0*/  PRMT R77, RZ, 0x7610, R77 ;  /* 0x00007610ff4d7816 */ /* 0x000fc4000000004d */
[----:B0-----:R-:W-:Y:S01]  /*16bb0*/  PRMT R86, RZ, 0x7610, R86 ;  /* 0x00007610ff567816 */ /* 0x001fe20000000056 */
[----:B------:R0:W-:Y:S01]  /*16bc0*/  STS.U16 [R3+UR9+0x11700], R82 ;  /* 0x0117005203007988 */ /* 0x0001e20008000409 */
[----:B------:R-:W-:Y:S02]  /*16bd0*/  PRMT R76, RZ, 0x7610, R76 ;  /* 0x00007610ff4c7816 */ /* 0x000fe4000000004c */
[----:B-1----:R-:W-:Y:S01]  /*16be0*/  PRMT R84, RZ, 0x7610, R84 ;  /* 0x00007610ff547816 */ /* 0x002fe20000000054 */
[----:B------:R1:W-:Y:S01]  /*16bf0*/  STS.U16 [R3+UR9+0x11b00], R81 ;  /* 0x011b005103007988 */ /* 0x0003e20008000409 */
[----:B------:R-:W-:Y:S02]  /*16c00*/  PRMT R72, RZ, 0x7610, R72 ;  /* 0x00007610ff487816 */ /* 0x000fe40000000048 */
[----:B------:R-:W-:Y:S01]  /*16c10*/  PRMT R83, RZ, 0x7610, R83 ;  /* 0x00007610ff537816 */ /* 0x000fe20000000053 */
[----:B------:R1:W-:Y:S01]  /*16c20*/  STS.U16 [R3+UR9+0x11f00], R80 ;  /* 0x011f005003007988 */ /* 0x0003e20008000409 */
[----:B------:R-:W-:-:S02]  /*16c30*/  PRMT R71, RZ, 0x7610, R71 ;  /* 0x00007610ff477816 */ /* 0x000fc40000000047 */
[----:B0-----:R-:W-:Y:S01]  /*16c40*/  PRMT R82, RZ, 0x7610, R82 ;  /* 0x00007610ff527816 */ /* 0x001fe20000000052 */
[----:B------:R-:W4:Y:S01]  /*16c50*/  @P1 LDG.E.U16 R90, desc[UR10][R124.64] ;  /* 0x0000000a7c5a1981 */ /* 0x000f22000c1e1500 */
[----:B------:R-:W-:Y:S02]  /*16c60*/  PRMT R70, RZ, 0x7610, R70 ;  /* 0x00007610ff467816 */ /* 0x000fe40000000046 */
[----:B-1----:R-:W-:Y:S01]  /*16c70*/  PRMT R81, RZ, 0x7610, R81 ;  /* 0x00007610ff517816 */ /* 0x002fe20000000051 */
[----:B------:R-:W4:Y:S01]  /*16c80*/  @P1 LDG.E.U16 R89, desc[UR10][R122.64] ;  /* 0x0000000a7a591981 */ /* 0x000f22000c1e1500 */
[----:B------:R-:W-:Y:S02]  /*16c90*/  PRMT R68, RZ, 0x7610, R68 ;  /* 0x00007610ff447816 */ /* 0x000fe40000000044 */
[----:B------:R-:W-:Y:S01]  /*16ca0*/  PRMT R80, RZ, 0x7610, R80 ;  /* 0x00007610ff507816 */ /* 0x000fe20000000050 */
[----:B------:R-:W4:Y:S01]  /*16cb0*/  @P1 LDG.E.U16 R88, desc[UR10][R120.64] ;  /* 0x0000000a78581981 */ /* 0x000f22000c1e1500 */
[----:B------:R-:W-:-:S02]  /*16cc0*/  PRMT R67, RZ, 0x7610, R67 ;  /* 0x00007610ff437816 */ /* 0x000fc40000000043 */
[----:B------:R-:W-:Y:S01]  /*16cd0*/  PRMT R66, RZ, 0x7610, R66 ;  /* 0x00007610ff427816 */ /* 0x000fe20000000042 */
[----:B------:R-:W4:Y:S01]  /*16ce0*/  @P1 LDG.E.U16 R87, desc[UR10][R118.64] ;  /* 0x0000000a76571981 */ /* 0x000f22000c1e1500 */
[----:B------:R-:W-:Y:S02]  /*16cf0*/  PRMT R65, RZ, 0x7610, R65 ;  /* 0x00007610ff417816 */ /* 0x000fe40000000041 */
[----:B------:R-:W-:Y:S01]  /*16d00*/  PRMT R64, RZ, 0x7610, R64 ;  /* 0x00007610ff407816 */ /* 0x000fe20000000040 */
        /* <DEDUP_REMOVED lines=22> */
[----:B------:R-:W-:-:S03]  /*16e70*/  PRMT R36, RZ, 0x7610, R36 ;  /* 0x00007610ff247816 */ /* 0x000fc60000000024 */
[----:B------:R-:W4:Y:S04]  /*16e80*/  @P1 LDG.E.U16 R77, desc[UR10][R98.64] ;  /* 0x0000000a624d1981 */ /* 0x000f28000c1e1500 */
[----:B------:R0:W4:Y:S04]  /*16e90*/  @P1 LDG.E.U16 R76, desc[UR10][R96.64] ;  /* 0x0000000a604c1981 */ /* 0x000128000c1e1500 */
        /* <DEDUP_REMOVED lines=21> */
[----:B------:R0:W5:Y:S04]  /*16ff0*/  LDL.LU.64 R208, [R1+0x11c0] ;  /* 0x0011c00001d07983 */ /* 0x0001680000300a00 */
[----:B------:R0:W5:Y:S04]  /*17000*/  LDL.LU.64 R206, [R1+0x11b8] ;  /* 0x0011b80001ce7983 */ /* 0x0001680000300a00 */
[----:B------:R0:W5:Y:S04]  /*17010*/  LDL.LU.64 R204, [R1+0x11b0] ;  /* 0x0011b00001cc7983 */ /* 0x0001680000300a00 */
[----:B------:R0:W5:Y:S04]  /*17020*/  LDL.LU.64 R202, [R1+0x11a8] ;  /* 0x0011a80001ca7983 */ /* 0x0001680000300a00 */
[----:B------:R0:W5:Y:S04]  /*17030*/  LDL.LU.64 R200, [R1+0x11a0] ;  /* 0x0011a00001c87983 */ /* 0x0001680000300a00 */
[----:B------:R0:W5:Y:S04]  /*17040*/  LDL.LU.64 R198, [R1+0x1198] ;  /* 0x0011980001c67983 */ /* 0x0001680000300a00 */
[----:B--2---:R-:W2:Y:S04]  /*17050*/  @P1 LDG.E.U16 R55, desc[UR10][R222.64] ;  /* 0x0000000ade371981 */ /* 0x004ea8000c1e1500 */
[----:B---3--:R-:W3:Y:S01]  /*17060*/  @P1 LDG.E.U16 R54, desc[UR10][R224.64] ;  /* 0x0000000ae0361981 */ /* 0x008ee2000c1e1500 */
[-C--:B------:R-:W-:Y:S01]  /*17070*/  FMUL R92, R9, R93.reuse ;  /* 0x0000005d095c7220 */ /* 0x080fe20000400000 */
[-C--:B------:R-:W-:Y:S01]  /*17080*/  FMUL R91, R10, R93.reuse ;  /* 0x0000005d0a5b7220 */ /* 0x080fe20000400000 */
[-C--:B------:R-:W-:Y:S01]  /*17090*/  FMUL R95, R11, R93.reuse ;  /* 0x0000005d0b5f7220 */ /* 0x080fe20000400000 */
[----:B------:R-:W-:-:S03]  /*170a0*/  FMUL R94, R12, R93 ;  /* 0x0000005d0c5e7220 */ /* 0x000fc60000400000 */
[----:B------:R-:W-:Y:S01]  /*170b0*/  FMNMX3 R244, R244, R92, R91, !PT ;  /* 0x0000005cf4f47276 */ /* 0x000fe2000780005b */
[-C--:B------:R-:W-:Y:S01]  /*170c0*/  FMUL R92, R13, R93.reuse ;  /* 0x0000005d0d5c7220 */ /* 0x080fe20000400000 */
[----:B------:R-:W-:Y:S02]  /*170d0*/  FMUL R91, R14, R93 ;  /* 0x0000005d0e5b7220 */ /* 0x000fe40000400000 */
[----:B------:R-:W-:Y:S01]  /*170e0*/  FMNMX3 R244, R244, R95, R94, !PT ;  /* 0x0000005ff4f47276 */ /* 0x000fe2000780005e */
[-C--:B------:R-:W-:Y:S01]  /*170f0*/  FMUL R95, R15, R93.reuse ;  /* 0x0000005d0f5f7220 */ /* 0x080fe20000400000 */
[-C--:B------:R-:W-:Y:S02]  /*17100*/  FMUL R94, R16, R93.reuse ;  /* 0x0000005d105e7220 */ /* 0x080fe40000400000 */
[----:B------:R-:W-:Y:S01]  /*17110*/  FMNMX3 R244, R244, R92, R91, !PT ;  /* 0x0000005cf4f47276 */ /* 0x000fe2000780005b */
[-C--:B------:R-:W-:Y:S01]  /*17120*/  FMUL R92, R17, R93.reuse ;  /* 0x0000005d115c7220 */ /* 0x080fe20000400000 */
[----:B------:R-:W-:-:S02]  /*17130*/  FMUL R91, R18, R93 ;  /* 0x0000005d125b7220 */ /* 0x000fc40000400000 */
[----:B------:R-:W-:Y:S01]  /*17140*/  FMNMX3 R244, R244, R95, R94, !PT ;  /* 0x0000005ff4f47276 */ /* 0x000fe2000780005e */
[-C--:B------:R-:W-:Y:S01]  /*17150*/  FMUL R95, R19, R93.reuse ;  /* 0x0000005d135f7220 */ /* 0x080fe20000400000 */
[-C--:B------:R-:W-:Y:S02]  /*17160*/  FMUL R94, R20, R93.reuse ;  /* 0x0000005d145e7220 */ /* 0x080fe40000400000 */
[----:B------:R-:W-:Y:S01]  /*17170*/  FMNMX3 R244, R244, R92, R91, !PT ;  /* 0x0000005cf4f47276 */ /* 0x000fe2000780005b */
[-C--:B------:R-:W-:Y:S01]  /*17180*/  FMUL R92, R21, R93.reuse ;  /* 0x0000005d155c7220 */ /* 0x080fe20000400000 */
[----:B------:R-:W-:Y:S02]  /*17190*/  FMUL R91, R22, R93 ;  /* 0x0000005d165b7220 */ /* 0x000fe40000400000 */
[----:B------:R-:W-:Y:S01]  /*171a0*/  FMNMX3 R244, R244, R95, R94, !PT ;  /* 0x0000005ff4f47276 */ /* 0x000fe2000780005e */
[-C--:B------:R-:W-:Y:S01]  /*171b0*/  FMUL R95, R23, R93.reuse ;  /* 0x0000005d175f7220 */ /* 0x080fe20000400000 */
[----:B------:R-:W-:-:S02]  /*171c0*/  FMUL R94, R24, R93 ;  /* 0x0000005d185e7220 */ /* 0x000fc40000400000 */
        /* <DEDUP_REMOVED lines=10> */
[-C--:B0-----:R-:W-:Y:S01]  /*17270*/  FMUL R96, R31, R93.reuse ;  /* 0x0000005d1f607220 */ /* 0x081fe20000400000 */
[-C--:B------:R-:W-:Y:S02]  /*17280*/  FMUL R95, R32, R93.reuse ;  /* 0x0000005d205f7220 */ /* 0x080fe40000400000 */
[----:B------:R-:W-:Y:S01]  /*17290*/  FMNMX3 R244, R244, R92, R91, !PT ;  /* 0x0000005cf4f47276 */ /* 0x000fe2000780005b */
[-C--:B------:R-:W-:Y:S01]  /*172a0*/  FMUL R94, R33, R93.reuse ;  /* 0x0000005d215e7220 */ /* 0x080fe20000400000 */
[-C--:B------:R-:W-:Y:S02]  /*172b0*/  FMUL R92, R34, R93.reuse ;  /* 0x0000005d225c7220 */ /* 0x080fe40000400000 */
[----:B------:R-:W-:Y:S01]  /*172c0*/  FMNMX3 R244, R244, R96, R95, !PT ;  /* 0x00000060f4f47276 */ /* 0x000fe2000780005f */
[----:B------:R-:W-:-:S03]  /*172d0*/  FMUL R91, R35, R93 ;  /* 0x0000005d235b7220 */ /* 0x000fc60000400000 */
[----:B------:R-:W-:-:S04]  /*172e0*/  FMNMX3 R244, R244, R94, R92, !PT ;  /* 0x0000005ef4f47276 */ /* 0x000fc8000780005c */
[----:B------:R-:W-:-:S05]  /*172f0*/  FMNMX R244, R91, R244, !PT ;  /* 0x000000f45bf47209 */ /* 0x000fca0007800000 */
[----:B------:R-:W0:Y:S02]  /*17300*/  SHFL.BFLY PT, R91, R244, 0x10, 0x1f ;  /* 0x0e001f00f45b7f89 */ /* 0x000e2400000e0000 */
[----:B0-----:R-:W-:-:S05]  /*17310*/  FMNMX3 R244, R244, -INF , R91, !PT ;  /* 0xff800000f4f47876 */ /* 0x001fca000780005b */
[-CC-:B------:R-:W-:Y:S01]  /*17320*/  FFMA R4, R4, R93.reuse, -R244.reuse ;  /* 0x0000005d04047223 */ /* 0x180fe200000008f4 */
[-CC-:B------:R-:W-:Y:S01]  /*17330*/  FFMA R5, R5, R93.reuse, -R244.reuse ;  /* 0x0000005d05057223 */ /* 0x180fe200000008f4 */
[-CC-:B------:R-:W-:Y:S02]  /*17340*/  FFMA R6, R6, R93.reuse, -R244.reuse ;  /* 0x0000005d06067223 */ /* 0x180fe400000008f4 */
[----:B------:R-:W-:Y:S01]  /*17350*/  FMUL R4, R4, 1.4426950216293334961 ;  /* 0x3fb8aa3b04047820 */ /* 0x000fe20000400000 */
[----:B------:R-:W-:Y:S01]  /*17360*/  FMUL R5, R5, 1.4426950216293334961 ;  /* 0x3fb8aa3b05057820 */ /* 0x000fe20000400000 */
[-CC-:B------:R-:W-:Y:S01]  /*17370*/  FFMA R7, R7, R93.reuse, -R244.reuse ;  /* 0x0000005d07077223 */ /* 0x180fe200000008f4 */
[----:B------:R-:W-:Y:S01]  /*17380*/  FMUL R6, R6, 1.4426950216293334961 ;  /* 0x3fb8aa3b06067820 */ /* 0x000fe20000400000 */
[----:B------:R-:W-:Y:S01]  /*17390*/  MUFU.EX2 R100, R4 ;  /* 0x0000000400647308 */ /* 0x000fe20000000800 */
[-CC-:B------:R-:W-:Y:S01]  /*173a0*/  FFMA R8, R8, R93.reuse, -R244.reuse ;  /* 0x0000005d08087223 */ /* 0x180fe200000008f4 */
[----:B------:R-:W-:-:S06]  /*173b0*/  FFMA R9, R9, R93, -R244 ;  /* 0x0000005d09097223 */ /* 0x000fcc00000008f4 */
[----:B------:R0:W1:Y:S01]  /*173c0*/  MUFU.EX2 R99, R5 ;  /* 0x0000000500637308 */ /* 0x0000620000000800 */
[----:B------:R-:W-:Y:S01]  /*173d0*/  FMUL R8, R8, 1.4426950216293334961 ;  /* 0x3fb8aa3b08087820 */ /* 0x000fe20000400000 */
[----:B0-----:R-:W-:-:S06]  /*173e0*/  FMUL R5, R7, 1.4426950216293334961 ;  /* 0x3fb8aa3b07057820 */ /* 0x001fcc0000400000 */
[----:B------:R0:W1:Y:S01]  /*173f0*/  MUFU.EX2 R98, R6 ;  /* 0x0000000600627308 */ /* 0x0000620000000800 */
[-CC-:B------:R-:W-:Y:S01]  /*17400*/  FFMA R10, R10, R93.reuse, -R244.reuse ;  /* 0x0000005d0a0a7223 */ /* 0x180fe200000008f4 */
[----:B------:R-:W-:-:S06]  /*17410*/  FFMA R11, R11, R93, -R244 ;  /* 0x0000005d0b0b7223 */ /* 0x000fcc00000008f4 */
[----:B------:R-:W1:Y:S01]  /*17420*/  MUFU.EX2 R5, R5 ;  /* 0x0000000500057308 */ /* 0x000e620000000800 */
[----:B0-----:R-:W-:Y:S01]  /*17430*/  FMUL R6, R9, 1.4426950216293334961 ;  /* 0x3fb8aa3b09067820 */ /* 0x001fe20000400000 */
[----:B------:R-:W-:Y:S01]  /*17440*/  FMUL R10, R10, 1.4426950216293334961 ;  /* 0x3fb8aa3b0a0a7820 */ /* 0x000fe20000400000 */
[----:B-1----:R-:W-:-:S05]  /*17450*/  FADD R4, R100, R99 ;  /* 0x0000006364047221 */ /* 0x002fca0000000000 */
[----:B------:R0:W1:Y:S01]  /*17460*/  MUFU.EX2 R97, R8 ;  /* 0x0000000800617308 */ /* 0x0000620000000800 */
[----:B------:R-:W-:Y:S01]  /*17470*/  FMUL R7, R11, 1.4426950216293334961 ;  /* 0x3fb8aa3b0b077820 */ /* 0x000fe20000400000 */
[----:B------:R-:W-:Y:S01]  /*17480*/  FFMA R12, R12, R93, -R244 ;  /* 0x0000005d0c0c7223 */ /* 0x000fe200000008f4 */
[----:B------:R-:W-:-:S05]  /*17490*/  FADD R4, R98, R4 ;  /* 0x0000000462047221 */ /* 0x000fca0000000000 */
[----:B------:R-:W1:Y:S01]  /*174a0*/  MUFU.EX2 R6, R6 ;  /* 0x0000000600067308 */ /* 0x000e620000000800 */
[----:B------:R-:W-:Y:S01]  /*174b0*/  FFMA R13, R13, R93, -R244 ;  /* 0x0000005d0d0d7223 */ /* 0x000fe200000008f4 */
[----:B------:R-:W-:Y:S01]  /*174c0*/  FMUL R12, R12, 1.4426950216293334961 ;  /* 0x3fb8aa3b0c0c7820 */ /* 0x000fe20000400000 */
[----:B------:R-:W-:-:S05]  /*174d0*/  FADD R4, R5, R4 ;  /* 0x0000000405047221 */ /* 0x000fca0000000000 */
[----:B------:R-:W1:Y:S01]  /*174e0*/  MUFU.EX2 R96, R10 ;  /* 0x0000000a00607308 */ /* 0x000e620000000800 */
[----:B0-----:R-:W-:Y:S01]  /*174f0*/  FMUL R8, R13, 1.4426950216293334961 ;  /* 0x3fb8aa3b0d087820 */ /* 0x001fe20000400000 */
[----:B------:R-:W-:Y:S01]  /*17500*/  FFMA R14, R14, R93, -R244 ;  /* 0x0000005d0e0e7223 */ /* 0x000fe200000008f4 */
[----:B-1----:R-:W-:-:S05]  /*17510*/  FADD R4, R97, R4 ;  /* 0x0000000461047221 */ /* 0x002fca0000000000 */
[----:B------:R-:W0:Y:S01]  /*17520*/  MUFU.EX2 R7, R7 ;  /* 0x0000000700077308 */ /* 0x000e220000000800 */
[----:B------:R-:W-:Y:S01]  /*17530*/  FFMA R15, R15, R93, -R244 ;  /* 0x0000005d0f0f7223 */ /* 0x000fe200000008f4 */
[----:B------:R-:W-:Y:S01]  /*17540*/  FMUL R14, R14, 1.4426950216293334961 ;  /* 0x3fb8aa3b0e0e7820 */ /* 0x000fe20000400000 */
[----:B------:R-:W-:-:S05]  /*17550*/  FADD R4, R6, R4 ;  /* 0x0000000406047221 */ /* 0x000fca0000000000 */
[----:B------:R-:W1:Y:S01]  /*17560*/  MUFU.EX2 R95, R12 ;  /* 0x0000000c005f7308 */ /* 0x000e620000000800 */
[----:B------:R-:W-:Y:S01]  /*17570*/  FMUL R9, R15, 1.4426950216293334961 ;  /* 0x3fb8aa3b0f097820 */ /* 0x000fe20000400000 */
[----:B------:R-:W-:Y:S01]  /*17580*/  FFMA R16, R16, R93, -R244 ;  /* 0x0000005d10107223 */ /* 0x000fe200000008f4 */
[----:B------:R-:W-:-:S05]  /*17590*/  FADD R4, R96, R4 ;  /* 0x0000000460047221 */ /* 0x000fca0000000000 */
[----:B------:R-:W1:Y:S01]  /*175a0*/  MUFU.EX2 R8, R8 ;  /* 0x0000000800087308 */ /* 0x000e620000000800 */
[----:B------:R-:W-:Y:S01]  /*175b0*/  FFMA R17, R17, R93, -R244 ;  /* 0x0000005d11117223 */ /* 0x000fe200000008f4 */
[----:B------:R-:W-:Y:S01]  /*175c0*/  FMUL R16, R16, 1.4426950216293334961 ;  /* 0x3fb8aa3b10107820 */ /* 0x000fe20000400000 */
[----:B0-----:R-:W-:-:S05]  /*175d0*/  FADD R4, R7, R4 ;  /* 0x0000000407047221 */ /* 0x001fca0000000000 */
[----:B------:R-:W0:Y:S01]  /*175e0*/  MUFU.EX2 R94, R14 ;  /* 0x0000000e005e7308 */ /* 0x000e220000000800 */
[----:B------:R-:W-:Y:S01]  /*175f0*/  FMUL R10, R17, 1.4426950216293334961 ;  /* 0x3fb8aa3b110a7820 */ /* 0x000fe20000400000 */
[----:B------:R-:W-:Y:S01]  /*17600*/  FFMA R18, R18, R93, -R244 ;  /* 0x0000005d12127223 */ /* 0x000fe200000008f4 */
[----:B-1----:R-:W-:-:S05]  /*17610*/  FADD R4, R95, R4 ;  /* 0x000000045f047221 */ /* 0x002fca0000000000 */
[----:B------:R-:W1:Y:S01]  /*17620*/  MUFU.EX2 R9, R9 ;  /* 0x0000000900097308 */ /* 0x000e620000000800 */
[----:B------:R-:W-:Y:S01]  /*17630*/  FFMA R19, R19, R93, -R244 ;  /* 0x0000005d13137223 */ /* 0x000fe200000008f4 */
[----:B------:R-:W-:Y:S01]  /*17640*/  FMUL R18, R18, 1.4426950216293334961 ;  /* 0x3fb8aa3b12127820 */ /* 0x000fe20000400000 */
[----:B------:R-:W-:-:S05]  /*17650*/  FADD R4, R8, R4 ;  /* 0x0000000408047221 */ /* 0x000fca0000000000 */
[----:B------:R-:W4:Y:S01]  /*17660*/  MUFU.EX2 R92, R16 ;  /* 0x00000010005c7308 */ /* 0x000f220000000800 */
[----:B------:R-:W-:Y:S01]  /*17670*/  FMUL R11, R19, 1.4426950216293334961 ;  /* 0x3fb8aa3b130b7820 */ /* 0x000fe20000400000 */
[----:B------:R-:W-:Y:S01]  /*17680*/  FFMA R20, R20, R93, -R244 ;  /* 0x0000005d14147223 */ /* 0x000fe200000008f4 */
[----:B0-----:R-:W-:-:S05]  /*17690*/  FADD R4, R94, R4 ;  /* 0x000000045e047221 */ /* 0x001fca0000000000 */
[----:B------:R-:W0:Y:S01]  /*176a0*/  MUFU.EX2 R10, R10 ;  /* 0x0000000a000a7308 */ /* 0x000e220000000800 */
[----:B------:R-:W-:Y:S01]  /*176b0*/  FFMA R21, R21, R93, -R244 ;  /* 0x0000005d15157223 */ /* 0x000fe200000008f4 */
[----:B------:R-:W-:Y:S01]  /*176c0*/  FMUL R20, R20, 1.4426950216293334961 ;  /* 0x3fb8aa3b14147820 */ /* 0x000fe20000400000 */
[----:B-1----:R-:W-:-:S05]  /*176d0*/  FADD R4, R9, R4 ;  /* 0x0000000409047221 */ /* 0x002fca0000000000 */
[----:B------:R-:W1:Y:S01]  /*176e0*/  MUFU.EX2 R91, R18 ;  /* 0x00000012005b7308 */ /* 0x000e620000000800 */
[----:B------:R-:W-:Y:S01]  /*176f0*/  FMUL R12, R21, 1.4426950216293334961 ;  /* 0x3fb8aa3b150c7820 */ /* 0x000fe20000400000 */
[----:B----4-:R4:W-:Y:S01]  /*17700*/  STS.U16 [R3+UR9+0x13700], R85 ;  /* 0x0137005503007988 */ /* 0x0109e20008000409 */
[----:B------:R-:W-:-:S05]  /*17710*/  FFMA R22, R22, R93, -R244 ;  /* 0x0000005d16167223 */ /* 0x000fca00000008f4 */
[----:B------:R-:W1:Y:S01]  /*17720*/  MUFU.EX2 R11, R11 ;  /* 0x0000000b000b7308 */ /* 0x000e620000000800 */
[----:B------:R-:W-:Y:S01]  /*17730*/  FADD R4, R92, R4 ;  /* 0x000000045c047221 */ /* 0x000fe20000000000 */
[----:B------:R-:W-:Y:S01]  /*17740*/  FFMA R23, R23, R93, -R244 ;  /* 0x0000005d17177223 */ /* 0x000fe200000008f4 */
[----:B------:R-:W-:-:S05]  /*17750*/  FMUL R22, R22, 1.4426950216293334961 ;  /* 0x3fb8aa3b16167820 */ /* 0x000fca0000400000 */
[----:B----4-:R-:W4:Y:S01]  /*17760*/  MUFU.EX2 R85, R20 ;  /* 0x0000001400557308 */ /* 0x010f220000000800 */
[----:B0-----:R-:W-:Y:S01]  /*17770*/  FADD R4, R10, R4 ;  /* 0x000000040a047221 */ /* 0x001fe20000000000 */
[----:B------:R-:W-:Y:S01]  /*17780*/  FMUL R13, R23, 1.4426950216293334961 ;  /* 0x3fb8aa3b170d7820 */ /* 0x000fe20000400000 */
[----:B------:R0:W-:Y:S01]  /*17790*/  STS.U16 [R3+UR9+0x15f00], R75 ;  /* 0x015f004b03007988 */ /* 0x0001e20008000409 */
[----:B------:R-:W-:-:S04]  /*177a0*/  FFMA R24, R24, R93, -R244 ;  /* 0x0000005d18187223 */ /* 0x000fc800000008f4 */
[----:B------:R-:W4:Y:S01]  /*177b0*/  MUFU.EX2 R12, R12 ;  /* 0x0000000c000c7308 */ /* 0x000f220000000800 */
[----:B-1----:R-:W-:Y:S01]  /*177c0*/  FADD R4, R91, R4 ;  /* 0x000000045b047221 */ /* 0x002fe20000000000 */
[----:B------:R-:W-:Y:S01]  /*177d0*/  FFMA R25, R25, R93, -R244 ;  /* 0x0000005d19197223 */ /* 0x000fe200000008f4 */
[----:B------:R-:W-:-:S05]  /*177e0*/  FMUL R24, R24, 1.4426950216293334961 ;  /* 0x3fb8aa3b18187820 */ /* 0x000fca0000400000 */
[----:B0-----:R-:W0:Y:S01]  /*177f0*/  MUFU.EX2 R75, R22 ;  /* 0x00000016004b7308 */ /* 0x001e220000000800 */
[----:B------:R-:W-:Y:S01]  /*17800*/  FADD R4, R11, R4 ;  /* 0x000000040b047221 */ /* 0x000fe20000000000 */
[----:B------:R-:W-:Y:S01]  /*17810*/  FMUL R14, R25, 1.4426950216293334961 ;  /* 0x3fb8aa3b190e7820 */ /* 0x000fe20000400000 */
[-C--:B------:R-:W-:Y:S01]  /*17820*/  FFMA R26, R26, R93.reuse, -R244 ;  /* 0x0000005d1a1a7223 */ /* 0x080fe200000008f4 */
[----:B------:R1:W-:Y:S04]  /*17830*/  STS.U16 [R3+UR9+0x17700], R69 ;  /* 0x0177004503007988 */ /* 0x0003e80008000409 */
[----:B------:R-:W0:Y:S01]  /*17840*/  MUFU.EX2 R13, R13 ;  /* 0x0000000d000d7308 */ /* 0x000e220000000800 */
[----:B----4-:R-:W-:Y:S01]  /*17850*/  FADD R4, R85, R4 ;  /* 0x0000000455047221 */ /* 0x010fe20000000000 */
[----:B------:R-:W-:-:S06]  /*17860*/  FFMA R27, R27, R93, -R244 ;  /* 0x0000005d1b1b7223 */ /* 0x000fcc00000008f4 */
[----:B-1----:R1:W4:Y:S01]  /*17870*/  MUFU.EX2 R69, R24 ;  /* 0x0000001800457308 */ /* 0x0023220000000800 */
[----:B------:R-:W-:Y:S01]  /*17880*/  FADD R4, R12, R4 ;  /* 0x000000040c047221 */ /* 0x000fe20000000000 */
[----:B------:R-:W-:Y:S01]  /*17890*/  FMUL R15, R27, 1.4426950216293334961 ;  /* 0x3fb8aa3b1b0f7820 */ /* 0x000fe20000400000 */
[----:B------:R-:W-:Y:S01]  /*178a0*/  FFMA R28, R28, R93, -R244 ;  /* 0x0000005d1c1c7223 */ /* 0x000fe200000008f4 */
[----:B-1----:R-:W-:-:S04]  /*178b0*/  FMUL R24, R26, 1.4426950216293334961 ;  /* 0x3fb8aa3b1a187820 */ /* 0x002fc80000400000 */
[----:B------:R-:W1:Y:S01]  /*178c0*/  MUFU.EX2 R14, R14 ;  /* 0x0000000e000e7308 */ /* 0x000e620000000800 */
[----:B0-----:R-:W-:Y:S01]  /*178d0*/  FADD R4, R75, R4 ;  /* 0x000000044b047221 */ /* 0x001fe20000000000 */
[----:B------:R-:W-:Y:S01]  /*178e0*/  FMUL R23, R28, 1.4426950216293334961 ;  /* 0x3fb8aa3b1c177820 */ /* 0x000fe20000400000 */
[----:B------:R-:W-:-:S05]  /*178f0*/  FFMA R29, R29, R93, -R244 ;  /* 0x0000005d1d1d7223 */ /* 0x000fca00000008f4 */
[----:B------:R-:W0:Y:S01]  /*17900*/  MUFU.EX2 R24, R24 ;  /* 0x0000001800187308 */ /* 0x000e220000000800 */
[----:B------:R-:W-:Y:S01]  /*17910*/  FADD R4, R13, R4 ;  /* 0x000000040d047221 */ /* 0x000fe20000000000 */
[----:B------:R-:W-:Y:S01]  /*17920*/  FMUL R16, R29, 1.4426950216293334961 ;  /* 0x3fb8aa3b1d107820 */ /* 0x000fe20000400000 */
[----:B------:R-:W-:-:S05]  /*17930*/  FFMA R30, R30, R93, -R244 ;  /* 0x0000005d1e1e7223 */ /* 0x000fca00000008f4 */
[----:B------:R-:W0:Y:S01]  /*17940*/  MUFU.EX2 R15, R15 ;  /* 0x0000000f000f7308 */ /* 0x000e220000000800 */
[----:B----4-:R-:W-:Y:S01]  /*17950*/  FADD R4, R69, R4 ;  /* 0x0000000445047221 */ /* 0x010fe20000000000 */
[----:B------:R-:W-:Y:S01]  /*17960*/  FMUL R22, R30, 1.4426950216293334961 ;  /* 0x3fb8aa3b1e167820 */ /* 0x000fe20000400000 */
[----:B------:R-:W-:-:S05]  /*17970*/  FFMA R31, R31, R93, -R244 ;  /* 0x0000005d1f1f7223 */ /* 0x000fca00000008f4 */
[----:B------:R-:W4:Y:S01]  /*17980*/  MUFU.EX2 R23, R23 ;  /* 0x0000001700177308 */ /* 0x000f220000000800 */
[----:B-1----:R-:W-:Y:S01]  /*17990*/  FADD R4, R14, R4 ;  /* 0x000000040e047221 */ /* 0x002fe20000000000 */
[----:B------:R-:W-:Y:S01]  /*179a0*/  FMUL R17, R31, 1.4426950216293334961 ;  /* 0x3fb8aa3b1f117820 */ /* 0x000fe20000400000 */
[----:B------:R-:W-:-:S05]  /*179b0*/  FFMA R32, R32, R93, -R244 ;  /* 0x0000005d20207223 */ /* 0x000fca00000008f4 */
        /* <DEDUP_REMOVED lines=14> */
[----:B------:R-:W-:-:S06]  /*17aa0*/  FMUL R19, R35, 1.4426950216293334961 ;  /* 0x3fb8aa3b23137820 */ /* 0x000fcc0000400000 */
[----:B------:R-:W1:Y:S01]  /*17ab0*/  MUFU.EX2 R18, R18 ;  /* 0x0000001200127308 */ /* 0x000e620000000800 */
[----:B0-----:R-:W-:Y:S01]  /*17ac0*/  FADD R4, R22, R4 ;  /* 0x0000000416047221 */ /* 0x001fe20000000000 */
[----:B------:R0:W-:Y:S06]  /*17ad0*/  STS.U16 [R3+UR9+0x1ff00], R0 ;  /* 0x01ff000003007988 */ /* 0x0001ec0008000409 */
[----:B------:R-:W2:Y:S01]  /*17ae0*/  MUFU.EX2 R20, R20 ;  /* 0x0000001400147308 */ /* 0x000ea20000000800 */
[----:B0-----:R-:W-:-:S07]  /*17af0*/  FADD R0, R17, R4 ;  /* 0x0000000411007221 */ /* 0x001fce0000000000 */
[----:B------:R-:W0:Y:S01]  /*17b00*/  MUFU.EX2 R19, R19 ;  /* 0x0000001300137308 */ /* 0x000e220000000800 */
[----:B----4-:R-:W-:-:S04]  /*17b10*/  FADD R0, R21, R0 ;  /* 0x0000000015007221 */ /* 0x010fc80000000000 */
[----:B-1----:R-:W-:-:S04]  /*17b20*/  FADD R0, R18, R0 ;  /* 0x0000000012007221 */ /* 0x002fc80000000000 */
[----:B--2---:R-:W-:Y:S01]  /*17b30*/  FADD R0, R20, R0 ;  /* 0x0000000014007221 */ /* 0x004fe20000000000 */
[----:B------:R1:W-:Y:S03]  /*17b40*/  STS.U16 [R3+UR9+0x12300], R90 ;  /* 0x0123005a03007988 */ /* 0x0003e60008000409 */
[----:B0-----:R-:W-:Y:S01]  /*17b50*/  FADD R210, R19, R0 ;  /* 0x0000000013d27221 */ /* 0x001fe20000000000 */
[----:B------:R1:W-:Y:S01]  /*17b60*/  STS.U16 [R3+UR9+0x12700], R89 ;  /* 0x0127005903007988 */ /* 0x0003e20008000409 */
[----:B------:R-:W-:-:S03]  /*17b70*/  F2FP.F16.F32.PACK_AB R4, R99, R100 ;  /* 0x000000646304723e */ /* 0x000fc600000000ff */
        /* <DEDUP_REMOVED lines=30> */
[----:B------:R1:W-:Y:S04]  /*17d60*/  STS.U16 [R3+UR9+0x16f00], R71 ;  /* 0x016f004703007988 */ /* 0x0003e80008000409 */
        /* <DEDUP_REMOVED lines=15> */
[----:B---3--:R1:W-:Y:S04]  /*17e60*/  STS.U16 [R3+UR9+0x1b300], R54 ;  /* 0x01b3003603007988 */ /* 0x0083e80008000409 */
        /* <DEDUP_REMOVED lines=18> */
[----:B------:R1:W0:Y:S01]  /*17f90*/  SHFL.BFLY PT, R211, R210, 0x10, 0x1f ;  /* 0x0e001f00d2d37f89 */ /* 0x00022200000e0000 */
[----:B------:R-:W-:Y:S05]  /*17fa0*/  @!P1 BRA `(.L_x_9) ;  /* 0x0000000000089947 */ /* 0x000fea0003800000 */
[----:B------:R2:W-:Y:S01]  /*17fb0*/  STTM.16dp32bit_t0_t15.x16 tmem[UR7+0x140], R4 ;  /* 0x00014004000079ed */ /* 0x0005e20008a00007 */
[----:B------:R2:W-:Y:S02]  /*17fc0*/  STTM.16dp32bit_t16_t31.x16 tmem[UR7+0x150], R4 ;  /* 0x00015004000079ed */ /* 0x0005e40008a20007 */
.L_x_9:
[----:B------:R-:W3:Y:S02]  /*17fd0*/  FENCE.VIEW.ASYNC.T ;  /* 0x00000000000073c6 */ /* 0x000ee40000000200 */
[----:B---3--:R-:W-:Y:S01]  /*17fe0*/  BAR.SYNC.DEFER_BLOCKING 0x0 ;  /* 0x0000000000007b1d */ /* 0x008fe20000010000 */
[----:B------:R-:W-:-:S04]  /*17ff0*/  FADD R0, -R244, -INF ;  /* 0xff800000f4007421 */ /* 0x000fc80000000100 */
[----:B------:R-:W-:Y:S01]  /*18000*/  FMUL R0, R0, 1.4426950216293334961 ;  /* 0x3fb8aa3b00007820 */ /* 0x000fe20000400000 */
[----:B-1----:R-:W1:Y:S01]  /*18010*/  LDTM.x64 R68, tmem[UR7] ;  /* 0x00000007004479ee */ /* 0x002e620008340000 */
[----:B--2---:R-:W-:Y:S01]  /*18020*/  LDTM.x64 R4, tmem[UR7+0x40] ;  /* 0x00004007000479ee */ /* 0x004fe20008340000 */
[----:B------:R-:W2:Y:S03]  /*18030*/  LDTM.x64 R132, tmem[UR7+0x80] ;  /* 0x00008007008479ee */ /* 0x000ea60008340000 */
[----:B------:R-:W1:Y:S02]  /*18040*/  MUFU.EX2 R0, R0 ;  /* 0x0000000000007308 */ /* 0x000e640000000800 */
[C---:B-1----:R-:W-:Y:S01]  /*18050*/  FMUL R68, R0.reuse, R68 ;  /* 0x0000004400447220 */ /* 0x042fe20000400000 */
[C---:B------:R-:W-:Y:S01]  /*18060*/  FMUL R69, R0.reuse, R69 ;  /* 0x0000004500457220 */ /* 0x040fe20000400000 */
[----:B--2---:R-:W-:Y:S01]  /*18070*/  STL.64 [R1], R132 ;  /* 0x0000008401007387 */ /* 0x004fe20000100a00 */
[C---:B------:R-:W-:Y:S01]  /*18080*/  FMUL R70, R0.reuse, R70 ;  /* 0x0000004600467220 */ /* 0x040fe20000400000 */
[C---:B------:R-:W-:Y:S01]  /*18090*/  FMUL R71, R0.reuse, R71 ;  /* 0x0000004700477220 */ /* 0x040fe20000400000 */
[C---:B------:R-:W-:Y:S01]  /*180a0*/  FMUL R72, R0.reuse, R72 ;  /* 0x0000004800487220 */ /* 0x040fe20000400000 */
[----:B------:R-:W-:Y:S01]  /*180b0*/  STL.64 [R1+0x8], R134 ;  /* 0x0000088601007387 */ /* 0x000fe20000100a00 */
        /* <DEDUP_REMOVED lines=119> */
[----:B------:R1:W-:Y:S01]  /*18830*/  STL.64 [R1+0xf8], R194 ;  /* 0x0000f8c201007387 */ /* 0x0003e20000100a00 */
[C---:B------:R-:W-:Y:S01]  /*18840*/  FMUL R35, R0.reuse, R35 ;  /* 0x0000002300237220 */ /* 0x040fe20000400000 */
        /* <DEDUP_REMOVED lines=10> */
[----:B-1----:R-:W1:Y:S01]  /*188f0*/  LDTM.x64 R132, tmem[UR7+0xc0] ;  /* 0x0000c007008479ee */ /* 0x002e620008340000 */
[----:B------:R-:W-:Y:S01]  /*18900*/  NOP ;  /* 0x0000000000007918 */ /* 0x000fe20000000000 */
        /* <DEDUP_REMOVED lines=21> */
[----:B------:R-:W-:Y:S01]  /*18a60*/  FMUL R67, R0, R67 ;  /* 0x0000004300437220 */ /* 0x000fe20000400000 */
[----:B-1----:R-:W-:Y:S06]  /*18a70*/  @!P1 BRA `(.L_x_10) ;  /* 0x0000000000089947 */ /* 0x002fec0003800000 */
[----:B------:R1:W-:Y:S01]  /*18a80*/  STTM.x64 tmem[UR7], R68 ;  /* 0x00000044000079ed */ /* 0x0003e20008340007 */
[----:B------:R1:W-:Y:S02]  /*18a90*/  STTM.x64 tmem[UR7+0x40], R4 ;  /* 0x00004004000079ed */ /* 0x0003e40008340007 */
.L_x_10:
[----:B-1----:R-:W2:Y:S01]  /*18aa0*/  LDL.LU R67, [R1] ;  /* 0x0000000001437983 */ /* 0x002ea20000300800 */
[----:B------:R-:W1:Y:S03]  /*18ab0*/  LDC R212, c[0x0][0x3f0] ;  /* 0x0000fc00ffd47b82 */ /* 0x000e660000000800 */
[----:B------:R-:W3:Y:S04]  /*18ac0*/  LDL.LU R66, [R1+0x4] ;  /* 0x0000040001427983 */ /* 0x000ee80000300800 */
[----:B------:R-:W4:Y:S04]  /*18ad0*/  LDL.LU R65, [R1+0x8] ;  /* 0x0000080001417983 */ /* 0x000f280000300800 */
        /* <DEDUP_REMOVED lines=60> */
[----:B------:R-:W4:Y:S01]  /*18ea0*/  LDL.LU R4, [R1+0xfc] ;  /* 0x0000fc0001047983 */ /* 0x000f220000300800 */
[----:B------:R-:W-:Y:S01]  /*18eb0*/  FADD R3, -R244, -INF ;  /* 0xff800000f4037421 */ /* 0x000fe20000000100 */
[----:B-1----:R-:W-:-:S03]  /*18ec0*/  IADD3 R212, PT, PT, R212, -0x40, RZ ;  /* 0xffffffc0d4d47810 */ /* 0x002fc60007ffe0ff */
[----:B------:R-:W-:-:S06]  /*18ed0*/  FMUL R3, R3, 1.4426950216293334961 ;  /* 0x3fb8aa3b03037820 */ /* 0x000fcc0000400000 */
[----:B------:R-:W1:Y:S01]  /*18ee0*/  MUFU.EX2 R3, R3 ;  /* 0x0000000300037308 */ /* 0x000e620000000800 */
[C---:B--2---:R-:W-:Y:S01]  /*18ef0*/  FMUL R68, R0.reuse, R67 ;  /* 0x0000004300447220 */ /* 0x044fe20000400000 */
[C---:B------:R-:W-:Y:S01]  /*18f00*/  FMUL R67, R0.reuse, R195 ;  /* 0x000000c300437220 */ /* 0x040fe20000400000 */
[C---:B---3--:R-:W-:Y:S01]  /*18f10*/  FMUL R69, R0.reuse, R66 ;  /* 0x0000004200457220 */ /* 0x048fe20000400000 */
[C---:B------:R-:W-:Y:S01]  /*18f20*/  FMUL R66, R0.reuse, R194 ;  /* 0x000000c200427220 */ /* 0x040fe20000400000 */
[C---:B----4-:R-:W-:Y:S01]  /*18f30*/  FMUL R70, R0.reuse, R65 ;  /* 0x0000004100467220 */ /* 0x050fe20000400000 */
        /* <DEDUP_REMOVED lines=124> */
[----:B------:R1:W-:Y:S01]  /*19700*/  STTM.x64 tmem[UR7+0x80], R68 ;  /* 0x00008044000079ed */ /* 0x0003e20008340007 */
[----:B------:R-:W-:Y:S05]  /*19710*/  @!P1 BRA `(.L_x_11) ;  /* 0x0000000000049947 */ /* 0x000fea0003800000 */
[----:B------:R2:W-:Y:S02]  /*19720*/  STTM.x64 tmem[UR7+0xc0], R4 ;  /* 0x0000c004000079ed */ /* 0x0005e40008340007 */
.L_x_11:
[----:B--2---:R2:W5:Y:S01]  /*19730*/  LDL R11, [R1+0x1190] ;  /* 0x00119000010b7983 */ /* 0x0045620000100800 */
[----:B0-----:R-:W-:Y:S01]  /*19740*/  FADD R0, R210, R211 ;  /* 0x000000d3d2007221 */ /* 0x001fe20000000000 */
[----:B------:R-:W-:Y:S01]  /*19750*/  UIADD3 UR4, UPT, UPT, UR8, 0x140, URZ ;  /* 0x0000014008047890 */ /* 0x000fe2000fffe0ff */
[----:B------:R-:W-:Y:S01]  /*19760*/  ISETP.GE.AND P3, PT, R212, 0x1, PT ;  /* 0x00000001d400780c */ /* 0x000fe20003f66270 */
[----:B------:R-:W0:Y:S02]  /*19770*/  FENCE.VIEW.ASYNC.T ;  /* 0x00000000000073c6 */ /* 0x000e240000000200 */
[----:B0-----:R-:W-:Y:S01]  /*19780*/  BAR.SYNC.DEFER_BLOCKING 0x0 ;  /* 0x0000000000007b1d */ /* 0x001fe20000010000 */
[----:B------:R-:W-:Y:S01]  /*19790*/  FADD R10, R3, R0 ;  /* 0x00000000030a7221 */ /* 0x000fe20000000000 */
[----:B------:R-:W-:-:S04]  /*197a0*/  IMAD.MOV.U32 R6, RZ, RZ, RZ ;  /* 0x000000ffff067224 */ /* 0x000fc800078e00ff */
[----:B------:R0:W-:Y:S06]  /*197b0*/  MEMBAR.ALL.CTA ;  /* 0x0000000000007992 */ /* 0x0001ec0000008000 */
[----:B0-----:R-:W0:Y:S02]  /*197c0*/  FENCE.VIEW.ASYNC.S ;  /* 0x00000000000073c6 */ /* 0x001e240000000000 */
[----:B0-----:R-:W-:Y:S06]  /*197d0*/  BAR.SYNC.DEFER_BLOCKING 0x0 ;  /* 0x0000000000007b1d */ /* 0x001fec0000010000 */
[----:B--2---:R-:W-:Y:S05]  /*197e0*/  @!P2 BRA `(.L_x_12) ;  /* 0x000000040034a947 */ /* 0x004fea0003800000 */
[----:B-----5:R-:W-:Y:S01]  /*197f0*/  VIADD R0, R11, 0x10000 ;  /* 0x000100000b007836 */ /* 0x020fe20000000000 */
[----:B------:R-:W-:Y:S01]  /*19800*/  ELECT P2, URZ, PT ;  /* 0x0000000000ff782f */ /* 0x000fe20003840000 */
[----:B------:R-:W-:Y:S01]  /*19810*/  IMAD.MOV.U32 R207, RZ, RZ, RZ ;  /* 0x000000ffffcf7224 */ /* 0x000fe200078e00ff */
[----:B------:R-:W-:Y:S02]  /*19820*/  UIADD3 UR13, UPT, UPT, UR8, 0x150, URZ ;  /* 0x00000150080d7890 */ /* 0x000fe4000fffe0ff */
[----:B------:R-:W-:Y:S01]  /*19830*/  SHF.R.U32.HI R0, RZ, 0x4, R0 ;  /* 0x00000004ff007819 */ /* 0x000fe20000011600 */
[----:B------:R-:W-:Y:S02]  /*19840*/  UIADD3 UR14, UPT, UPT, UR8, 0x158, URZ ;  /* 0x00000158080e7890 */ /* 0x000fe4000fffe0ff */
[----:B------:R-:W-:Y:S01]  /*19850*/  UIADD3 UR15, UPT, UPT, UR8, 0x100000, URZ ;  /* 0x00100000080f7890 */ /* 0x000fe2000fffe0ff */
[----:B------:R-:W-:Y:S01]  /*19860*/  SGXT.U32 R0, R0, 0xe ;  /* 0x0000000e0000781a */ /* 0x000fe20000000000 */
[----:B------:R-:W-:-:S02]  /*19870*/  UIADD3 UR17, UPT, UPT, UR8, 0x100000, URZ ;  /* 0x0010000008117890 */ /* 0x000fc4000fffe0ff */
[----:B------:R-:W-:Y:S01]  /*19880*/  UIADD3 UR40, UPT, UPT, UR8, 0x148, URZ ;  /* 0x0000014808287890 */ /* 0x000fe2000fffe0ff */
[C---:B------:R-:W-:Y:S01]  /*19890*/  R2UR UR12, R0.reuse ;  /* 0x00000000000c72ca */ /* 0x040fe200000e0000 */
[----:B------:R-:W-:Y:S01]  /*198a0*/  @P2 IMAD.MOV.U32 R5, RZ, RZ, 0x40004040 ;  /* 0x40004040ff052424 */ /* 0x000fe200078e00ff */
[----:B------:R-:W-:Y:S01]  /*198b0*/  @P2 MOV R3, R206 ;  /* 0x000000ce00032202 */ /* 0x000fe20000000f00 */
[----:B------:R-:W-:Y:S01]  /*198c0*/  UIADD3 UR41, UPT, UPT, UR8, 0x100000, URZ ;  /* 0x0010000008297890 */ /* 0x000fe2000fffe0ff */
[----:B------:R-:W-:Y:S01]  /*198d0*/  IADD3 R0, P4, PT, R0, 0x2, RZ ;  /* 0x0000000200007810 */ /* 0x000fe20007f9e0ff */
[----:B------:R-:W-:Y:S01]  /*198e0*/  UIADD3 UR46, UPT, UPT, UR8, 0x150, URZ ;  /* 0x00000150082e7890 */ /* 0x000fe2000fffe0ff */
[----:B------:R-:W-:Y:S01]  /*198f0*/  @P2 R2UR UR21, R5 ;  /* 0x00000000051522ca */ /* 0x000fe200000e0000 */
[----:B------:R-:W-:Y:S01]  /*19900*/  UMOV UR18, 0x0 ;  /* 0x0000000000127882 */ /* 0x000fe20000000000 */
[----:B------:R-:W-:Y:S01]  /*19910*/  @P2 R2UR UR16, R3 ;  /* 0x00000000031022ca */ /* 0x000fe200000e0000 */
[----:B------:R-:W-:Y:S01]  /*19920*/  UMOV UR19, 0x4400010 ;  /* 0x0440001000137882 */ /* 0x000fe20000000000 */
[----:B------:R-:W-:Y:S01]  /*19930*/  R2UR UR22, R0 ;  /* 0x00000000001672ca */ /* 0x000fe200000e0000 */
[----:B------:R-:W-:-:S02]  /*19940*/  UIADD3 UR47, UPT, UPT, UR8, 0x100000, URZ ;  /* 0x00100000082f7890 */ /* 0x000fc4000fffe0ff */
[----:B------:R-:W-:Y:S01]  /*19950*/  MOV R4, UR12 ;  /* 0x0000000c00047c02 */ /* 0x000fe20008000f00 */
[----:B------:R-:W-:Y:S02]  /*19960*/  UIADD3 UR12, UPT, UPT, UR8, 0x148, URZ ;  /* 0x00000148080c7890 */ /* 0x000fe4000fffe0ff */
[----:B------:R-:W-:Y:S01]  /*19970*/  UIADD3 UR52, UPT, UPT, UR8, 0x158, URZ ;  /* 0x0000015808347890 */ /* 0x000fe2000fffe0ff */
[----:B------:R-:W-:Y:S01]  /*19980*/  @P2 R2UR UR20, R4 ;  /* 0x00000000041422ca */ /* 0x000fe200000e0000 */
[----:B------:R-:W-:Y:S01]  /*19990*/  UMOV UR24, 0x0 ;  /* 0x0000000000187882 */ /* 0x000fe20000000000 */
[C---:B------:R-:W-:Y:S01]  /*199a0*/  IADD3 R3, P2, PT, R0.reuse, 0x2, RZ ;  /* 0x0000000200037810 */ /* 0x040fe20007f5e0ff */
[----:B------:R-:W-:Y:S01]  /*199b0*/  UMOV UR25, 0x4400010 ;  /* 0x0440001000197882 */ /* 0x000fe20000000000 */
[----:B------:R-:W-:Y:S01]  /*199c0*/  UMOV UR28, 0x0 ;  /* 0x00000000001c7882 */ /* 0x000fe20000000000 */
[----:B------:R-:W-:Y:S01]  /*199d0*/  UMOV UR29, 0x4400010 ;  /* 0x04400010001d7882 */ /* 0x000fe20000000000 */
[----:B------:R-:W-:Y:S01]  /*199e0*/  R2UR UR26, R3 ;  /* 0x00000000031a72ca */ /* 0x000fe200000e0000 */
[----:B------:R-:W-:Y:S01]  /*199f0*/  HFMA2 R3, -RZ, RZ, 0, 0 ;  /* 0x00000000ff037431 */ /* 0x000fe200000001ff */
[----:B------:R-:W-:Y:S01]  /*19a00*/  UMOV UR32, 0x0 ;  /* 0x0000000000207882 */ /* 0x000fe20000000000 */
[----:B------:R-:W-:Y:S01]  /*19a10*/  UMOV UR33, 0x4400010 ;  /* 0x0440001000217882 */ /* 0x000fe20000000000 */
[----:B------:R-:W-:Y:S01]  /*19a20*/  UMOV UR36, 0x0 ;  /* 0x0000000000247882 */ /* 0x000fe20000000000 */
[----:B------:R-:W-:Y:S01]  /*19a30*/  UMOV UR37, 0x4400010 ;  /* 0x0440001000257882 */ /* 0x000fe20000000000 */
[----:B------:R-:W-:Y:S01]  /*19a40*/  UMOV UR42, 0x0 ;  /* 0x00000000002a7882 */ /* 0x000fe20000000000 */
[----:B------:R0:W-:Y:S01]  /*19a50*/  UTCHMMA tmem[UR4], gdesc[UR20], tmem[UR8], tmem[UR18], idesc[UR19], UPT ;  /* 0x00ff1214040079ea */ /* 0x0001e2000b800008 */
[----:B------:R-:W-:Y:S01]  /*19a60*/  UMOV UR43, 0x4400010 ;  /* 0x04400010002b7882 */ /* 0x000fe20000000000 */
[----:B------:R-:W-:Y:S01]  /*19a70*/  UMOV UR48, 0x0 ;  /* 0x0000000000307882 */ /* 0x000fe20000000000 */
[----:B------:R-:W-:Y:S01]  /*19a80*/  UMOV UR49, 0x4400010 ;  /* 0x0440001000317882 */ /* 0x000fe20000000000 */
[----:B------:R-:W-:Y:S01]  /*19a90*/  IADD3.X R3, PT, PT, R3, 0x40004040, RZ, P4, !PT ;  /* 0x4000404003037810 */ /* 0x000fe200027fe4ff */
[----:B------:R-:W-:Y:S01]  /*19aa0*/  UMOV UR54, 0x0 ;  /* 0x0000000000367882 */ /* 0x000fe20000000000 */
[----:B------:R-:W-:Y:S01]  /*19ab0*/  IADD3 R4, P4, PT, R0, 0x4, RZ ;  /* 0x0000000400047810 */ /* 0x000fe20007f9e0ff */
[----:B------:R-:W-:Y:S01]  /*19ac0*/  UMOV UR55, 0x4400010 ;  /* 0x0440001000377882 */ /* 0x000fe20000000000 */
[----:B------:R-:W-:Y:S01]  /*19ad0*/  R2UR UR23, R3 ;  /* 0x00000000031772ca */ /* 0x000fe200000e0000 */
[--C-:B------:R-:W-:Y:S01]  /*19ae0*/  IMAD.X R9, RZ, RZ, R3.reuse, P2 ;  /* 0x000000ffff097224 */ /* 0x100fe200010e0603 */
[----:B------:R-:W-:Y:S01]  /*19af0*/  R2UR UR30, R4 ;  /* 0x00000000041e72ca */ /* 0x000fe200000e0000 */
[----:B------:R-:W-:Y:S01]  /*19b00*/  IMAD.X R8, RZ, RZ, R3, P4 ;  /* 0x000000ffff087224 */ /* 0x000fe200020e0603 */
[----:B------:R-:W-:-:S02]  /*19b10*/  IADD3 R4, P2, PT, R0, 0x7fe, RZ ;  /* 0x000007fe00047810 */ /* 0x000fc40007f5e0ff */
[----:B------:R-:W-:Y:S02]  /*19b20*/  R2UR UR27, R9 ;  /* 0x00000000091b72ca */ /* 0x000fe400000e0000 */
[----:B------:R-:W-:Y:S02]  /*19b30*/  R2UR UR34, R4 ;  /* 0x00000000042272ca */ /* 0x000fe400000e0000 */
[----:B------:R-:W-:Y:S02]  /*19b40*/  IADD3 R4, P4, PT, R0, 0x800, RZ ;  /* 0x0000080000047810 */ /* 0x000fe40007f9e0ff */
[----:B------:R-:W-:Y:S01]  /*19b50*/  IADD3.X R7, PT, PT, R3, RZ, RZ, P2, !PT ;  /* 0x000000ff03077210 */ /* 0x000fe200017fe4ff */
[----:B------:R0:W-:Y:S01]  /*19b60*/  UTCHMMA tmem[UR12], gdesc[UR22], tmem[UR8], tmem[UR24], idesc[UR25], UPT ;  /* 0x00ff18160c0079ea */ /* 0x0001e2000b800008 */
[----:B------:R-:W-:Y:S01]  /*19b70*/  R2UR UR38, R4 ;  /* 0x00000000042672ca */ /* 0x000fe200000e0000 */
[----:B------:R-:W-:Y:S01]  /*19b80*/  IMAD.X R5, RZ, RZ, R3, P4 ;  /* 0x000000ffff057224 */ /* 0x000fe200020e0603 */
[----:B------:R-:W-:-:S02]  /*19b90*/  IADD3 R4, P2, PT, R0, 0x802, RZ ;  /* 0x0000080200047810 */ /* 0x000fc40007f5e0ff */
[----:B------:R-:W-:Y:S01]  /*19ba0*/  IADD3 R0, P4, PT, R0, 0x804, RZ ;  /* 0x0000080400007810 */ /* 0x000fe20007f9e0ff */
[----:B------:R0:W-:Y:S01]  /*19bb0*/  UTCHMMA tmem[UR13], gdesc[UR26], tmem[UR8], tmem[UR28], idesc[UR29], UPT ;  /* 0x00ff1c1a0d0079ea */ /* 0x0001e2000b800008 */
[----:B------:R-:W-:Y:S02]  /*19bc0*/  R2UR UR31, R8 ;  /* 0x00000000081f72ca */ /* 0x000fe400000e0000 */
[----:B------:R-:W-:Y:S01]  /*19bd0*/  R2UR UR50, R0 ;  /* 0x00000000003272ca */ /* 0x000fe200000e0000 */
[----:B------:R-:W-:Y:S01]  /*19be0*/  IMAD.X R0, RZ, RZ, R3, P2 ;  /* 0x000000ffff007224 */ /* 0x000fe200010e0603 */
[----:B------:R-:W-:Y:S02]  /*19bf0*/  IADD3.X R3, PT, PT, R3, RZ, RZ, P4, !PT ;  /* 0x000000ff03037210 */ /* 0x000fe400027fe4ff */
[----:B------:R-:W-:Y:S02]  /*19c00*/  R2UR UR35, R7 ;  /* 0x00000000072372ca */ /* 0x000fe400000e0000 */
[----:B------:R-:W-:-:S02]  /*19c10*/  R2UR UR39, R5 ;  /* 0x00000000052772ca */ /* 0x000fc400000e0000 */
[----:B------:R-:W-:Y:S02]  /*19c20*/  R2UR UR44, R4 ;  /* 0x00000000042c72ca */ /* 0x000fe400000e0000 */
[----:B------:R-:W-:Y:S01]  /*19c30*/  R2UR UR45, R0 ;  /* 0x00000000002d72ca */ /* 0x000fe200000e0000 */
[----:B------:R0:W-:Y:S01]  /*19c40*/  UTCHMMA tmem[UR14], gdesc[UR30], tmem[UR8], tmem[UR32], idesc[UR33], UPT ;  /* 0x00ff201e0e0079ea */ /* 0x0001e2000b800008 */
[----:B------:R-:W-:-:S05]  /*19c50*/  R2UR UR51, R3 ;  /* 0x00000000033372ca */ /* 0x000fca00000e0000 */
[----:B------:R0:W-:Y:S02]  /*19c60*/  UTCHMMA tmem[UR4], gdesc[UR34], tmem[UR15], tmem[UR36], idesc[UR37], UPT ;  /* 0x00ff2422040079ea */ /* 0x0001e4000b80000f */
[----:B------:R0:W-:Y:S04]  /*19c70*/  UTCHMMA tmem[UR40], gdesc[UR38], tmem[UR17], tmem[UR42], idesc[UR43], UPT ;  /* 0x00ff2a26280079ea */ /* 0x0001e8000b800011 */
[----:B------:R0:W-:Y:S02]  /*19c80*/  UTCHMMA tmem[UR46], gdesc[UR44], tmem[UR41], tmem[UR48], idesc[UR49], UPT ;  /* 0x00ff302c2e0079ea */ /* 0x0001e4000b800029 */
[----:B------:R0:W-:Y:S01]  /*19c90*/  UTCHMMA tmem[UR52], gdesc[UR50], tmem[UR47], tmem[UR54], idesc[UR55], UPT ;  /* 0x00ff3632340079ea */ /* 0x0001e2000b80002f */
[----:B------:R0:W-:Y:S01]  /*19ca0*/  UTCBAR [UR16], URZ ;  /* 0x000000ff100073e9 */ /* 0x0001e200080000ff */
[----:B------:R-:W-:Y:S01]  /*19cb0*/  NOP ;  /* 0x0000000000007918 */ /* 0x000fe20000000000 */
.L_x_12:
[----:B------:R-:W-:Y:S02]  /*19cc0*/  FSEL R0, R10, 1, P1 ;  /* 0x3f8000000a007808 */ /* 0x000fe40000800000 */
[----:B------:R-:W-:-:S03]  /*19cd0*/  FSEL R244, R244, -INF , P1 ;  /* 0xff800000f4f47808 */ /* 0x000fc60000800000 */
[----:B------:R2:W-:Y:S01]  /*19ce0*/  STL [R1+0x11c], R0 ;  /* 0x00011c0001007387 */ /* 0x0005e20000100800 */
[----:B------:R-:W-:Y:S05]  /*19cf0*/  @!P3 BRA `(.L_x_13) ;  /* 0x000000d40030b947 */ /* 0x000fea0003800000 */
[----:B-----5:R-:W-:Y:S01]  /*19d00*/  SHF.R.U32.HI R208, RZ, 0x4, R208 ;  /* 0x00000004ffd07819 */ /* 0x020fe200000116d0 */
[----:B------:R-:W-:Y:S01]  /*19d10*/  IMAD.MOV.U32 R3, RZ, RZ, RZ ;  /* 0x000000ffff037224 */ /* 0x000fe200078e00ff */
[----:B------:R-:W-:Y:S01]  /*19d20*/  LOP3.LUT R2, R2, 0xfffeffff, RZ, 0xc0, !PT ;  /* 0xfffeffff02027812 */ /* 0x000fe200078ec0ff */
[----:B------:R-:W3:Y:S01]  /*19d30*/  S2R R18, SR_TID.X ;  /* 0x0000000000127919 */ /* 0x000ee20000002100 */
[----:B--2---:R-:W-:Y:S01]  /*19d40*/  SGXT.U32 R0, R208, 0xe ;  /* 0x0000000ed000781a */ /* 0x004fe20000000000 */
[----:B------:R-:W-:Y:S01]  /*19d50*/  HFMA2 R245, -RZ, RZ, 0, 5.9604644775390625e-08 ;  /* 0x00000001fff57431 */ /* 0x000fe200000001ff */
[----:B------:R-:W-:Y:S01]  /*19d60*/  @P0 LOP3.LUT R2, R2, 0x10000, RZ, 0xfc, !PT ;  /* 0x0001000002020812 */ /* 0x000fe200078efcff */
[----:B------:R-:W-:Y:S01]  /*19d70*/  IMAD.MOV.U32 R240, RZ, RZ, R244 ;  /* 0x000000fffff07224 */ /* 0x000fe200078e00f4 */
[----:B------:R-:W-:Y:S01]  /*19d80*/  MOV R16, RZ ;  /* 0x000000ff00107202 */ /* 0x000fe20000000f00 */
[----:B------:R2:W-:Y:S01]  /*19d90*/  STL [R1+0xa34], R0 ;  /* 0x000a340001007387 */ /* 0x0005e20000100800 */
[----:B------:R-:W-:Y:S01]  /*19da0*/  LOP3.LUT R2, R2, 0xffffbfff, RZ, 0xc0, !PT ;  /* 0xffffbfff02027812 */ /* 0x000fe200078ec0ff */
[----:B------:R-:W-:Y:S01]  /*19db0*/  IMAD.MOV.U32 R186, RZ, RZ, RZ ;  /* 0x000000ffffba7224 */ /* 0x000fe200078e00ff */
[----:B------:R-:W-:Y:S01]  /*19dc0*/  R2UR UR6, R206 ;  /* 0x00000000ce0672ca */ /* 0x000fe200000e0000 */
[----:B------:R-:W-:Y:S01]  /*19dd0*/  IMAD.MOV.U32 R247, RZ, RZ, RZ ;  /* 0x000000fffff77224 */ /* 0x000fe200078e00ff */
[----:B--2---:R-:W-:-:S04]  /*19de0*/  IADD3 R0, P1, PT, R0, 0x2, RZ ;  /* 0x0000000200007810 */ /* 0x004fc80007f3e0ff */
[----:B0-----:R-:W-:Y:S01]  /*19df0*/  R2UR UR12, R0 ;  /* 0x00000000000c72ca */ /* 0x001fe200000e0000 */
[----:B------:R-:W-:Y:S01]  /*19e00*/  IMAD.U32 R0, RZ, RZ, UR9 ;  /* 0x00000009ff007e24 */ /* 0x000fe2000f8e00ff */
[----:B------:R-:W-:-:S04]  /*19e10*/  IADD3.X R3, PT, PT, R3, 0x40004040, RZ, P1, !PT ;  /* 0x4000404003037810 */ /* 0x000fc80000ffe4ff */
[----:B------:R-:W-:Y:S02]  /*19e20*/  SHF.R.U32.HI R0, RZ, 0x4, R0 ;  /* 0x00000004ff007819 */ /* 0x000fe40000011600 */
[----:B------:R-:W-:Y:S02]  /*19e30*/  R2UR UR13, R3 ;  /* 0x00000000030d72ca */ /* 0x000fe400000e0000 */
[----:B------:R-:W-:Y:S02]  /*19e40*/  SGXT.U32 R4, R0, 0xe ;  /* 0x0000000e0004781a */ /* 0x000fe40000000000 */
[----:B---3--:R-:W-:Y:S02]  /*19e50*/  SHF.R.U32.HI R18, RZ, 0x5, R18 ;  /* 0x00000005ff127819 */ /* 0x008fe40000011612 */
[----:B------:R-:W-:Y:S01]  /*19e60*/  IADD3 R0, P4, PT, R4, 0x80, RZ ;  /* 0x0000008004007810 */ /* 0x000fe20007f9e0ff */
[----:B------:R0:W-:Y:S03]  /*19e70*/  STL [R1+0xa30], R4 ;  /* 0x000a300401007387 */ /* 0x0001e60000100800 */
[----:B------:R-:W-:-:S02]  /*19e80*/  IADD3 R3, P3, PT, R0, 0x80, RZ ;  /* 0x0000008000037810 */ /* 0x000fc40007f7e0ff */
[C---:B------:R-:W-:Y:S01]  /*19e90*/  R2UR UR70, R0.reuse ;  /* 0x00000000004672ca */ /* 0x040fe200000e0000 */
[----:B------:R-:W-:Y:S01]  /*19ea0*/  UIADD3.64 UR72, UPT, UPT, UR12, 0x2, URZ ;  /* 0x000000020c487897 */ /* 0x000fe2000fffe0ff */
[----:B------:R-:W-:Y:S02]  /*19eb0*/  R2UR UR68, R3 ;  /* 0x00000000034472ca */ /* 0x000fe400000e0000 */
[----:B------:R-:W-:-:S04]  /*19ec0*/  IADD3 R3, P2, PT, R0, 0x100, RZ ;  /* 0x0000010000037810 */ /* 0x000fc80007f5e0ff */
[----:B------:R-:W-:Y:S02]  /*19ed0*/  R2UR UR76, R3 ;  /* 0x00000000034c72ca */ /* 0x000fe400000e0000 */
[----:B------:R-:W-:-:S04]  /*19ee0*/  IADD3 R3, P1, PT, R0, 0x180, RZ ;  /* 0x0000018000037810 */ /* 0x000fc80007f3e0ff */
[----:B------:R-:W-:Y:S02]  /*19ef0*/  R2UR UR74, R3 ;  /* 0x00000000034a72ca */ /* 0x000fe400000e0000 */
[----:B------:R-:W-:-:S04]  /*19f00*/  IADD3 R3, P5, PT, R0, 0x200, RZ ;  /* 0x0000020000037810 */ /* 0x000fc80007fbe0ff */
[----:B------:R-:W-:Y:S01]  /*19f10*/  R2UR UR14, R3 ;  /* 0x00000000030e72ca */ /* 0x000fe200000e0000 */
[----:B------:R-:W-:-:S05]  /*19f20*/  HFMA2 R3, -RZ, RZ, 0, 0 ;  /* 0x00000000ff037431 */ /* 0x000fca00000001ff */
[----:B------:R-:W-:Y:S02]  /*19f30*/  IADD3.X R3, PT, PT, R3, 0x40004040, RZ, P4, !PT ;  /* 0x4000404003037810 */ /* 0x000fe400027fe4ff */
[----:B0-----:R-:W-:Y:S02]  /*19f40*/  IADD3 R4, P4, PT, R0, 0x280, RZ ;  /* 0x0000028000047810 */ /* 0x001fe40007f9e0ff */
[----:B------:R-:W-:Y:S01]  /*19f50*/  IADD3.X R15, PT, PT, R3, RZ, RZ, P1, !PT ;  /* 0x000000ff030f7210 */ /* 0x000fe20000ffe4ff */
[--C-:B------:R-:W-:Y:S01]  /*19f60*/  IMAD.X R9, RZ, RZ, R3.reuse, P3 ;  /* 0x000000ffff097224 */ /* 0x100fe200018e0603 */
[----:B------:R-:W-:Y:S01]  /*19f70*/  R2UR UR16, R4 ;  /* 0x00000000041072ca */ /* 0x000fe200000e0000 */
[--C-:B------:R-:W-:Y:S01]  /*19f80*/  IMAD.X R8, RZ, RZ, R3.reuse, P2 ;  /* 0x000000ffff087224 */ /* 0x100fe200010e0603 */
[----:B------:R-:W-:Y:S01]  /*19f90*/  IADD3 R4, P3, PT, R0, 0x300, RZ ;  /* 0x0000030000047810 */ /* 0x000fe20007f7e0ff */
[--C-:B------:R-:W-:Y:S01]  /*19fa0*/  IMAD.X R14, RZ, RZ, R3.reuse, P5 ;  /* 0x000000ffff0e7224 */ /* 0x100fe200028e0603 */
[----:B------:R-:W-:Y:S01]  /*19fb0*/  R2UR UR69, R9 ;  /* 0x00000000094572ca */ /* 0x000fe200000e0000 */
[----:B------:R-:W-:Y:S01]  /*19fc0*/  IMAD.X R10, RZ, RZ, R3, P4 ;  /* 0x000000ffff0a7224 */ /* 0x000fe200020e0603 */
[----:B------:R-:W-:-:S02]  /*19fd0*/  R2UR UR18, R4 ;  /* 0x00000000041272ca */ /* 0x000fc400000e0000 */
[----:B------:R-:W-:Y:S02]  /*19fe0*/  IADD3 R4, P2, PT, R0, 0x380, RZ ;  /* 0x0000038000047810 */ /* 0x000fe40007f5e0ff */
[----:B------:R-:W-:Y:S02]  /*19ff0*/  IADD3.X R13, PT, PT, R3, RZ, RZ, P3, !PT ;  /* 0x000000ff030d7210 */ /* 0x000fe40001ffe4ff */
[----:B------:R-:W-:Y:S01]  /*1a000*/  R2UR UR20, R4 ;  /* 0x00000000041472ca */ /* 0x000fe200000e0000 */
[----:B------:R-:W-:Y:S01]  /*1a010*/  IMAD.X R12, RZ, RZ, R3, P2 ;  /* 0x000000ffff0c7224 */ /* 0x000fe200010e0603 */
[----:B------:R-:W-:Y:S02]  /*1a020*/  IADD3 R4, P1, PT, R0, 0x400, RZ ;  /* 0x0000040000047810 */ /* 0x000fe40007f3e0ff */
[----:B------:R-:W-:Y:S01]  /*1a030*/  R2UR UR77, R8 ;  /* 0x00000000084d72ca */ /* 0x000fe200000e0000 */
[----:B------:R-:W-:Y:S01]  /*1a040*/  IMAD.U32 R9, RZ, RZ, UR69 ;  /* 0x00000045ff097e24 */ /* 0x000fe2000f8e00ff */
[----:B------:R-:W-:-:S02]  /*1a050*/  R2UR UR22, R4 ;  /* 0x00000000041672ca */ /* 0x000fc400000e0000 */
[----:B------:R-:W-:Y:S02]  /*1a060*/  IADD3 R4, P6, PT, R0, 0x480, RZ ;  /* 0x0000048000047810 */ /* 0x000fe40007fde0ff */
[----:B------:R-:W-:Y:S02]  /*1a070*/  MOV R8, UR68 ;  /* 0x0000004400087c02 */ /* 0x000fe40008000f00 */
[----:B------:R-:W-:Y:S01]  /*1a080*/  R2UR UR24, R4 ;  /* 0x00000000041872ca */ /* 0x000fe200000e0000 */
[----:B------:R-:W-:Y:S01]  /*1a090*/  IMAD.X R7, RZ, RZ, R3, P6 ;  /* 0x000000ffff077224 */ /* 0x000fe200030e0603 */
[----:B------:R-:W-:Y:S02]  /*1a0a0*/  IADD3 R4, P0, PT, R0, 0x500, RZ ;  /* 0x0000050000047810 */ /* 0x000fe40007f1e0ff */
[----:B------:R-:W-:Y:S02]  /*1a0b0*/  R2UR UR17, R10 ;  /* 0x000000000a1172ca */ /* 0x000fe400000e0000 */
[----:B------:R-:W-:-:S02]  /*1a0c0*/  R2UR UR26, R4 ;  /* 0x00000000041a72ca */ /* 0x000fc400000e0000 */
[----:B------:R-:W-:Y:S02]  /*1a0d0*/  R2UR UR15, R14 ;  /* 0x000000000e0f72ca */ /* 0x000fe400000e0000 */
[----:B------:R-:W-:Y:S02]  /*1a0e0*/  R2UR UR19, R13 ;  /* 0x000000000d1372ca */ /* 0x000fe400000e0000 */
[----:B------:R-:W-:Y:S02]  /*1a0f0*/  R2UR UR21, R12 ;  /* 0x000000000c1572ca */ /* 0x000fe400000e0000 */
[----:B------:R-:W-:Y:S02]  /*1a100*/  R2UR UR25, R7 ;  /* 0x00000000071972ca */ /* 0x000fe400000e0000 */
[----:B------:R-:W-:Y:S02]  /*1a110*/  @P0 LOP3.LUT R2, R2, 0x4000, RZ, 0xfc, !PT ;  /* 0x0000400002020812 */ /* 0x000fe400078efcff */
[----:B------:R-:W-:-:S02]  /*1a120*/  IADD3 R4, P0, PT, R0, 0x580, RZ ;  /* 0x0000058000047810 */ /* 0x000fc40007f1e0ff */
[----:B------:R-:W-:Y:S02]  /*1a130*/  LOP3.LUT R2, R2, 0xffffdfff, RZ, 0xc0, !PT ;  /* 0xffffdfff02027812 */ /* 0x000fe400078ec0ff */
[----:B------:R-:W-:Y:S01]  /*1a140*/  R2UR UR28, R4 ;  /* 0x00000000041c72ca */ /* 0x000fe200000e0000 */
[----:B------:R-:W-:Y:S01]  /*1a150*/  VIADD R4, R11, 0x30000 ;  /* 0x000300000b047836 */ /* 0x000fe20000000000 */
[----:B------:R-:W-:Y:S01]  /*1a160*/  R2UR UR71, R3 ;  /* 0x00000000034772ca */ /* 0x000fe200000e0000 */
[----:B------:R-:W-:Y:S01]  /*1a170*/  IMAD.X R11, RZ, RZ, R3, P1 ;  /* 0x000000ffff0b7224 */ /* 0x000fe200008e0603 */
[----:B------:R-:W-:Y:S02]  /*1a180*/  R2UR UR75, R15 ;  /* 0x000000000f4b72ca */ /* 0x000fe400000e0000 */
[----:B------:R-:W-:Y:S02]  /*1a190*/  SHF.R.U32.HI R4, RZ, 0x4, R4 ;  /* 0x00000004ff047819 */ /* 0x000fe40000011604 */
[----:B------:R-:W-:-:S02]  /*1a1a0*/  R2UR UR23, R11 ;  /* 0x000000000b1772ca */ /* 0x000fc400000e0000 */
[----:B------:R-:W-:Y:S02]  /*1a1b0*/  @P0 LOP3.LUT R2, R2, 0x2000, RZ, 0xfc, !PT ;  /* 0x0000200002020812 */ /* 0x000fe400078efcff */
[----:B------:R-:W-:Y:S02]  /*1a1c0*/  SGXT.U32 R6, R4, 0xe ;  /* 0x0000000e0406781a */ /* 0x000fe40000000000 */
[----:B------:R-:W-:Y:S02]  /*1a1d0*/  IADD3 R5, P0, PT, R0, 0x600, RZ ;  /* 0x0000060000057810 */ /* 0x000fe40007f1e0ff */
[----:B------:R-:W-:Y:S01]  /*1a1e0*/  IADD3 R17, P1, PT, R6, 0x2, RZ ;  /* 0x0000000206117810 */ /* 0x000fe20007f3e0ff */
[----:B------:R0:W-:Y:S01]  /*1a1f0*/  STL [R1+0x124], R6 ;  /* 0x0001240601007387 */ /* 0x0001e20000100800 */
[----:B------:R-:W-:Y:S02]  /*1a200*/  LOP3.LUT R2, R2, 0xffffefff, RZ, 0xc0, !PT ;  /* 0xffffefff02027812 */ /* 0x000fe400078ec0ff */
[----:B------:R-:W-:Y:S01]  /*1a210*/  IADD3.X R16, PT, PT, R16, 0x40004040, RZ, P1, !PT ;  /* 0x4000404010107810 */ /* 0x000fe20000ffe4ff */
[----:B------:R2:W-:Y:S01]  /*1a220*/  STL.64 [R1+0x7d0], R8 ;  /* 0x0007d00801007387 */ /* 0x0005e20000100a00 */
[----:B------:R-:W-:-:S02]  /*1a230*/  IADD3 R4, P1, PT, R0, 0x680, RZ ;  /* 0x0000068000047810 */ /* 0x000fc40007f3e0ff */
[----:B------:R-:W-:Y:S02]  /*1a240*/  R2UR UR30, R5 ;  /* 0x00000000051e72ca */ /* 0x000fe400000e0000 */
[----:B------:R-:W-:Y:S02]  /*1a250*/  R2UR UR32, R4 ;  /* 0x00000000042072ca */ /* 0x000fe400000e0000 */
[----:B------:R-:W-:Y:S02]  /*1a260*/  @P0 LOP3.LUT R2, R2, 0x1000, RZ, 0xfc, !PT ;  /* 0x0000100002020812 */ /* 0x000fe400078efcff */
[----:B------:R-:W-:Y:S02]  /*1a270*/  IADD3 R4, P0, PT, R0, 0x700, RZ ;  /* 0x0000070000047810 */ /* 0x000fe40007f1e0ff */
[----:B------:R-:W-:Y:S02]  /*1a280*/  LOP3.LUT R2, R2, 0xfffff7ff, RZ, 0xc0, !PT ;  /* 0xfffff7ff02027812 */ /* 0x000fe400078ec0ff */
[----:B------:R-:W-:-:S02]  /*1a290*/  R2UR UR34, R4 ;  /* 0x00000000042272ca */ /* 0x000fc400000e0000 */
[----:B------:R-:W-:Y:S02]  /*1a2a0*/  @P1 LOP3.LUT R2, R2, 0x800, RZ, 0xfc, !PT ;  /* 0x0000080002021812 */ /* 0x000fe400078efcff */
[----:B------:R-:W-:Y:S02]  /*1a2b0*/  IADD3 R4, P1, PT, R0, 0x780, RZ ;  /* 0x0000078000047810 */ /* 0x000fe40007f3e0ff */
[----:B------:R-:W-:Y:S02]  /*1a2c0*/  LOP3.LUT R2, R2, 0xfffffbff, RZ, 0xc0, !PT ;  /* 0xfffffbff02027812 */ /* 0x000fe400078ec0ff */
[----:B------:R-:W-:Y:S02]  /*1a2d0*/  R2UR UR36, R4 ;  /* 0x00000000042472ca */ /* 0x000fe400000e0000 */
[----:B------:R-:W-:Y:S02]  /*1a2e0*/  @P0 LOP3.LUT R2, R2, 0x400, RZ, 0xfc, !PT ;  /* 0x0000040002020812 */ /* 0x000fe400078efcff */
[----:B------:R-:W-:-:S02]  /*1a2f0*/  IADD3 R4, P0, PT, R0, 0x800, RZ ;  /* 0x0000080000047810 */ /* 0x000fc40007f1e0ff */
[----:B------:R-:W-:Y:S02]  /*1a300*/  LOP3.LUT R2, R2, 0xfffffdff, RZ, 0xc0, !PT ;  /* 0xfffffdff02027812 */ /* 0x000fe400078ec0ff */
        /* <DEDUP_REMOVED lines=39> */
[C---:B------:R-:W-:Y:S02]  /*1a580*/  LOP3.LUT P0, RZ, R2.reuse, 0x2, RZ, 0xc0, !PT ;  /* 0x0000000202ff7812 */ /* 0x040fe4000780c0ff */
[----:B------:R-:W-:-:S02]  /*1a590*/  LOP3.LUT R2, R2, 0xfffbffff, RZ, 0xc0, !PT ;  /* 0xfffbffff02027812 */ /* 0x000fc400078ec0ff */
[----:B------:R-:W-:Y:S02]  /*1a5a0*/  R2UR UR58, R4 ;  /* 0x00000000043a72ca */ /* 0x000fe400000e0000 */
[----:B------:R-:W-:Y:S02]  /*1a5b0*/  IADD3 R4, P4, PT, R0, 0xd80, RZ ;  /* 0x00000d8000047810 */ /* 0x000fe40007f9e0ff */
[----:B------:R-:W-:Y:S02]  /*1a5c0*/  R2UR UR68, R17 ;  /* 0x00000000114472ca */ /* 0x000fe400000e0000 */
[----:B------:R-:W-:Y:S02]  /*1a5d0*/  R2UR UR60, R4 ;  /* 0x00000000043c72ca */ /* 0x000fe400000e0000 */
[----:B------:R-:W-:Y:S02]  /*1a5e0*/  IADD3 R4, P3, PT, R0, 0xe00, RZ ;  /* 0x00000e0000047810 */ /* 0x000fe40007f7e0ff */
[----:B------:R-:W-:-:S02]  /*1a5f0*/  @P0 LOP3.LUT R2, R2, 0x40000, RZ, 0xfc, !PT ;  /* 0x0004000002020812 */ /* 0x000fc400078efcff */
[----:B------:R-:W-:Y:S02]  /*1a600*/  R2UR UR62, R4 ;  /* 0x00000000043e72ca */ /* 0x000fe400000e0000 */
[C---:B------:R-:W-:Y:S02]  /*1a610*/  LOP3.LUT P0, RZ, R2.reuse, 0x4, RZ, 0xc0, !PT ;  /* 0x0000000402ff7812 */ /* 0x040fe4000780c0ff */
[----:B------:R-:W-:Y:S02]  /*1a620*/  LOP3.LUT R2, R2, 0xfff7ffff, RZ, 0xc0, !PT ;  /* 0xfff7ffff02027812 */ /* 0x000fe400078ec0ff */
[C---:B------:R-:W-:Y:S02]  /*1a630*/  IADD3 R4, P2, PT, R0.reuse, 0xe80, RZ ;  /* 0x00000e8000047810 */ /* 0x040fe40007f5e0ff */
[----:B------:R-:W-:Y:S02]  /*1a640*/  IADD3 R0, P6, PT, R0, 0xf00, RZ ;  /* 0x00000f0000007810 */ /* 0x000fe40007fde0ff */
[----:B------:R-:W-:-:S02]  /*1a650*/  R2UR UR64, R4 ;  /* 0x00000000044072ca */ /* 0x000fc400000e0000 */
[----:B------:R-:W-:Y:S02]  /*1a660*/  R2UR UR66, R0 ;  /* 0x00000000004272ca */ /* 0x000fe400000e0000 */
[----:B------:R-:W-:Y:S02]  /*1a670*/  R2UR UR69, R16 ;  /* 0x00000000104572ca */ /* 0x000fe400000e0000 */
[----:B------:R-:W-:-:S04]  /*1a680*/  @P0 LOP3.LUT R2, R2, 0x80000, RZ, 0xfc, !PT ;  /* 0x0008000002020812 */ /* 0x000fc800078efcff */
[C---:B------:R-:W-:Y:S02]  /*1a690*/  LOP3.LUT P0, RZ, R2.reuse, 0x8, RZ, 0xc0, !PT ;  /* 0x0000000802ff7812 */ /* 0x040fe4000780c0ff */
[----:B------:R-:W-:-:S11]  /*1a6a0*/  LOP3.LUT R2, R2, 0xffefffff, RZ, 0xc0, !PT ;  /* 0xffefffff02027812 */ /* 0x000fd600078ec0ff */
        /* <DEDUP_REMOVED lines=31> */
[----:B------:R-:W-:-:S04]  /*1a8a0*/  LOP3.LUT P0, RZ, R2, 0x4000, RZ, 0xc0, !PT ;  /* 0x0000400002ff7812 */ /* 0x000fc8000780c0ff */
[----:B0-----:R-:W-:Y:S02]  /*1a8b0*/  IADD3.X R6, PT, PT, R3, RZ, RZ, P0, !PT ;  /* 0x000000ff03067210 */ /* 0x001fe400007fe4ff */
[----:B------:R-:W-:Y:S02]  /*1a8c0*/  LOP3.LUT P0, RZ, R2, 0x40000000, RZ, 0xc0, !PT ;  /* 0x4000000002ff7812 */ /* 0x000fe4000780c0ff */
[----:B------:R-:W-:-:S03]  /*1a8d0*/  R2UR UR27, R6 ;  /* 0x00000000061b72ca */ /* 0x000fc600000e0000 */
[----:B------:R-:W-:Y:S01]  /*1a8e0*/  IMAD.X R5, RZ, RZ, R3, P0 ;  /* 0x000000ffff057224 */ /* 0x000fe200000e0603 */
[----:B------:R-:W-:-:S04]  /*1a8f0*/  LOP3.LUT P0, RZ, R2, 0x20000000, RZ, 0xc0, !PT ;  /* 0x2000000002ff7812 */ /* 0x000fc8000780c0ff */
[----:B------:R-:W-:Y:S01]  /*1a900*/  R2UR UR29, R5 ;  /* 0x00000000051d72ca */ /* 0x000fe200000e0000 */
[----:B------:R-:W-:Y:S01]  /*1a910*/  IMAD.X R4, RZ, RZ, R3, P0 ;  /* 0x000000ffff047224 */ /* 0x000fe200000e0603 */
[----:B------:R-:W-:-:S04]  /*1a920*/  LOP3.LUT P0, RZ, R2, 0x10000000, RZ, 0xc0, !PT ;  /* 0x1000000002ff7812 */ /* 0x000fc8000780c0ff */
[----:B------:R-:W-:Y:S01]  /*1a930*/  R2UR UR31, R4 ;  /* 0x00000000041f72ca */ /* 0x000fe200000e0000 */
[----:B------:R-:W-:Y:S01]  /*1a940*/  IMAD.X R0, RZ, RZ, R3, P0 ;  /* 0x000000ffff007224 */ /* 0x000fe200000e0603 */
[----:B------:R-:W-:-:S04]  /*1a950*/  LOP3.LUT P0, RZ, R2, 0x8000000, RZ, 0xc0, !PT ;  /* 0x0800000002ff7812 */ /* 0x000fc8000780c0ff */
[C---:B--2---:R-:W-:Y:S02]  /*1a960*/  IADD3.X R8, PT, PT, R3.reuse, RZ, RZ, P0, !PT ;  /* 0x000000ff03087210 */ /* 0x044fe400007fe4ff */
[----:B------:R-:W-:Y:S02]  /*1a970*/  LOP3.LUT P0, RZ, R2, 0x4000000, RZ, 0xc0, !PT ;  /* 0x0400000002ff7812 */ /* 0x000fe4000780c0ff */
[----:B------:R-:W-:Y:S02]  /*1a980*/  R2UR UR33, R0 ;  /* 0x00000000002172ca */ /* 0x000fe400000e0000 */
[----:B------:R-:W-:Y:S01]  /*1a990*/  IADD3.X R0, PT, PT, R3, RZ, RZ, P1, !PT ;  /* 0x000000ff03007210 */ /* 0x000fe20000ffe4ff */
[--C-:B------:R-:W-:Y:S01]  /*1a9a0*/  IMAD.X R10, RZ, RZ, R3.reuse, P0 ;  /* 0x000000ffff0a7224 */ /* 0x100fe200000e0603 */
[----:B------:R-:W-:Y:S02]  /*1a9b0*/  LOP3.LUT P0, RZ, R2, 0x2000000, RZ, 0xc0, !PT ;  /* 0x0200000002ff7812 */ /* 0x000fe4000780c0ff */
[----:B------:R-:W-:Y:S01]  /*1a9c0*/  R2UR UR59, R0 ;  /* 0x00000000003b72ca */ /* 0x000fe200000e0000 */
[--C-:B------:R-:W-:Y:S01]  /*1a9d0*/  IMAD.X R0, RZ, RZ, R3.reuse, P4 ;  /* 0x000000ffff007224 */ /* 0x100fe200020e0603 */
[----:B------:R-:W-:Y:S01]  /*1a9e0*/  R2UR UR35, R8 ;  /* 0x00000000082372ca */ /* 0x000fe200000e0000 */
[----:B------:R-:W-:Y:S01]  /*1a9f0*/  IMAD.X R14, RZ, RZ, R3, P0 ;  /* 0x000000ffff0e7224 */ /* 0x000fe200000e0603 */
[----:B------:R-:W-:-:S02]  /*1aa00*/  LOP3.LUT P0, RZ, R2, 0x1000000, RZ, 0xc0, !PT ;  /* 0x0100000002ff7812 */ /* 0x000fc4000780c0ff */
[----:B------:R-:W-:Y:S01]  /*1aa10*/  R2UR UR61, R0 ;  /* 0x00000000003d72ca */ /* 0x000fe200000e0000 */
[--C-:B------:R-:W-:Y:S01]  /*1aa20*/  IMAD.X R0, RZ, RZ, R3.reuse, P3 ;  /* 0x000000ffff007224 */ /* 0x100fe200018e0603 */
[C---:B------:R-:W-:Y:S02]  /*1aa30*/  IADD3.X R13, PT, PT, R3.reuse, RZ, RZ, P0, !PT ;  /* 0x000000ff030d7210 */ /* 0x040fe400007fe4ff */
[----:B------:R-:W-:Y:S02]  /*1aa40*/  LOP3.LUT P0, RZ, R2, 0x800000, RZ, 0xc0, !PT ;  /* 0x0080000002ff7812 */ /* 0x000fe4000780c0ff */
[----:B------:R-:W-:Y:S02]  /*1aa50*/  R2UR UR63, R0 ;  /* 0x00000000003f72ca */ /* 0x000fe400000e0000 */
[----:B------:R-:W-:Y:S01]  /*1aa60*/  IADD3.X R0, PT, PT, R3, RZ, RZ, P2, !PT ;  /* 0x000000ff03007210 */ /* 0x000fe200017fe4ff */
[----:B------:R-:W-:Y:S01]  /*1aa70*/  IMAD.X R12, RZ, RZ, R3, P0 ;  /* 0x000000ffff0c7224 */ /* 0x000fe200000e0603 */
[----:B------:R-:W-:-:S02]  /*1aa80*/  LOP3.LUT P0, RZ, R2, 0x400000, RZ, 0xc0, !PT ;  /* 0x0040000002ff7812 */ /* 0x000fc4000780c0ff */
[----:B------:R-:W-:Y:S02]  /*1aa90*/  R2UR UR37, R10 ;  /* 0x000000000a2572ca */ /* 0x000fe400000e0000 */
[----:B------:R-:W-:Y:S01]  /*1aaa0*/  R2UR UR39, R14 ;  /* 0x000000000e2772ca */ /* 0x000fe200000e0000 */
[----:B------:R-:W-:Y:S01]  /*1aab0*/  IMAD.X R11, RZ, RZ, R3, P0 ;  /* 0x000000ffff0b7224 */ /* 0x000fe200000e0603 */
[C---:B------:R-:W-:Y:S02]  /*1aac0*/  LOP3.LUT P0, RZ, R2.reuse, 0x200000, RZ, 0xc0, !PT ;  /* 0x0020000002ff7812 */ /* 0x040fe4000780c0ff */
[----:B------:R-:W-:Y:S02]  /*1aad0*/  R2UR UR41, R13 ;  /* 0x000000000d2972ca */ /* 0x000fe400000e0000 */
[----:B------:R-:W-:Y:S02]  /*1aae0*/  IADD3.X R9, PT, PT, R3, RZ, RZ, P0, !PT ;  /* 0x000000ff03097210 */ /* 0x000fe400007fe4ff */
[----:B------:R-:W-:-:S02]  /*1aaf0*/  LOP3.LUT P0, RZ, R2, 0x100000, RZ, 0xc0, !PT ;  /* 0x0010000002ff7812 */ /* 0x000fc4000780c0ff */
[----:B------:R-:W-:Y:S02]  /*1ab00*/  R2UR UR43, R12 ;  /* 0x000000000c2b72ca */ /* 0x000fe400000e0000 */
[----:B------:R-:W-:Y:S01]  /*1ab10*/  R2UR UR45, R11 ;  /* 0x000000000b2d72ca */ /* 0x000fe200000e0000 */
[--C-:B------:R-:W-:Y:S01]  /*1ab20*/  IMAD.X R7, RZ, RZ, R3.reuse, P0 ;  /* 0x000000ffff077224 */ /* 0x100fe200000e0603 */
[C---:B------:R-:W-:Y:S02]  /*1ab30*/  LOP3.LUT P0, RZ, R2.reuse, 0x80000, RZ, 0xc0, !PT ;  /* 0x0008000002ff7812 */ /* 0x040fe4000780c0ff */
[----:B------:R-:W-:Y:S02]  /*1ab40*/  R2UR UR47, R9 ;  /* 0x00000000092f72ca */ /* 0x000fe400000e0000 */
[----:B------:R-:W-:Y:S01]  /*1ab50*/  R2UR UR49, R7 ;  /* 0x00000000073172ca */ /* 0x000fe200000e0000 */
[----:B------:R-:W-:Y:S01]  /*1ab60*/  IMAD.X R6, RZ, RZ, R3, P0 ;  /* 0x000000ffff067224 */ /* 0x000fe200000e0603 */
[----:B------:R-:W-:Y:S01]  /*1ab70*/  LOP3.LUT P0, RZ, R2, 0x40000, RZ, 0xc0, !PT ;  /* 0x0004000002ff7812 */ /* 0x000fe2000780c0ff */
[----:B------:R-:W-:Y:S01]  /*1ab80*/  IMAD.U32 R7, RZ, RZ, UR71 ;  /* 0x00000047ff077e24 */ /* 0x000fe2000f8e00ff */
[----:B------:R-:W-:-:S02]  /*1ab90*/  R2UR UR65, R0 ;  /* 0x00000000004172ca */ /* 0x000fc400000e0000 */
[----:B------:R-:W-:Y:S02]  /*1aba0*/  IADD3.X R5, PT, PT, R3, RZ, RZ, P0, !PT ;  /* 0x000000ff03057210 */ /* 0x000fe400007fe4ff */
[C---:B------:R-:W-:Y:S02]  /*1abb0*/  LOP3.LUT P0, RZ, R2.reuse, 0x20000, RZ, 0xc0, !PT ;  /* 0x0002000002ff7812 */ /* 0x040fe4000780c0ff */
[----:B------:R-:W-:Y:S02]  /*1abc0*/  R2UR UR53, R5 ;  /* 0x00000000053572ca */ /* 0x000fe400000e0000 */
[----:B------:R-:W0:Y:S01]  /*1abd0*/  LDC R5, c[0x0][0x3c4] ;  /* 0x0000f100ff057b82 */ /* 0x000e220000000800 */
[--C-:B------:R-:W-:Y:S01]  /*1abe0*/  IMAD.X R4, RZ, RZ, R3.reuse, P0 ;  /* 0x000000ffff047224 */ /* 0x100fe200000e0603 */
[----:B------:R-:W-:Y:S01]  /*1abf0*/  LOP3.LUT P0, RZ, R2, 0x10000, RZ, 0xc0, !PT ;  /* 0x0001000002ff7812 */ /* 0x000fe2000780c0ff */
[----:B------:R-:W-:Y:S01]  /*1ac00*/  IMAD.X R2, RZ, RZ, R3, P5 ;  /* 0x000000ffff027224 */ /* 0x000fe200028e0603 */
[----:B------:R-:W-:Y:S01]  /*1ac10*/  R2UR UR51, R6 ;  /* 0x00000000063372ca */ /* 0x000fe200000e0000 */
[----:B------:R-:W-:Y:S01]  /*1ac20*/  IMAD.U32 R6, RZ, RZ, UR70 ;  /* 0x00000046ff067e24 */ /* 0x000fe2000f8e00ff */
[----:B------:R-:W-:Y:S01]  /*1ac30*/  R2UR UR55, R4 ;  /* 0x00000000043772ca */ /* 0x000fe200000e0000 */
[----:B------:R-:W-:Y:S01]  /*1ac40*/  UIADD3.64 UR70, UPT, UPT, UR12, 0x4, URZ ;  /* 0x000000040c467897 */ /* 0x000fe2000fffe0ff */
[----:B------:R-:W2:Y:S01]  /*1ac50*/  LDC R4, c[0x0][0x3d4] ;  /* 0x0000f500ff047b82 */ /* 0x000ea20000000800 */
[----:B------:R-:W-:Y:S01]  /*1ac60*/  IADD3.X R3, PT, PT, R3, RZ, RZ, P6, !PT ;  /* 0x000000ff03037210 */ /* 0x000fe200037fe4ff */
[----:B------:R3:W-:Y:S01]  /*1ac70*/  STL.64 [R1+0x7c8], R6 ;  /* 0x0007c80601007387 */ /* 0x0007e20000100a00 */
[----:B------:R-:W-:-:S02]  /*1ac80*/  R2UR UR57, R2 ;  /* 0x00000000023972ca */ /* 0x000fc400000e0000 */
[----:B------:R-:W-:Y:S01]  /*1ac90*/  R2UR UR67, R3 ;  /* 0x00000000034372ca */ /* 0x000fe200000e0000 */
[----:B------:R-:W-:Y:S01]  /*1aca0*/  STL [R1+0x120], RZ ;  /* 0x000120ff01007387 */ /* 0x000fe20000100800 */
[----:B------:R-:W-:Y:S01]  /*1acb0*/  ISETP.NE.U32.AND P5, PT, R18, RZ, PT ;  /* 0x000000ff1200720c */ /* 0x000fe20003fa5070 */
[----:B---3--:R-:W-:Y:S01]  /*1acc0*/  IMAD.U32 R6, RZ, RZ, UR72 ;  /* 0x00000048ff067e24 */ /* 0x008fe2000f8e00ff */
[----:B0-----:R-:W-:Y:S01]  /*1acd0*/  SHF.L.U32 R3, R5, 0x6, RZ ;  /* 0x0000000605037819 */ /* 0x001fe200000006ff */
[----:B------:R-:W-:Y:S01]  /*1ace0*/  IMAD.U32 R7, RZ, RZ, UR73 ;  /* 0x00000049ff077e24 */ /* 0x000fe2000f8e00ff */
[----:B------:R-:W-:Y:S01]  /*1acf0*/  UIADD3.64 UR72, UPT, UPT, UR12, 0x1fe, URZ ;  /* 0x000001fe0c487897 */ /* 0x000fe2000fffe0ff */
[----:B------:R-:W-:-:S03]  /*1ad00*/  IMAD.U32 R5, RZ, RZ, UR71 ;  /* 0x00000047ff057e24 */ /* 0x000fc6000f8e00ff */
[----:B------:R0:W-:Y:S01]  /*1ad10*/  STL.64 [R1+0x7a8], R6 ;  /* 0x0007a80601007387 */ /* 0x0001e20000100a00 */
[----:B--2---:R-:W-:Y:S01]  /*1ad20*/  IMAD.SHL.U32 R2, R4, 0x40, RZ ;  /* 0x0000004004027824 */ /* 0x004fe200078e00ff */
[----:B------:R-:W-:Y:S01]  /*1ad30*/  MOV R4, UR70 ;  /* 0x0000004600047c02 */ /* 0x000fe20008000f00 */
[----:B------:R-:W-:-:S04]  /*1ad40*/  UIADD3.64 UR70, UPT, UPT, UR12, 0x200, URZ ;  /* 0x000002000c467897 */ /* 0x000fc8000fffe0ff */
[----:B------:R2:W-:Y:S01]  /*1ad50*/  STL.64 [R1+0x7a0], R4 ;  /* 0x0007a00401007387 */ /* 0x0005e20000100a00 */
[----:B0-----:R-:W-:Y:S01]  /*1ad60*/  IMAD.U32 R6, RZ, RZ, UR72 ;  /* 0x00000048ff067e24 */ /* 0x001fe2000f8e00ff */
[----:B------:R-:W-:Y:S01]  /*1ad70*/  MOV R7, UR73 ;  /* 0x0000004900077c02 */ /* 0x000fe20008000f00 */
[----:B------:R-:W-:-:S04]  /*1ad80*/  UIADD3.64 UR72, UPT, UPT, UR12, 0x202, URZ ;  /* 0x000002020c487897 */ /* 0x000fc8000fffe0ff */
[----:B------:R0:W-:Y:S01]  /*1ad90*/  STL.64 [R1+0x798], R6 ;  /* 0x0007980601007387 */ /* 0x0001e20000100a00 */
[----:B--2---:R-:W-:Y:S02]  /*1ada0*/  IMAD.U32 R4, RZ, RZ, UR70 ;  /* 0x00000046ff047e24 */ /* 0x004fe4000f8e00ff */
[----:B------:R-:W-:Y:S01]  /*1adb0*/  IMAD.U32 R5, RZ, RZ, UR71 ;  /* 0x00000047ff057e24 */ /* 0x000fe2000f8e00ff */
[----:B------:R-:W-:-:S04]  /*1adc0*/  UIADD3.64 UR70, UPT, UPT, UR12, 0x204, URZ ;  /* 0x000002040c467897 */ /* 0x000fc8000fffe0ff */
[----:B------:R2:W-:Y:S01]  /*1add0*/  STL.64 [R1+0x790], R4 ;  /* 0x0007900401007387 */ /* 0x0005e20000100a00 */
[----:B0-----:R-:W-:Y:S01]  /*1ade0*/  MOV R6, UR72 ;  /* 0x0000004800067c02 */ /* 0x001fe20008000f00 */
[----:B------:R-:W-:Y:S01]  /*1adf0*/  IMAD.U32 R7, RZ, RZ, UR73 ;  /* 0x00000049ff077e24 */ /* 0x000fe2000f8e00ff */
[----:B------:R-:W-:-:S04]  /*1ae00*/  UIADD3.64 UR72, UPT, UPT, UR12, 0x3fe, URZ ;  /* 0x000003fe0c487897 */ /* 0x000fc8000fffe0ff */
[----:B------:R0:W-:Y:S01]  /*1ae10*/  STL.64 [R1+0x788], R6 ;  /* 0x0007880601007387 */ /* 0x0001e20000100a00 */
[----:B--2---:R-:W-:Y:S01]  /*1ae20*/  IMAD.U32 R4, RZ, RZ, UR70 ;  /* 0x00000046ff047e24 */ /* 0x004fe2000f8e00ff */
[----:B------:R-:W-:Y:S01]  /*1ae30*/  MOV R5, UR71 ;  /* 0x0000004700057c02 */ /* 0x000fe20008000f00 */
[----:B------:R-:W-:-:S04]  /*1ae40*/  UIADD3.64 UR70, UPT, UPT, UR12, 0x400, URZ ;  /* 0x000004000c467897 */ /* 0x000fc8000fffe0ff */
[----:B------:R2:W-:Y:S01]  /*1ae50*/  STL.64 [R1+0x778], R4 ;  /* 0x0007780401007387 */ /* 0x0005e20000100a00 */
[----:B0-----:R-:W-:Y:S02]  /*1ae60*/  IMAD.U32 R6, RZ, RZ, UR72 ;  /* 0x00000048ff067e24 */ /* 0x001fe4000f8e00ff */
[----:B------:R-:W-:Y:S01]  /*1ae70*/  IMAD.U32 R7, RZ, RZ, UR73 ;  /* 0x00000049ff077e24 */ /* 0x000fe2000f8e00ff */
[----:B------:R-:W-:-:S04]  /*1ae80*/  UIADD3.64 UR72, UPT, UPT, UR12, 0x402, URZ ;  /* 0x000004020c487897 */ /* 0x000fc8000fffe0ff */
[----:B------:R0:W-:Y:S01]  /*1ae90*/  STL.64 [R1+0x770], R6 ;  /* 0x0007700601007387 */ /* 0x0001e20000100a00 */
[----:B--2---:R-:W-:Y:S01]  /*1aea0*/  MOV R4, UR70 ;  /* 0x0000004600047c02 */ /* 0x004fe20008000f00 */
[----:B------:R-:W-:Y:S01]  /*1aeb0*/  IMAD.U32 R5, RZ, RZ, UR71 ;  /* 0x00000047ff057e24 */ /* 0x000fe2000f8e00ff */
        /* <DEDUP_REMOVED lines=84> */
[----:B------:R-:W-:Y:S02]  /*1b400*/  UIADD3.64 UR72, UPT, UPT, UR68, 0x2, URZ ;  /* 0x0000000244487897 */ /* 0x000fe4000fffe0ff */
[----:B------:R-:W-:Y:S02]  /*1b410*/  UIADD3.64 UR72, UPT, UPT, UR68, 0x7fe, URZ ;  /* 0x000007fe44487897 */ /* 0x000fe4000fffe0ff */
[----:B------:R0:W-:Y:S01]  /*1b420*/  STL.64 [R1+0x6a8], R6 ;  /* 0x0006a80601007387 */ /* 0x0001e20000100a00 */
[----:B------:R-:W-:Y:S01]  /*1b430*/  UIADD3.64 UR72, UPT, UPT, UR68, 0x802, URZ ;  /* 0x0000080244487897 */ /* 0x000fe2000fffe0ff */
[----:B--2---:R-:W-:Y:S01]  /*1b440*/  IMAD.U32 R4, RZ, RZ, UR70 ;  /* 0x00000046ff047e24 */ /* 0x004fe2000f8e00ff */
[----:B------:R-:W-:Y:S01]  /*1b450*/  MOV R5, UR71 ;  /* 0x0000004700057c02 */ /* 0x000fe20008000f00 */
[----:B------:R-:W-:-:S02]  /*1b460*/  UIADD3.64 UR70, UPT, UPT, UR68, 0x4, URZ ;  /* 0x0000000444467897 */ /* 0x000fc4000fffe0ff */
[----:B------:R-:W-:Y:S02]  /*1b470*/  UIADD3.64 UR70, UPT, UPT, UR68, 0x800, URZ ;  /* 0x0000080044467897 */ /* 0x000fe4000fffe0ff */
[----:B------:R0:W-:Y:S01]  /*1b480*/  STL.64 [R1+0x6a0], R4 ;  /* 0x0006a00401007387 */ /* 0x0001e20000100a00 */
[----:B------:R-:W-:-:S12]  /*1b490*/  UIADD3.64 UR70, UPT, UPT, UR68, 0x804, URZ ;  /* 0x0000080444467897 */ /* 0x000fd8000fffe0ff */
.L_x_18:
[----:B------:R-:W2:Y:S04]  /*1b4a0*/  LDL.64 R18, [R1+0x1140] ;  /* 0x0011400001127983 */ /* 0x000ea80000100a00 */
[----:B------:R-:W3:Y:S04]  /*1b4b0*/  LDL.64 R10, [R1+0x1148] ;  /* 0x00114800010a7983 */ /* 0x000ee80000100a00 */
[----:B----4-:R-:W4:Y:S04]  /*1b4c0*/  LDL.64 R24, [R1+0x1088] ;  /* 0x0010880001187983 */ /* 0x010f280000100a00 */
[----:B------:R-:W5:Y:S04]  /*1b4d0*/  LDL.64 R22, [R1+0x1080] ;  /* 0x0010800001167983 */ /* 0x000f680000100a00 */
[----:B------:R-:W5:Y:S01]  /*1b4e0*/  LDL.64 R32, [R1+0x1138] ;  /* 0x0011380001207983 */ /* 0x000f620000100a00 */
[C---:B------:R-:W-:Y:S01]  /*1b4f0*/  IMAD.WIDE R8, R3.reuse, 0x2, R204 ;  /* 0x0000000203087825 */ /* 0x040fe200078e02cc */
[----:B0-----:R-:W0:Y:S02]  /*1b500*/  LDC R170, c[0x0][0x3c4] ;  /* 0x0000f100ffaa7b82 */ /* 0x001e240000000800 */
[----:B------:R-:W5:Y:S04]  /*1b510*/  LDL.64 R20, [R1+0x1078] ;  /* 0x0010780001147983 */ /* 0x000f680000100a00 */
[----:B------:R-:W5:Y:S01]  /*1b520*/  LDL.64 R28, [R1+0x1070] ;  /* 0x00107000011c7983 */ /* 0x000f620000100a00 */
[C---:B------:R-:W-:Y:S01]  /*1b530*/  IMAD.WIDE R12, R3.reuse, 0x2, R198 ;  /* 0x00000002030c7825 */ /* 0x040fe200078e02c6 */
[----:B------:R-:W1:Y:S02]  /*1b540*/  LDC R160, c[0x0][0x3c4] ;  /* 0x0000f100ffa07b82 */ /* 0x000e640000000800 */
[----:B------:R2:W5:Y:S04]  /*1b550*/  LDG.E.U16 R185, desc[UR10][R8.64] ;  /* 0x0000000a08b97981 */ /* 0x000568000c1e1500 */
[----:B------:R-:W5:Y:S04]  /*1b560*/  LDL.64 R30, [R1+0x1130] ;  /* 0x00113000011e7983 */ /* 0x000f680000100a00 */
[----:B------:R-:W5:Y:S01]  /*1b570*/  LDL.64 R14, [R1+0xfb8] ;  /* 0x000fb800010e7983 */ /* 0x000f620000100a00 */
[C---:B0-----:R-:W-:Y:S01]  /*1b580*/  IMAD.WIDE R6, R3.reuse, 0x2, R202 ;  /* 0x0000000203067825 */ /* 0x041fe200078e02ca */
[----:B------:R-:W0:Y:S02]  /*1b590*/  LDC R182, c[0x0][0x3c4] ;  /* 0x0000f100ffb67b82 */ /* 0x000e240000000800 */
[----:B------:R-:W5:Y:S04]  /*1b5a0*/  LDL.64 R26, [R1+0xfb0] ;  /* 0x000fb000011a7983 */ /* 0x000f680000100a00 */
[----:B------:R4:W5:Y:S04]  /*1b5b0*/  LDG.E.U16 R181, desc[UR10][R12.64] ;  /* 0x0000000a0cb57981 */ /* 0x000968000c1e1500 */
[----:B------:R-:W5:Y:S04]  /*1b5c0*/  LDL.64 R16, [R1+0xfc8] ;  /* 0x000fc80001107983 */ /* 0x000f680000100a00 */
[----:B------:R5:W5:Y:S01]  /*1b5d0*/  LDG.E.U16 R184, desc[UR10][R6.64] ;  /* 0x0000000a06b87981 */ /* 0x000b62000c1e1500 */
[----:B------:R-:W-:-:S03]  /*1b5e0*/  IMAD.WIDE R4, R3, 0x2, R200 ;  /* 0x0000000203047825 */ /* 0x000fc600078e02c8 */
[----:B------:R-:W5:Y:S04]  /*1b5f0*/  LDL.64 R34, [R1+0xfc0] ;  /* 0x000fc00001227983 */ /* 0x000f680000100a00 */
[----:B------:R-:W5:Y:S04]  /*1b600*/  LDG.E.U16 R183, desc[UR10][R4.64] ;  /* 0x0000000a04b77981 */ /* 0x000f68000c1e1500 */
[----:B------:R-:W5:Y:S04]  /*1b610*/  LDL.64 R36, [R1+0xf88] ;  /* 0x000f880001247983 */ /* 0x000f680000100a00 */
[----:B-1----:R-:W5:Y:S04]  /*1b620*/  LDL.64 R120, [R1+0xf48] ;  /* 0x000f480001787983 */ /* 0x002f680000100a00 */
[----:B------:R-:W5:Y:S04]  /*1b630*/  LDL.64 R122, [R1+0xff0] ;  /* 0x000ff000017a7983 */ /* 0x000f680000100a00 */
        /* <DEDUP_REMOVED lines=25> */
[----:B------:R-:W5:Y:S01]  /*1b7d0*/  LDL.64 R218, [R1+0x1178] ;  /* 0x0011780001da7983 */ /* 0x000f620000100a00 */
[----:B--2---:R-:W-:-:S03]  /*1b7e0*/  IMAD.WIDE R8, R3, 0x2, R18 ;  /* 0x0000000203087825 */ /* 0x004fc600078e0212 */
[----:B------:R-:W2:Y:S01]  /*1b7f0*/  LDL.64 R18, [R1+0xf08] ;  /* 0x000f080001127983 */ /* 0x000ea20000100a00 */
[----:B---3--:R-:W-:-:S03]  /*1b800*/  IMAD.WIDE R10, R3, 0x2, R10 ;  /* 0x00000002030a7825 */ /* 0x008fc600078e020a */
[----:B------:R1:W3:Y:S01]  /*1b810*/  LDG.E.U16 R179, desc[UR10][R8.64] ;  /* 0x0000000a08b37981 */ /* 0x0002e2000c1e1500 */
[----:B----4-:R-:W-:-:S03]  /*1b820*/  IMAD.WIDE R12, R3, 0x2, R24 ;  /* 0x00000002030c7825 */ /* 0x010fc600078e0218 */
[----:B------:R-:W4:Y:S04]  /*1b830*/  LDL.64 R24, [R1+0xef0] ;  /* 0x000ef00001187983 */ /* 0x000f280000100a00 */
[----:B------:R0:W3:Y:S01]  /*1b840*/  LDG.E.U16 R180, desc[UR10][R10.64] ;  /* 0x0000000a0ab47981 */ /* 0x0000e2000c1e1500 */
[----:B-----5:R-:W-:-:S03]  /*1b850*/  IMAD.WIDE R6, R3, 0x2, R32 ;  /* 0x0000000203067825 */ /* 0x020fc600078e0220 */
[----:B------:R-:W5:Y:S01]  /*1b860*/  LDL.64 R32, [R1+0xf00] ;  /* 0x000f000001207983 */ /* 0x000f620000100a00 */
[----:B-1----:R-:W-:-:S03]  /*1b870*/  IMAD.WIDE R8, R3, 0x2, R20 ;  /* 0x0000000203087825 */ /* 0x002fc600078e0214 */
[----:B------:R1:W3:Y:S01]  /*1b880*/  LDG.E.U16 R178, desc[UR10][R6.64] ;  /* 0x0000000a06b27981 */ /* 0x0002e2000c1e1500 */
[----:B0-----:R-:W-:-:S03]  /*1b890*/  IMAD.WIDE R10, R3, 0x2, R22 ;  /* 0x00000002030a7825 */ /* 0x001fc600078e0216 */
[----:B------:R-:W3:Y:S04]  /*1b8a0*/  LDL.64 R22, [R1+0xe48] ;  /* 0x000e480001167983 */ /* 0x000ee80000100a00 */
[----:B------:R-:W5:Y:S01]  /*1b8b0*/  LDL.64 R20, [R1+0xe40] ;  /* 0x000e400001147983 */ /* 0x000f620000100a00 */
[----:B-1----:R-:W-:-:S03]  /*1b8c0*/  IMAD.WIDE R6, R3, 0x2, R28 ;  /* 0x0000000203067825 */ /* 0x002fc600078e021c */
[----:B------:R-:W5:Y:S04]  /*1b8d0*/  LDL.64 R28, [R1+0xe38] ;  /* 0x000e3800011c7983 */ /* 0x000f680000100a00 */
[----:B------:R-:W5:Y:S01]  /*1b8e0*/  LDG.E.U16 R148, desc[UR10][R6.64] ;  /* 0x0000000a06947981 */ /* 0x000f62000c1e1500 */
[----:B------:R-:W-:-:S03]  /*1b8f0*/  IMAD.WIDE R4, R3, 0x2, R30 ;  /* 0x0000000203047825 */ /* 0x000fc600078e021e */
[----:B------:R-:W5:Y:S04]  /*1b900*/  LDL.64 R30, [R1+0xef8] ;  /* 0x000ef800011e7983 */ /* 0x000f680000100a00 */
[----:B------:R0:W5:Y:S04]  /*1b910*/  LDG.E.U16 R151, desc[UR10][R10.64] ;  /* 0x0000000a0a977981 */ /* 0x000168000c1e1500 */
[----:B------:R1:W5:Y:S04]  /*1b920*/  LDG.E.U16 R149, desc[UR10][R8.64] ;  /* 0x0000000a08957981 */ /* 0x000368000c1e1500 */
[----:B------:R2:W5:Y:S01]  /*1b930*/  LDG.E.U16 R177, desc[UR10][R4.64] ;  /* 0x0000000a04b17981 */ /* 0x000562000c1e1500 */
[----:B0-----:R-:W-:-:S03]  /*1b940*/  IMAD.WIDE R10, R3, 0x2, R14 ;  /* 0x00000002030a7825 */ /* 0x001fc600078e020e */
[----:B------:R-:W5:Y:S01]  /*1b950*/  LDL.64 R14, [R1+0xd80] ;  /* 0x000d8000010e7983 */ /* 0x000f620000100a00 */
[----:B-1----:R-:W-:-:S03]  /*1b960*/  IMAD.WIDE R8, R3, 0x2, R26 ;  /* 0x0000000203087825 */ /* 0x002fc600078e021a */
[----:B------:R-:W5:Y:S04]  /*1b970*/  LDL.64 R26, [R1+0xd78] ;  /* 0x000d7800011a7983 */ /* 0x000f680000100a00 */
[----:B------:R4:W5:Y:S04]  /*1b980*/  LDG.E.U16 R113, desc[UR10][R10.64] ;  /* 0x0000000a0a717981 */ /* 0x000968000c1e1500 */
[----:B------:R3:W5:Y:S04]  /*1b990*/  LDG.E.U16 R112, desc[UR10][R8.64] ;  /* 0x0000000a08707981 */ /* 0x000768000c1e1500 */
[----:B------:R-:W5:Y:S01]  /*1b9a0*/  LDG.E.U16 R153, desc[UR10][R12.64] ;  /* 0x0000000a0c997981 */ /* 0x000f62000c1e1500 */
[----:B--2---:R-:W-:-:S03]  /*1b9b0*/  IMAD.WIDE R6, R3, 0x2, R18 ;  /* 0x0000000203067825 */ /* 0x004fc600078e0212 */
[----:B------:R-:W2:Y:S01]  /*1b9c0*/  LDL.64 R18, [R1+0xd70] ;  /* 0x000d700001127983 */ /* 0x000ea20000100a00 */
[----:B------:R-:W-:-:S03]  /*1b9d0*/  IMAD.WIDE R4, R3, 0x2, R16 ;  /* 0x0000000203047825 */ /* 0x000fc600078e0210 */
[----:B------:R-:W2:Y:S01]  /*1b9e0*/  LDL.64 R16, [R1+0xe30] ;  /* 0x000e300001107983 */ /* 0x000ea20000100a00 */
[----:B----4-:R-:W-:-:S03]  /*1b9f0*/  IMAD.WIDE R10, R3, 0x2, R24 ;  /* 0x00000002030a7825 */ /* 0x010fc600078e0218 */
[----:B------:R-:W4:Y:S04]  /*1ba00*/  LDL.64 R24, [R1+0xcb8] ;  /* 0x000cb80001187983 */ /* 0x000f280000100a00 */
[----:B------:R5:W4:Y:S04]  /*1ba10*/  LDG.E.U16 R127, desc[UR10][R4.64] ;  /* 0x0000000a047f7981 */ /* 0x000b28000c1e1500 */
[----:B------:R0:W4:Y:S01]  /*1ba20*/  LDG.E.U16 R111, desc[UR10][R6.64] ;  /* 0x0000000a066f7981 */ /* 0x000122000c1e1500 */
[----:B---3--:R-:W-:-:S03]  /*1ba30*/  IMAD.WIDE R8, R3, 0x2, R22 ;  /* 0x0000000203087825 */ /* 0x008fc600078e0216 */
[----:B------:R-:W3:Y:S04]  /*1ba40*/  LDG.E.U16 R108, desc[UR10][R10.64] ;  /* 0x0000000a0a6c7981 */ /* 0x000ee8000c1e1500 */
[----:B------:R-:W3:Y:S01]  /*1ba50*/  LDL.64 R22, [R1+0xcb0] ;  /* 0x000cb00001167983 */ /* 0x000ee20000100a00 */
[----:B-----5:R-:W-:-:S03]  /*1ba60*/  IMAD.WIDE R4, R3, 0x2, R32 ;  /* 0x0000000203047825 */ /* 0x020fc600078e0220 */
[----:B------:R-:W5:Y:S01]  /*1ba70*/  LDL.64 R32, [R1+0xcc8] ;  /* 0x000cc80001207983 */ /* 0x000f620000100a00 */
[----:B0-----:R-:W-:-:S03]  /*1ba80*/  IMAD.WIDE R6, R3, 0x2, R20 ;  /* 0x0000000203067825 */ /* 0x001fc600078e0214 */
[----:B------:R0:W5:Y:S04]  /*1ba90*/  LDG.E.U16 R110, desc[UR10][R4.64] ;  /* 0x0000000a046e7981 */ /* 0x000168000c1e1500 */
[----:B------:R-:W5:Y:S01]  /*1baa0*/  LDL.64 R20, [R1+0x1128] ;  /* 0x0011280001147983 */ /* 0x000f620000100a00 */
[----:B------:R-:W-:-:S03]  /*1bab0*/  IMAD.WIDE R12, R3, 0x2, R34 ;  /* 0x00000002030c7825 */ /* 0x000fc600078e0222 */
[----:B------:R-:W5:Y:S01]  /*1bac0*/  LDL.64 R34, [R1+0xd88] ;  /* 0x000d880001227983 */ /* 0x000f620000100a00 */
[----:B0-----:R-:W-:-:S03]  /*1bad0*/  IMAD.WIDE R4, R3, 0x2, R28 ;  /* 0x0000000203047825 */ /* 0x001fc600078e021c */
[----:B------:R-:W5:Y:S04]  /*1bae0*/  LDL.64 R28, [R1+0x1120] ;  /* 0x00112000011c7983 */ /* 0x000f680000100a00 */
[----:B------:R-:W5:Y:S04]  /*1baf0*/  LDG.E.U16 R105, desc[UR10][R4.64] ;  /* 0x0000000a04697981 */ /* 0x000f68000c1e1500 */
[----:B------:R0:W5:Y:S04]  /*1bb00*/  LDG.E.U16 R126, desc[UR10][R12.64] ;  /* 0x0000000a0c7e7981 */ /* 0x000168000c1e1500 */
[----:B------:R1:W5:Y:S04]  /*1bb10*/  LDG.E.U16 R107, desc[UR10][R8.64] ;  /* 0x0000000a086b7981 */ /* 0x000368000c1e1500 */
[----:B------:R1:W5:Y:S01]  /*1bb20*/  LDG.E.U16 R106, desc[UR10][R6.64] ;  /* 0x0000000a066a7981 */ /* 0x000362000c1e1500 */
[----:B0-----:R-:W-:-:S03]  /*1bb30*/  IMAD.WIDE R12, R3, 0x2, R30 ;  /* 0x00000002030c7825 */ /* 0x001fc600078e021e */
[----:B------:R-:W5:Y:S01]  /*1bb40*/  LDL.64 R30, [R1+0xcc0] ;  /* 0x000cc000011e7983 */ /* 0x000f620000100a00 */
[----:B-1----:R-:W-:-:S03]  /*1bb50*/  IMAD.WIDE R8, R3, 0x2, R14 ;  /* 0x0000000203087825 */ /* 0x002fc600078e020e */
[----:B------:R-:W5:Y:S01]  /*1bb60*/  LDL.64 R14, [R1+0x1068] ;  /* 0x00106800010e7983 */ /* 0x000f620000100a00 */
[----:B------:R-:W-:-:S03]  /*1bb70*/  IMAD.WIDE R6, R3, 0x2, R26 ;  /* 0x0000000203067825 */ /* 0x000fc600078e021a */
[----:B------:R-:W5:Y:S04]  /*1bb80*/  LDL.64 R26, [R1+0x1060] ;  /* 0x00106000011a7983 */ /* 0x000f680000100a00 */
[----:B------:R4:W5:Y:S04]  /*1bb90*/  LDG.E.U16 R102, desc[UR10][R8.64] ;  /* 0x0000000a08667981 */ /* 0x000968000c1e1500 */
[----:B------:R3:W5:Y:S04]  /*1bba0*/  LDG.E.U16 R101, desc[UR10][R6.64] ;  /* 0x0000000a06657981 */ /* 0x000768000c1e1500 */
[----:B------:R0:W5:Y:S01]  /*1bbb0*/  LDG.E.U16 R109, desc[UR10][R12.64] ;  /* 0x0000000a0c6d7981 */ /* 0x000162000c1e1500 */
[----:B--2---:R-:W-:-:S03]  /*1bbc0*/  IMAD.WIDE R4, R3, 0x2, R18 ;  /* 0x0000000203047825 */ /* 0x004fc600078e0212 */
[----:B------:R-:W2:Y:S01]  /*1bbd0*/  LDL.64 R18, [R1+0x1058] ;  /* 0x0010580001127983 */ /* 0x000ea20000100a00 */
[----:B----4-:R-:W-:-:S03]  /*1bbe0*/  IMAD.WIDE R8, R3, 0x2, R24 ;  /* 0x0000000203087825 */ /* 0x010fc600078e0218 */
[----:B------:R5:W4:Y:S04]  /*1bbf0*/  LDG.E.U16 R100, desc[UR10][R4.64] ;  /* 0x0000000a04647981 */ /* 0x000b28000c1e1500 */
[----:B------:R-:W4:Y:S01]  /*1bc00*/  LDL.64 R24, [R1+0xfa0] ;  /* 0x000fa00001187983 */ /* 0x000f220000100a00 */
[----:B---3--:R-:W-:-:S03]  /*1bc10*/  IMAD.WIDE R6, R3, 0x2, R22 ;  /* 0x0000000203067825 */ /* 0x008fc600078e0216 */
[----:B------:R-:W3:Y:S04]  /*1bc20*/  LDG.E.U16 R97, desc[UR10][R8.64] ;  /* 0x0000000a08617981 */ /* 0x000ee8000c1e1500 */
[----:B------:R-:W3:Y:S01]  /*1bc30*/  LDL.64 R22, [R1+0xf98] ;  /* 0x000f980001167983 */ /* 0x000ee20000100a00 */
[----:B0-----:R-:W-:-:S03]  /*1bc40*/  IMAD.WIDE R12, R3, 0x2, R16 ;  /* 0x00000002030c7825 */ /* 0x001fc600078e0210 */
[----:B------:R-:W3:Y:S04]  /*1bc50*/  LDL.64 R16, [R1+0x1118] ;  /* 0x0011180001107983 */ /* 0x000ee80000100a00 */
[----:B------:R0:W3:Y:S01]  /*1bc60*/  LDG.E.U16 R104, desc[UR10][R12.64] ;  /* 0x0000000a0c687981 */ /* 0x0000e2000c1e1500 */
[----:B-----5:R-:W-:-:S03]  /*1bc70*/  IMAD.WIDE R4, R3, 0x2, R20 ;  /* 0x0000000203047825 */ /* 0x020fc600078e0214 */
[----:B------:R-:W5:Y:S01]  /*1bc80*/  LDL.64 R20, [R1+0xf90] ;  /* 0x000f900001147983 */ /* 0x000f620000100a00 */
[----:B------:R-:W-:-:S03]  /*1bc90*/  IMAD.WIDE R10, R3, 0x2, R34 ;  /* 0x00000002030a7825 */ /* 0x000fc600078e0222 */
[----:B------:R-:W5:Y:S01]  /*1bca0*/  LDL.64 R34, [R1+0x1110] ;  /* 0x0011100001227983 */ /* 0x000f620000100a00 */
[----:B0-----:R-:W-:-:S03]  /*1bcb0*/  IMAD.WIDE R12, R3, 0x2, R32 ;  /* 0x00000002030c7825 */ /* 0x001fc600078e0220 */
[----:B------:R-:W5:Y:S04]  /*1bcc0*/  LDL.64 R32, [R1+0x1050] ;  /* 0x0010500001207983 */ /* 0x000f680000100a00 */
[----:B------:R0:W5:Y:S04]  /*1bcd0*/  LDG.E.U16 R99, desc[UR10][R12.64] ;  /* 0x0000000a0c637981 */ /* 0x000168000c1e1500 */
[----:B------:R1:W5:Y:S04]  /*1bce0*/  LDG.E.U16 R103, desc[UR10][R10.64] ;  /* 0x0000000a0a677981 */ /* 0x000368000c1e1500 */
[----:B------:R1:W5:Y:S01]  /*1bcf0*/  LDG.E.U16 R96, desc[UR10][R6.64] ;  /* 0x0000000a06607981 */ /* 0x000362000c1e1500 */
[----:B0-----:R-:W-:-:S03]  /*1bd00*/  IMAD.WIDE R12, R3, 0x2, R28 ;  /* 0x00000002030c7825 */ /* 0x001fc600078e021c */
[----:B------:R-:W5:Y:S04]  /*1bd10*/  LDL.64 R28, [R1+0xee8] ;  /* 0x000ee800011c7983 */ /* 0x000f680000100a00 */
[----:B------:R-:W5:Y:S01]  /*1bd20*/  LDG.E.U16 R173, desc[UR10][R12.64] ;  /* 0x0000000a0cad7981 */ /* 0x000f62000c1e1500 */
[----:B-1----:R-:W-:-:S03]  /*1bd30*/  IMAD.WIDE R10, R3, 0x2, R30 ;  /* 0x00000002030a7825 */ /* 0x002fc600078e021e */
[----:B------:R-:W5:Y:S01]  /*1bd40*/  LDL.64 R30, [R1+0xfa8] ;  /* 0x000fa800011e7983 */ /* 0x000f620000100a00 */
[----:B------:R-:W-:-:S03]  /*1bd50*/  IMAD.WIDE R6, R3, 0x2, R14 ;  /* 0x0000000203067825 */ /* 0x000fc600078e020e */
[----:B------:R-:W5:Y:S04]  /*1bd60*/  LDL.64 R14, [R1+0xed0] ;  /* 0x000ed000010e7983 */ /* 0x000f680000100a00 */
[----:B------:R0:W5:Y:S04]  /*1bd70*/  LDG.E.U16 R175, desc[UR10][R4.64] ;  /* 0x0000000a04af7981 */ /* 0x000168000c1e1500 */
[----:B------:R4:W5:Y:S04]  /*1bd80*/  LDG.E.U16 R147, desc[UR10][R6.64] ;  /* 0x0000000a06937981 */ /* 0x000968000c1e1500 */
[----:B------:R-:W5:Y:S01]  /*1bd90*/  LDG.E.U16 R98, desc[UR10][R10.64] ;  /* 0x0000000a0a627981 */ /* 0x000f62000c1e1500 */
[----:B0-----:R-:W-:-:S03]  /*1bda0*/  IMAD.WIDE R4, R3, 0x2, R26 ;  /* 0x0000000203047825 */ /* 0x001fc600078e021a */
[----:B------:R-:W5:Y:S04]  /*1bdb0*/  LDL.64 R26, [R1+0xe28] ;  /* 0x000e2800011a7983 */ /* 0x000f680000100a00 */
[----:B------:R3:W5:Y:S01]  /*1bdc0*/  LDG.E.U16 R146, desc[UR10][R4.64] ;  /* 0x0000000a04927981 */ /* 0x000762000c1e1500 */
[----:B--2---:R-:W-:-:S03]  /*1bdd0*/  IMAD.WIDE R12, R3, 0x2, R18 ;  /* 0x00000002030c7825 */ /* 0x004fc600078e0212 */
[----:B------:R-:W2:Y:S04]  /*1bde0*/  LDL.64 R18, [R1+0xe20] ;  /* 0x000e200001127983 */ /* 0x000ea80000100a00 */
[----:B------:R5:W2:Y:S01]  /*1bdf0*/  LDG.E.U16 R145, desc[UR10][R12.64] ;  /* 0x0000000a0c917981 */ /* 0x000aa2000c1e1500 */
[----:B----4-:R-:W-:-:S03]  /*1be00*/  IMAD.WIDE R6, R3, 0x2, R24 ;  /* 0x0000000203067825 */ /* 0x010fc600078e0218 */
[----:B------:R-:W4:Y:S04]  /*1be10*/  LDL.64 R24, [R1+0xd68] ;  /* 0x000d680001187983 */ /* 0x000f280000100a00 */
[----:B------:R-:W4:Y:S01]  /*1be20*/  LDG.E.U16 R94, desc[UR10][R6.64] ;  /* 0x0000000a065e7981 */ /* 0x000f22000c1e1500 */
[----:B---3--:R-:W-:-:S03]  /*1be30*/  IMAD.WIDE R4, R3, 0x2, R22 ;  /* 0x0000000203047825 */ /* 0x008fc600078e0216 */
[----:B------:R-:W3:Y:S01]  /*1be40*/  LDL.64 R22, [R1+0xd60] ;  /* 0x000d600001167983 */ /* 0x000ee20000100a00 */
[----:B------:R-:W-:-:S03]  /*1be50*/  IMAD.WIDE R10, R3, 0x2, R16 ;  /* 0x00000002030a7825 */ /* 0x000fc600078e0210 */
        /* <DEDUP_REMOVED lines=71> */
[----:B------:R-:W5:Y:S01]  /*1c2d0*/  LDG.E.U16 R133, desc[UR10][R10.64] ;  /* 0x0000000a0a857981 */ /* 0x000f62000c1e1500 */
[----:B0-----:R-:W-:-:S03]  /*1c2e0*/  IMAD.WIDE R6, R3, 0x2, R32 ;  /* 0x0000000203067825 */ /* 0x001fc600078e0220 */
[----:B------:R-:W5:Y:S04]  /*1c2f0*/  LDL.64 R32, [R1+0xec8] ;  /* 0x000ec80001207983 */ /* 0x000f680000100a00 */
[----:B------:R0:W5:Y:S04]  /*1c300*/  LDG.E.U16 R167, desc[UR10][R6.64] ;  /* 0x0000000a06a77981 */ /* 0x000168000c1e1500 */
[----:B------:R1:W5:Y:S04]  /*1c310*/  LDG.E.U16 R78, desc[UR10][R4.64] ;  /* 0x0000000a044e7981 */ /* 0x000368000c1e1500 */
[----:B------:R1:W5:Y:S01]  /*1c320*/  LDG.E.U16 R132, desc[UR10][R8.64] ;  /* 0x0000000a08847981 */ /* 0x000362000c1e1500 */
[----:B0-----:R-:W-:-:S03]  /*1c330*/  IMAD.WIDE R6, R3, 0x2, R28 ;  /* 0x0000000203067825 */ /* 0x001fc600078e021c */
[----:B------:R-:W5:Y:S04]  /*1c340*/  LDL.64 R28, [R1+0xe00] ;  /* 0x000e0000011c7983 */ /* 0x000f680000100a00 */
[----:B------:R2:W5:Y:S01]  /*1c350*/  LDG.E.U16 R131, desc[UR10][R6.64] ;  /* 0x0000000a06837981 */ /* 0x000562000c1e1500 */
[----:B-1----:R-:W-:-:S03]  /*1c360*/  IMAD.WIDE R4, R3, 0x2, R30 ;  /* 0x0000000203047825 */ /* 0x002fc600078e021e */
[----:B------:R-:W5:Y:S01]  /*1c370*/  LDL.64 R30, [R1+0xec0] ;  /* 0x000ec000011e7983 */ /* 0x000f620000100a00 */
[----:B------:R-:W-:-:S03]  /*1c380*/  IMAD.WIDE R10, R3, 0x2, R14 ;  /* 0x00000002030a7825 */ /* 0x000fc600078e020e */
[----:B------:R-:W5:Y:S04]  /*1c390*/  LDL.64 R14, [R1+0xd48] ;  /* 0x000d4800010e7983 */ /* 0x000f680000100a00 */
[----:B------:R-:W5:Y:S04]  /*1c3a0*/  LDL.64 R34, [R1+0xdf8] ;  /* 0x000df80001227983 */ /* 0x000f680000100a00 */
[----:B------:R4:W5:Y:S04]  /*1c3b0*/  LDG.E.U16 R73, desc[UR10][R10.64] ;  /* 0x0000000a0a497981 */ /* 0x000968000c1e1500 */
[----:B------:R-:W5:Y:S01]  /*1c3c0*/  LDG.E.U16 R166, desc[UR10][R4.64] ;  /* 0x0000000a04a67981 */ /* 0x000f62000c1e1500 */
[----:B------:R-:W-:-:S03]  /*1c3d0*/  IMAD.WIDE R8, R3, 0x2, R26 ;  /* 0x0000000203087825 */ /* 0x000fc600078e021a */
[----:B------:R-:W5:Y:S04]  /*1c3e0*/  LDL.64 R26, [R1+0xd40] ;  /* 0x000d4000011a7983 */ /* 0x000f680000100a00 */
[----:B------:R3:W5:Y:S01]  /*1c3f0*/  LDG.E.U16 R72, desc[UR10][R8.64] ;  /* 0x0000000a08487981 */ /* 0x000762000c1e1500 */
[----:B--2---:R-:W-:-:S03]  /*1c400*/  IMAD.WIDE R6, R3, 0x2, R18 ;  /* 0x0000000203067825 */ /* 0x004fc600078e0212 */
[----:B------:R-:W2:Y:S04]  /*1c410*/  LDL.64 R18, [R1+0xd38] ;  /* 0x000d380001127983 */ /* 0x000ea80000100a00 */
[----:B------:R5:W2:Y:S01]  /*1c420*/  LDG.E.U16 R71, desc[UR10][R6.64] ;  /* 0x0000000a06477981 */ /* 0x000aa2000c1e1500 */
[----:B----4-:R-:W-:-:S03]  /*1c430*/  IMAD.WIDE R10, R3, 0x2, R24 ;  /* 0x00000002030a7825 */ /* 0x010fc600078e0218 */
[----:B------:R-:W4:Y:S01]  /*1c440*/  LDL.64 R24, [R1+0xc40] ;  /* 0x000c400001187983 */ /* 0x000f220000100a00 */
[----:B------:R-:W-:-:S03]  /*1c450*/  IMAD.WIDE R12, R3, 0x2, R36 ;  /* 0x00000002030c7825 */ /* 0x000fc600078e0224 */
[----:B------:R-:W4:Y:S04]  /*1c460*/  LDL.64 R36, [R1+0x10e0] ;  /* 0x0010e00001247983 */ /* 0x000f280000100a00 */
[----:B------:R-:W4:Y:S04]  /*1c470*/  LDG.E.U16 R74, desc[UR10][R12.64] ;  /* 0x0000000a0c4a7981 */ /* 0x000f28000c1e1500 */
[----:B------:R-:W4:Y:S01]  /*1c480*/  LDG.E.U16 R68, desc[UR10][R10.64] ;  /* 0x0000000a0a447981 */ /* 0x000f22000c1e1500 */
[----:B---3--:R-:W-:-:S03]  /*1c490*/  IMAD.WIDE R8, R3, 0x2, R22 ;  /* 0x0000000203087825 */ /* 0x008fc600078e0216 */
[----:B------:R-:W3:Y:S01]  /*1c4a0*/  LDL.64 R22, [R1+0xc38] ;  /* 0x000c380001167983 */ /* 0x000ee20000100a00 */
[----:B------:R-:W-:-:S03]  /*1c4b0*/  IMAD.WIDE R4, R3, 0x2, R16 ;  /* 0x0000000203047825 */ /* 0x000fc600078e0210 */
[----:B------:R-:W3:Y:S04]  /*1c4c0*/  LDL.64 R16, [R1+0xdf0] ;  /* 0x000df00001107983 */ /* 0x000ee80000100a00 */
[----:B------:R0:W3:Y:S01]  /*1c4d0*/  LDG.E.U16 R75, desc[UR10][R4.64] ;  /* 0x0000000a044b7981 */ /* 0x0000e2000c1e1500 */
[----:B-----5:R-:W-:-:S03]  /*1c4e0*/  IMAD.WIDE R6, R3, 0x2, R20 ;  /* 0x0000000203067825 */ /* 0x020fc600078e0214 */
[----:B------:R-:W5:Y:S04]  /*1c4f0*/  LDL.64 R20, [R1+0xc30] ;  /* 0x000c300001147983 */ /* 0x000f680000100a00 */
[----:B------:R-:W5:Y:S01]  /*1c500*/  LDG.E.U16 R67, desc[UR10][R8.64] ;  /* 0x0000000a08437981 */ /* 0x000f62000c1e1500 */
[----:B0-----:R-:W-:-:S03]  /*1c510*/  IMAD.WIDE R4, R3, 0x2, R32 ;  /* 0x0000000203047825 */ /* 0x001fc600078e0220 */
[----:B------:R-:W5:Y:S04]  /*1c520*/  LDL.64 R32, [R1+0xd30] ;  /* 0x000d300001207983 */ /* 0x000f680000100a00 */
[----:B------:R0:W5:Y:S04]  /*1c530*/  LDG.E.U16 R70, desc[UR10][R4.64] ;  /* 0x0000000a04467981 */ /* 0x000168000c1e1500 */
[----:B------:R-:W5:Y:S01]  /*1c540*/  LDG.E.U16 R66, desc[UR10][R6.64] ;  /* 0x0000000a06427981 */ /* 0x000f62000c1e1500 */
[----:B0-----:R-:W-:-:S03]  /*1c550*/  IMAD.WIDE R4, R3, 0x2, R28 ;  /* 0x0000000203047825 */ /* 0x001fc600078e021c */
[----:B------:R-:W5:Y:S04]  /*1c560*/  LDL.64 R28, [R1+0x10e8] ;  /* 0x0010e800011c7983 */ /* 0x000f680000100a00 */
[----:B------:R-:W5:Y:S01]  /*1c570*/  LDG.E.U16 R65, desc[UR10][R4.64] ;  /* 0x0000000a04417981 */ /* 0x000f62000c1e1500 */
[----:B------:R-:W-:-:S03]  /*1c580*/  IMAD.WIDE R12, R3, 0x2, R30 ;  /* 0x00000002030c7825 */ /* 0x000fc600078e021e */
[----:B------:R-:W5:Y:S01]  /*1c590*/  LDL.64 R30, [R1+0xc48] ;  /* 0x000c4800011e7983 */ /* 0x000f620000100a00 */
[----:B------:R-:W-:-:S03]  /*1c5a0*/  IMAD.WIDE R8, R3, 0x2, R14 ;  /* 0x0000000203087825 */ /* 0x000fc600078e020e */
[----:B------:R-:W5:Y:S04]  /*1c5b0*/  LDL.64 R14, [R1+0x10d0] ;  /* 0x0010d000010e7983 */ /* 0x000f680000100a00 */
[----:B------:R0:W5:Y:S04]  /*1c5c0*/  LDG.E.U16 R69, desc[UR10][R12.64] ;  /* 0x0000000a0c457981 */ /* 0x000168000c1e1500 */
[----:B------:R4:W5:Y:S01]  /*1c5d0*/  LDG.E.U16 R62, desc[UR10][R8.64] ;  /* 0x0000000a083e7981 */ /* 0x000962000c1e1500 */
[----:B0-----:R-:W-:-:S03]  /*1c5e0*/  IMAD.WIDE R12, R3, 0x2, R34 ;  /* 0x00000002030c7825 */ /* 0x001fc600078e0222 */
[----:B------:R-:W5:Y:S01]  /*1c5f0*/  LDL.64 R34, [R1+0x1028] ;  /* 0x0010280001227983 */ /* 0x000f620000100a00 */
[----:B------:R-:W-:-:S03]  /*1c600*/  IMAD.WIDE R6, R3, 0x2, R26 ;  /* 0x0000000203067825 */ /* 0x000fc600078e021a */
[----:B------:R-:W5:Y:S04]  /*1c610*/  LDL.64 R26, [R1+0x1018] ;  /* 0x00101800011a7983 */ /* 0x000f680000100a00 */
[----:B------:R3:W5:Y:S04]  /*1c620*/  LDG.E.U16 R61, desc[UR10][R6.64] ;  /* 0x0000000a063d7981 */ /* 0x000768000c1e1500 */
[----:B------:R-:W5:Y:S01]  /*1c630*/  LDG.E.U16 R64, desc[UR10][R12.64] ;  /* 0x0000000a0c407981 */ /* 0x000f62000c1e1500 */
        /* <DEDUP_REMOVED lines=10> */
[----:B------:R-:W3:Y:S01]  /*1c6e0*/  LDG.E.U16 R63, desc[UR10][R10.64] ;  /* 0x0000000a0a3f7981 */ /* 0x000ee2000c1e1500 */
[----:B-----5:R-:W-:-:S03]  /*1c6f0*/  IMAD.WIDE R4, R3, 0x2, R20 ;  /* 0x0000000203047825 */ /* 0x020fc600078e0214 */
[----:B------:R-:W5:Y:S04]  /*1c700*/  LDL.64 R20, [R1+0xf58] ;  /* 0x000f580001147983 */ /* 0x000f680000100a00 */
[----:B------:R-:W5:Y:S01]  /*1c710*/  LDG.E.U16 R56, desc[UR10][R6.64] ;  /* 0x0000000a06387981 */ /* 0x000f62000c1e1500 */
[----:B------:R-:W-:-:S03]  /*1c720*/  IMAD.WIDE R12, R3, 0x2, R32 ;  /* 0x00000002030c7825 */ /* 0x000fc600078e0220 */
        /* <DEDUP_REMOVED lines=9> */
[----:B------:R0:W5:Y:S04]  /*1c7c0*/  LDG.E.U16 R58, desc[UR10][R10.64] ;  /* 0x0000000a0a3a7981 */ /* 0x000168000c1e1500 */
[----:B------:R-:W5:Y:S04]  /*1c7d0*/  LDL.64 R14, [R1+0xe98] ;  /* 0x000e9800010e7983 */ /* 0x000f680000100a00 */
[----:B------:R-:W5:Y:S01]  /*1c7e0*/  LDG.E.U16 R161, desc[UR10][R6.64] ;  /* 0x0000000a06a17981 */ /* 0x000f62000c1e1500 */
[----:B0-----:R-:W-:-:S03]  /*1c7f0*/  IMAD.WIDE R10, R3, 0x2, R36 ;  /* 0x00000002030a7825 */ /* 0x001fc600078e0224 */
[----:B------:R-:W5:Y:S01]  /*1c800*/  LDL.64 R36, [R1+0xd18] ;  /* 0x000d180001247983 */ /* 0x000f620000100a00 */
[----:B------:R-:W-:-:S03]  /*1c810*/  IMAD.WIDE R4, R3, 0x2, R34 ;  /* 0x0000000203047825 */ /* 0x000fc600078e0222 */
[----:B------:R-:W5:Y:S04]  /*1c820*/  LDL.64 R34, [R1+0xde8] ;  /* 0x000de80001227983 */ /* 0x000f680000100a00 */
[----:B------:R0:W5:Y:S04]  /*1c830*/  LDG.E.U16 R163, desc[UR10][R10.64] ;  /* 0x0000000a0aa37981 */ /* 0x000168000c1e1500 */
[----:B------:R3:W5:Y:S01]  /*1c840*/  LDG.E.U16 R54, desc[UR10][R4.64] ;  /* 0x0000000a04367981 */ /* 0x000762000c1e1500 */
[----:B0-----:R-:W-:-:S03]  /*1c850*/  IMAD.WIDE R10, R3, 0x2, R26 ;  /* 0x00000002030a7825 */ /* 0x001fc600078e021a */
[----:B------:R-:W5:Y:S04]  /*1c860*/  LDL.64 R26, [R1+0xde0] ;  /* 0x000de000011a7983 */ /* 0x000f680000100a00 */
        /* <DEDUP_REMOVED lines=18> */
[----:B------:R1:W5:Y:S01]  /*1c990*/  LDG.E.U16 R49, desc[UR10][R4.64] ;  /* 0x0000000a04317981 */ /* 0x000362000c1e1500 */
[----:B0-----:R-:W-:-:S03]  /*1c9a0*/  IMAD.WIDE R8, R3, 0x2, R28 ;  /* 0x0000000203087825 */ /* 0x001fc600078e021c */
[----:B------:R-:W5:Y:S04]  /*1c9b0*/  LDL.64 R28, [R1+0xc28] ;  /* 0x000c2800011c7983 */ /* 0x000f680000100a00 */
[----:B------:R-:W5:Y:S01]  /*1c9c0*/  LDG.E.U16 R46, desc[UR10][R8.64] ;  /* 0x0000000a082e7981 */ /* 0x000f62000c1e1500 */
[----:B------:R-:W-:-:S03]  /*1c9d0*/  IMAD.WIDE R10, R3, 0x2, R30 ;  /* 0x00000002030a7825 */ /* 0x000fc600078e021e */
[----:B------:R-:W5:Y:S04]  /*1c9e0*/  LDL.64 R30, [R1+0xd10] ;  /* 0x000d1000011e7983 */ /* 0x000f680000100a00 */
[----:B------:R0:W5:Y:S01]  /*1c9f0*/  LDG.E.U16 R47, desc[UR10][R10.64] ;  /* 0x0000000a0a2f7981 */ /* 0x000162000c1e1500 */
[----:B-1----:R-:W-:-:S03]  /*1ca00*/  IMAD.WIDE R4, R3, 0x2, R14 ;  /* 0x0000000203047825 */ /* 0x002fc600078e020e */
[----:B------:R-:W5:Y:S04]  /*1ca10*/  LDL.64 R14, [R1+0xc18] ;  /* 0x000c1800010e7983 */ /* 0x000f680000100a00 */
[----:B------:R4:W5:Y:S01]  /*1ca20*/  LDG.E.U16 R44, desc[UR10][R4.64] ;  /* 0x0000000a042c7981 */ /* 0x000962000c1e1500 */
[----:B0-----:R-:W-:-:S03]  /*1ca30*/  IMAD.WIDE R10, R3, 0x2, R34 ;  /* 0x00000002030a7825 */ /* 0x001fc600078e0222 */
[----:B------:R-:W5:Y:S04]  /*1ca40*/  LDL.64 R34, [R1+0x10c0] ;  /* 0x0010c00001227983 */ /* 0x000f680000100a00 */
[----:B------:R-:W5:Y:S01]  /*1ca50*/  LDG.E.U16 R39, desc[UR10][R10.64] ;  /* 0x0000000a0a277981 */ /* 0x000f62000c1e1500 */
[----:B------:R-:W-:-:S03]  /*1ca60*/  IMAD.WIDE R8, R3, 0x2, R26 ;  /* 0x0000000203087825 */ /* 0x000fc600078e021a */
[----:B------:R-:W5:Y:S01]  /*1ca70*/  LDL.64 R26, [R1+0x10c8] ;  /* 0x0010c800011a7983 */ /* 0x000f620000100a00 */
[----:B--2---:R-:W-:-:S03]  /*1ca80*/  IMAD.WIDE R12, R3, 0x2, R18 ;  /* 0x00000002030c7825 */ /* 0x004fc600078e0212 */
[----:B------:R-:W2:Y:S04]  /*1ca90*/  LDG.E.U16 R42, desc[UR10][R8.64] ;  /* 0x0000000a082a7981 */ /* 0x000ea8000c1e1500 */
[----:B------:R-:W2:Y:S04]  /*1caa0*/  LDL.64 R18, [R1+0xc10] ;  /* 0x000c100001127983 */ /* 0x000ea80000100a00 */
[----:B------:R3:W2:Y:S01]  /*1cab0*/  LDG.E.U16 R43, desc[UR10][R12.64] ;  /* 0x0000000a0c2b7981 */ /* 0x0006a2000c1e1500 */
[----:B----4-:R-:W-:-:S03]  /*1cac0*/  IMAD.WIDE R4, R3, 0x2, R24 ;  /* 0x0000000203047825 */ /* 0x010fc600078e0218 */
[----:B------:R-:W4:Y:S04]  /*1cad0*/  LDL.64 R24, [R1+0x10b0] ;  /* 0x0010b00001187983 */ /* 0x000f280000100a00 */
[----:B------:R5:W4:Y:S01]  /*1cae0*/  LDG.E.U16 R41, desc[UR10][R4.64] ;  /* 0x0000000a04297981 */ /* 0x000b22000c1e1500 */
        /* <DEDUP_REMOVED lines=9> */
[----:B------:R-:W5:Y:S01]  /*1cb80*/  LDL.64 R32, [R1+0x10b8] ;  /* 0x0010b80001207983 */ /* 0x000f620000100a00 */
[----:B------:R-:W-:-:S03]  /*1cb90*/  IMAD.WIDE R10, R3, 0x2, R36 ;  /* 0x00000002030a7825 */ /* 0x000fc600078e0224 */
[----:B------:R0:W5:Y:S04]  /*1cba0*/  LDG.E.U16 R0, desc[UR10][R6.64] ;  /* 0x0000000a06007981 */ /* 0x000168000c1e1500 */
[----:B------:R-:W5:Y:S04]  /*1cbb0*/  LDG.E.U16 R38, desc[UR10][R10.64] ;  /* 0x0000000a0a267981 */ /* 0x000f68000c1e1500 */
[----:B------:R-:W5:Y:S01]  /*1cbc0*/  LDG.E.U16 R4, desc[UR10][R4.64] ;  /* 0x0000000a04047981 */ /* 0x000f62000c1e1500 */
[----:B0-----:R-:W-:-:S03]  /*1cbd0*/  IMAD.WIDE R6, R3, 0x2, R28 ;  /* 0x0000000203067825 */ /* 0x001fc600078e021c */
[----:B------:R-:W5:Y:S04]  /*1cbe0*/  LDL.64 R28, [R1+0xf40] ;  /* 0x000f4000011c7983 */ /* 0x000f680000100a00 */
[----:B------:R0:W5:Y:S01]  /*1cbf0*/  LDG.E.U16 R11, desc[UR10][R6.64] ;  /* 0x0000000a060b7981 */ /* 0x000162000c1e1500 */
[----:B------:R-:W-:-:S03]  /*1cc00*/  IMAD.WIDE R8, R3, 0x2, R30 ;  /* 0x0000000203087825 */ /* 0x000fc600078e021e */
[----:B------:R-:W5:Y:S04]  /*1cc10*/  LDL.64 R30, [R1+0xff8] ;  /* 0x000ff800011e7983 */ /* 0x000f680000100a00 */
[----:B------:R1:W5:Y:S01]  /*1cc20*/  LDG.E.U16 R37, desc[UR10][R8.64] ;  /* 0x0000000a08257981 */ /* 0x000362000c1e1500 */
[----:B------:R-:W-:-:S04]  /*1cc30*/  IMAD.WIDE R14, R3, 0x2, R14 ;  /* 0x00000002030e7825 */ /* 0x000fc800078e020e */
[C---:B0-----:R-:W-:Y:S02]  /*1cc40*/  IMAD.WIDE R6, R3.reuse, 0x2, R34 ;  /* 0x0000000203067825 */ /* 0x041fe400078e0222 */
[----:B------:R4:W5:Y:S04]  /*1cc50*/  LDG.E.U16 R35, desc[UR10][R14.64] ;  /* 0x0000000a0e237981 */ /* 0x000968000c1e1500 */
[----:B------:R-:W5:Y:S01]  /*1cc60*/  LDG.E.U16 R157, desc[UR10][R6.64] ;  /* 0x0000000a069d7981 */ /* 0x000f62000c1e1500 */
[----:B-1----:R-:W-:-:S03]  /*1cc70*/  IMAD.WIDE R8, R3, 0x2, R26 ;  /* 0x0000000203087825 */ /* 0x002fc600078e021a */
[----:B------:R-:W5:Y:S04]  /*1cc80*/  LDL.64 R26, [R1+0xf30] ;  /* 0x000f3000011a7983 */ /* 0x000f680000100a00 */
[----:B------:R-:W5:Y:S01]  /*1cc90*/  LDG.E.U16 R159, desc[UR10][R8.64] ;  /* 0x0000000a089f7981 */ /* 0x000f62000c1e1500 */
[----:B--2---:R-:W-:-:S03]  /*1cca0*/  IMAD.WIDE R12, R3, 0x2, R18 ;  /* 0x00000002030c7825 */ /* 0x004fc600078e0212 */
[----:B------:R-:W2:Y:S04]  /*1ccb0*/  LDL.64 R18, [R1+0xf38] ;  /* 0x000f380001127983 */ /* 0x000ea80000100a00 */
[----:B------:R3:W2:Y:S01]  /*1ccc0*/  LDG.E.U16 R34, desc[UR10][R12.64] ;  /* 0x0000000a0c227981 */ /* 0x0006a2000c1e1500 */
[----:B----4-:R-:W-:-:S03]  /*1ccd0*/  IMAD.WIDE R14, R3, 0x2, R24 ;  /* 0x00000002030e7825 */ /* 0x010fc600078e0218 */
[----:B------:R-:W4:Y:S04]  /*1cce0*/  LDL.64 R24, [R1+0xe78] ;  /* 0x000e780001187983 */ /* 0x000f280000100a00 */
[----:B------:R0:W4:Y:S01]  /*1ccf0*/  LDG.E.U16 R154, desc[UR10][R14.64] ;  /* 0x0000000a0e9a7981 */ /* 0x000122000c1e1500 */
[----:B---3--:R-:W-:-:S03]  /*1cd00*/  IMAD.WIDE R12, R3, 0x2, R22 ;  /* 0x00000002030c7825 */ /* 0x008fc600078e0216 */
[----:B------:R-:W3:Y:S01]  /*1cd10*/  LDL.64 R22, [R1+0xe70] ;  /* 0x000e700001167983 */ /* 0x000ee20000100a00 */
[----:B------:R-:W-:-:S05]  /*1cd20*/  IMAD.WIDE R16, R3, 0x2, R16 ;  /* 0x0000000203107825 */ /* 0x000fca00078e0210 */
[----:B------:R1:W3:Y:S01]  /*1cd30*/  LDG.E.U16 R36, desc[UR10][R16.64] ;  /* 0x0000000a10247981 */ /* 0x0002e2000c1e1500 */
[----:B-----5:R-:W-:-:S03]  /*1cd40*/  IMAD.WIDE R8, R3, 0x2, R20 ;  /* 0x0000000203087825 */ /* 0x020fc600078e0214 */
[----:B------:R-:W5:Y:S01]  /*1cd50*/  LDL.64 R20, [R1+0xdc8] ;  /* 0x000dc80001147983 */ /* 0x000f620000100a00 */
[----:B0-----:R-:W-:-:S03]  /*1cd60*/  IMAD.WIDE R14, R3, 0x2, R120 ;  /* 0x00000002030e7825 */ /* 0x001fc600078e0278 */
[----:B------:R-:W5:Y:S01]  /*1cd70*/  LDL.64 R120, [R1+0xc08] ;  /* 0x000c080001787983 */ /* 0x000f620000100a00 */
[----:B-1----:R-:W-:-:S03]  /*1cd80*/  IMAD.WIDE R16, R3, 0x2, R32 ;  /* 0x0000000203107825 */ /* 0x002fc600078e0220 */
[----:B------:R-:W5:Y:S04]  /*1cd90*/  LDG.E.U16 R32, desc[UR10][R8.64] ;  /* 0x0000000a08207981 */ /* 0x000f68000c1e1500 */
[----:B------:R0:W5:Y:S04]  /*1cda0*/  LDG.E.U16 R33, desc[UR10][R12.64] ;  /* 0x0000000a0c217981 */ /* 0x000168000c1e1500 */
[----:B------:R1:W5:Y:S01]  /*1cdb0*/  LDG.E.U16 R155, desc[UR10][R16.64] ;  /* 0x0000000a109b7981 */ /* 0x000362000c1e1500 */
[----:B0-----:R-:W-:-:S03]  /*1cdc0*/  IMAD.WIDE R12, R3, 0x2, R28 ;  /* 0x00000002030c7825 */ /* 0x001fc600078e021c */
[----:B------:R-:W5:Y:S04]  /*1cdd0*/  LDG.E.U16 R29, desc[UR10][R14.64] ;  /* 0x0000000a0e1d7981 */ /* 0x000f68000c1e1500 */
[----:B------:R-:W5:Y:S01]  /*1cde0*/  LDG.E.U16 R28, desc[UR10][R12.64] ;  /* 0x0000000a0c1c7981 */ /* 0x000f62000c1e1500 */
[----:B------:R-:W-:-:S05]  /*1cdf0*/  IMAD.WIDE R6, R3, 0x2, R30 ;  /* 0x0000000203067825 */ /* 0x000fca00078e021e */
[----:B------:R0:W5:Y:S01]  /*1ce00*/  LDG.E.U16 R31, desc[UR10][R6.64] ;  /* 0x0000000a061f7981 */ /* 0x000162000c1e1500 */
[----:B-1----:R-:W-:-:S03]  /*1ce10*/  IMAD.WIDE R16, R3, 0x2, R122 ;  /* 0x0000000203107825 */ /* 0x002fc600078e027a */
[----:B------:R-:W5:Y:S04]  /*1ce20*/  LDL.64 R122, [R1+0xc00] ;  /* 0x000c0000017a7983 */ /* 0x000f680000100a00 */
[----:B------:R-:W5:Y:S01]  /*1ce30*/  LDG.E.U16 R30, desc[UR10][R16.64] ;  /* 0x0000000a101e7981 */ /* 0x000f62000c1e1500 */
[----:B0-----:R-:W-:-:S04]  /*1ce40*/  IMAD.WIDE R6, R3, 0x2, R26 ;  /* 0x0000000203067825 */ /* 0x001fc800078e021a */
[C---:B--2---:R-:W-:Y:S01]  /*1ce50*/  IMAD.WIDE R8, R3.reuse, 0x2, R18 ;  /* 0x0000000203087825 */ /* 0x044fe200078e0212 */
[----:B------:R-:W2:Y:S04]  /*1ce60*/  LDG.E.U16 R26, desc[UR10][R6.64] ;  /* 0x0000000a061a7981 */ /* 0x000ea8000c1e1500 */
[----:B------:R-:W2:Y:S01]  /*1ce70*/  LDL.64 R18, [R1+0xd00] ;  /* 0x000d000001127983 */ /* 0x000ea20000100a00 */
[----:B----4-:R-:W-:-:S03]  /*1ce80*/  IMAD.WIDE R12, R3, 0x2, R24 ;  /* 0x00000002030c7825 */ /* 0x010fc600078e0218 */
[----:B------:R3:W4:Y:S02]  /*1ce90*/  LDG.E.U16 R27, desc[UR10][R8.64] ;  /* 0x0000000a081b7981 */ /* 0x000724000c1e1500 */
[C---:B---3--:R-:W-:Y:S02]  /*1cea0*/  IMAD.WIDE R8, R3.reuse, 0x2, R22 ;  /* 0x0000000203087825 */ /* 0x048fe400078e0216 */
[----:B------:R0:W3:Y:S02]  /*1ceb0*/  LDG.E.U16 R23, desc[UR10][R12.64] ;  /* 0x0000000a0c177981 */ /* 0x0000e4000c1e1500 */
[C---:B------:R-:W-:Y:S02]  /*1cec0*/  IMAD.WIDE R16, R3.reuse, 0x2, R118 ;  /* 0x0000000203107825 */ /* 0x040fe400078e0276 */
[----:B------:R-:W3:Y:S02]  /*1ced0*/  LDL.64 R118, [R1+0xbf8] ;  /* 0x000bf80001767983 */ /* 0x000ee40000100a00 */
[----:B------:R-:W-:-:S02]  /*1cee0*/  IMAD.WIDE R14, R3, 0x2, R114 ;  /* 0x00000002030e7825 */ /* 0x000fc400078e0272 */
[----:B------:R1:W3:Y:S02]  /*1cef0*/  LDG.E.U16 R25, desc[UR10][R16.64] ;  /* 0x0000000a10197981 */ /* 0x0002e4000c1e1500 */
[C---:B0-----:R-:W-:Y:S02]  /*1cf00*/  IMAD.WIDE R12, R3.reuse, 0x2, R116 ;  /* 0x00000002030c7825 */ /* 0x041fe400078e0274 */
[----:B------:R-:W3:Y:S04]  /*1cf10*/  LDL.64 R116, [R1+0x10a8] ;  /* 0x0010a80001747983 */ /* 0x000ee80000100a00 */
[----:B------:R-:W4:Y:S01]  /*1cf20*/  LDL.64 R114, [R1+0xcf0] ;  /* 0x000cf00001727983 */ /* 0x000f220000100a00 */
[----:B-1----:R-:W-:-:S03]  /*1cf30*/  IMAD.WIDE R16, R3, 0x2, R128 ;  /* 0x0000000203107825 */ /* 0x002fc600078e0280 */
[----:B------:R-:W4:Y:S04]  /*1cf40*/  LDL.64 R128, [R1+0xbf0] ;  /* 0x000bf00001807983 */ /* 0x000f280000100a00 */
[----:B------:R0:W4:Y:S01]  /*1cf50*/  LDG.E.U16 R24, desc[UR10][R14.64] ;  /* 0x0000000a0e187981 */ /* 0x000122000c1e1500 */
[----:B-----5:R-:W-:-:S03]  /*1cf60*/  IMAD.WIDE R6, R3, 0x2, R20 ;  /* 0x0000000203067825 */ /* 0x020fc600078e0214 */
[----:B------:R1:W5:Y:S04]  /*1cf70*/  LDG.E.U16 R22, desc[UR10][R8.64] ;  /* 0x0000000a08167981 */ /* 0x000368000c1e1500 */
[----:B------:R-:W4:Y:S01]  /*1cf80*/  LDG.E.U16 R21, desc[UR10][R6.64] ;  /* 0x0000000a06157981 */ /* 0x000f22000c1e1500 */
[----:B0-----:R-:W-:-:S03]  /*1cf90*/  IMAD.WIDE R14, R3, 0x2, R138 ;  /* 0x00000002030e7825 */ /* 0x001fc600078e028a */
[----:B------:R-:W4:Y:S01]  /*1cfa0*/  LDL.64 R138, [R1+0x1090] ;  /* 0x00109000018a7983 */ /* 0x000f220000100a00 */
[----:B-1----:R-:W-:-:S03]  /*1cfb0*/  IMAD.WIDE R8, R3, 0x2, R136 ;  /* 0x0000000203087825 */ /* 0x002fc600078e0288 */
[----:B------:R-:W5:Y:S04]  /*1cfc0*/  LDL.64 R136, [R1+0xfe8] ;  /* 0x000fe80001887983 */ /* 0x000f680000100a00 */
[----:B------:R-:W5:Y:S04]  /*1cfd0*/  LDG.E.U16 R20, desc[UR10][R16.64] ;  /* 0x0000000a10147981 */ /* 0x000f68000c1e1500 */
[----:B------:R0:W5:Y:S02]  /*1cfe0*/  LDG.E.U16 R17, desc[UR10][R8.64] ;  /* 0x0000000a08117981 */ /* 0x000164000c1e1500 */
[----:B0-----:R-:W-:-:S02]  /*1cff0*/  IMAD.WIDE R8, R3, 0x2, R122 ;  /* 0x0000000203087825 */ /* 0x001fc400078e027a */
[----:B------:R-:W5:Y:S02]  /*1d000*/  LDL.64 R122, [R1+0xf28] ;  /* 0x000f2800017a7983 */ /* 0x000f640000100a00 */
[C---:B--2---:R-:W-:Y:S02]  /*1d010*/  IMAD.WIDE R6, R3.reuse, 0x2, R18 ;  /* 0x0000000203067825 */ /* 0x044fe400078e0212 */
[----:B------:R0:W2:Y:S04]  /*1d020*/  LDG.E.U16 R18, desc[UR10][R12.64] ;  /* 0x0000000a0c127981 */ /* 0x0000a8000c1e1500 */
[----:B------:R-:W2:Y:S04]  /*1d030*/  LDG.E.U16 R16, desc[UR10][R6.64] ;  /* 0x0000000a06107981 */ /* 0x000ea8000c1e1500 */
[----:B------:R-:W2:Y:S01]  /*1d040*/  LDG.E.U16 R19, desc[UR10][R14.64] ;  /* 0x0000000a0e137981 */ /* 0x000ea2000c1e1500 */
[----:B0-----:R-:W-:-:S03]  /*1d050*/  IMAD.WIDE R12, R3, 0x2, R120 ;  /* 0x00000002030c7825 */ /* 0x001fc600078e0278 */
[----:B------:R-:W2:Y:S04]  /*1d060*/  LDL.64 R120, [R1+0xfd0] ;  /* 0x000fd00001787983 */ /* 0x000ea80000100a00 */
[----:B------:R-:W2:Y:S04]  /*1d070*/  LDG.E.U16 R5, desc[UR10][R12.64] ;  /* 0x0000000a0c057981 */ /* 0x000ea8000c1e1500 */
[----:B------:R0:W2:Y:S01]  /*1d080*/  LDG.E.U16 R13, desc[UR10][R8.64] ;  /* 0x0000000a080d7981 */ /* 0x0000a2000c1e1500 */
[----:B---3--:R-:W-:-:S04]  /*1d090*/  IMAD.WIDE R116, R3, 0x2, R116 ;  /* 0x0000000203747825 */ /* 0x008fc800078e0274 */
[C---:B0-----:R-:W-:Y:S02]  /*1d0a0*/  IMAD.WIDE R8, R3.reuse, 0x2, R142 ;  /* 0x0000000203087825 */ /* 0x041fe400078e028e */
[----:B------:R0:W3:Y:S02]  /*1d0b0*/  LDG.E.U16 R143, desc[UR10][R116.64] ;  /* 0x0000000a748f7981 */ /* 0x0000e4000c1e1500 */
[C---:B0-----:R-:W-:Y:S02]  /*1d0c0*/  IMAD.WIDE R116, R3.reuse, 0x2, R190 ;  /* 0x0000000203747825 */ /* 0x041fe400078e02be */
[----:B------:R-:W3:Y:S02]  /*1d0d0*/  LDL.64 R190, [R1+0xe60] ;  /* 0x000e600001be7983 */ /* 0x000ee40000100a00 */
[C---:B------:R-:W-:Y:S02]  /*1d0e0*/  IMAD.WIDE R6, R3.reuse, 0x2, R118 ;  /* 0x0000000203067825 */ /* 0x040fe400078e0276 */
[----:B------:R-:W3:Y:S02]  /*1d0f0*/  LDL.64 R118, [R1+0xf20] ;  /* 0x000f200001767983 */ /* 0x000ee40000100a00 */
[----:B------:R-:W-:-:S02]  /*1d100*/  IMAD.WIDE R14, R3, 0x2, R124 ;  /* 0x00000002030e7825 */ /* 0x000fc400078e027c */
[----:B------:R0:W3:Y:S01]  /*1d110*/  LDG.E.U16 R12, desc[UR10][R6.64] ;  /* 0x0000000a060c7981 */ /* 0x0000e2000c1e1500 */
[----:B------:R-:W1:Y:S01]  /*1d120*/  LDC R125, c[0x0][0x3c4] ;  /* 0x0000f100ff7d7b82 */ /* 0x000e620000000800 */
[C---:B----4-:R-:W-:Y:S02]  /*1d130*/  IMAD.WIDE R114, R3.reuse, 0x2, R114 ;  /* 0x0000000203727825 */ /* 0x050fe400078e0272 */
[----:B------:R-:W4:Y:S05]  /*1d140*/  LDG.E.U16 R15, desc[UR10][R14.64] ;  /* 0x0000000a0e0f7981 */ /* 0x000f2a000c1e1500 */
[----:B------:R-:W1:Y:S01]  /*1d150*/  LDC R124, c[0x0][0x3c4] ;  /* 0x0000f100ff7c7b82 */ /* 0x000e620000000800 */
[C---:B0-----:R-:W-:Y:S01]  /*1d160*/  IMAD.WIDE R6, R3.reuse, 0x2, R128 ;  /* 0x0000000203067825 */ /* 0x041fe200078e0280 */
[----:B------:R0:W3:Y:S06]  /*1d170*/  LDG.E.U16 R14, desc[UR10][R114.64] ;  /* 0x0000000a720e7981 */ /* 0x0000ec000c1e1500 */
[----:B------:R-:W1:Y:S01]  /*1d180*/  LDC R129, c[0x0][0x3c4] ;  /* 0x0000f100ff817b82 */ /* 0x000e620000000800 */
[----:B------:R5:W3:Y:S01]  /*1d190*/  LDG.E.U16 R10, desc[UR10][R6.64] ;  /* 0x0000000a060a7981 */ /* 0x000ae2000c1e1500 */
[----:B0-----:R-:W-:-:S03]  /*1d1a0*/  IMAD.WIDE R114, R3, 0x2, R140 ;  /* 0x0000000203727825 */ /* 0x001fc600078e028c */
[----:B------:R0:W4:Y:S01]  /*1d1b0*/  LDG.E.U16 R141, desc[UR10][R8.64] ;  /* 0x0000000a088d7981 */ /* 0x000122000c1e1500 */
[----:B-----5:R-:W-:-:S03]  /*1d1c0*/  IMAD.WIDE R6, R3, 0x2, R138 ;  /* 0x0000000203067825 */ /* 0x020fc600078e028a */
[----:B------:R-:W5:Y:S01]  /*1d1d0*/  LDG.E.U16 R139, desc[UR10][R114.64] ;  /* 0x0000000a728b7981 */ /* 0x000f62000c1e1500 */
[----:B0-----:R-:W-:-:S03]  /*1d1e0*/  IMAD.WIDE R8, R3, 0x2, R136 ;  /* 0x0000000203087825 */ /* 0x001fc600078e0288 */
[----:B------:R0:W4:Y:S04]  /*1d1f0*/  LDG.E.U16 R137, desc[UR10][R6.64] ;  /* 0x0000000a06897981 */ /* 0x000128000c1e1500 */
[----:B------:R-:W4:Y:S01]  /*1d200*/  LDG.E.U16 R9, desc[UR10][R8.64] ;  /* 0x0000000a08097981 */ /* 0x000f22000c1e1500 */
[----:B0-----:R-:W-:-:S03]  /*1d210*/  IMAD.WIDE R6, R3, 0x2, R188 ;  /* 0x0000000203067825 */ /* 0x001fc600078e02bc */
[----:B------:R-:W4:Y:S04]  /*1d220*/  LDL.64 R188, [R1+0xe58] ;  /* 0x000e580001bc7983 */ /* 0x000f280000100a00 */
[----:B------:R-:W5:Y:S04]  /*1d230*/  LDG.E.U16 R7, desc[UR10][R6.64] ;  /* 0x0000000a06077981 */ /* 0x000f68000c1e1500 */
[----:B------:R1:W5:Y:S02]  /*1d240*/  LDG.E.U16 R8, desc[UR10][R116.64] ;  /* 0x0000000a74087981 */ /* 0x000364000c1e1500 */
[----:B-1----:R-:W-:-:S04]  /*1d250*/  IMAD.WIDE R116, R124, 0x2, R204 ;  /* 0x000000027c747825 */ /* 0x002fc800078e02cc */
[----:B------:R-:W-:-:S05]  /*1d260*/  IMAD.WIDE R116, R3, 0x2, R116 ;  /* 0x0000000203747825 */ /* 0x000fca00078e0274 */
[----:B------:R0:W5:Y:S02]  /*1d270*/  LDG.E.U16 R134, desc[UR10][R116.64] ;  /* 0x0000000a74867981 */ /* 0x000164000c1e1500 */
[C---:B0-----:R-:W-:Y:S02]  /*1d280*/  IMAD.WIDE R116, R3.reuse, 0x2, R194 ;  /* 0x0000000203747825 */ /* 0x041fe400078e02c2 */
[----:B------:R-:W5:Y:S02]  /*1d290*/  LDL.64 R194, [R1+0xda8] ;  /* 0x000da80001c27983 */ /* 0x000f640000100a00 */
[----:B------:R-:W-:Y:S02]  /*1d2a0*/  IMAD.WIDE R122, R3, 0x2, R122 ;  /* 0x00000002037a7825 */ /* 0x000fe400078e027a */
[----:B------:R-:W5:Y:S02]  /*1d2b0*/  LDG.E.U16 R142, desc[UR10][R116.64] ;  /* 0x0000000a748e7981 */ /* 0x000f64000c1e1500 */
[----:B------:R-:W-:-:S02]  /*1d2c0*/  IMAD.SHL.U32 R170, R170, 0x2, RZ ;  /* 0x00000002aaaa7824 */ /* 0x000fc400078e00ff */
[----:B------:R-:W5:Y:S01]  /*1d2d0*/  LDG.E.U16 R128, desc[UR10][R122.64] ;  /* 0x0000000a7a807981 */ /* 0x000f62000c1e1500 */
[----:B--2---:R-:W-:Y:S02]  /*1d2e0*/  IMAD.WIDE R114, R3, 0x2, R120 ;  /* 0x0000000203727825 */ /* 0x004fe400078e0278 */
[----:B------:R-:W0:Y:S03]  /*1d2f0*/  LDC R120, c[0x0][0x3c4] ;  /* 0x0000f100ff787b82 */ /* 0x000e260000000800 */
[----:B------:R1:W2:Y:S02]  /*1d300*/  LDG.E.U16 R6, desc[UR10][R114.64] ;  /* 0x0000000a72067981 */ /* 0x0002a4000c1e1500 */
[----:B-1----:R-:W-:-:S04]  /*1d310*/  IMAD.WIDE R114, R125, 0x2, R202 ;  /* 0x000000027d727825 */ /* 0x002fc800078e02ca */
[----:B------:R-:W-:-:S05]  /*1d320*/  IMAD.WIDE R114, R3, 0x2, R114 ;  /* 0x0000000203727825 */ /* 0x000fca00078e0272 */
[----:B------:R1:W2:Y:S02]  /*1d330*/  LDG.E.U16 R136, desc[UR10][R114.64] ;  /* 0x0000000a72887981 */ /* 0x0002a4000c1e1500 */
[C---:B-1----:R-:W-:Y:S02]  /*1d340*/  IMAD.WIDE R114, R3.reuse, 0x2, R206 ;  /* 0x0000000203727825 */ /* 0x042fe400078e02ce */
[----:B------:R-:W2:Y:S04]  /*1d350*/  LDL.64 R206, [R1+0xbd8] ;  /* 0x000bd80001ce7983 */ /* 0x000ea80000100a00 */
[----:B------:R1:W2:Y:S02]  /*1d360*/  LDG.E.U16 R140, desc[UR10][R114.64] ;  /* 0x0000000a728c7981 */ /* 0x0002a4000c1e1500 */
[----:B-1----:R-:W-:-:S02]  /*1d370*/  IMAD.WIDE R114, R3, 0x2, R192 ;  /* 0x0000000203727825 */ /* 0x002fc400078e02c0 */
[----:B------:R-:W2:Y:S02]  /*1d380*/  LDL.64 R192, [R1+0xe50] ;  /* 0x000e500001c07983 */ /* 0x000ea40000100a00 */
[----:B0-----:R-:W-:Y:S02]  /*1d390*/  IMAD.WIDE R120, R120, 0x2, R198 ;  /* 0x0000000278787825 */ /* 0x001fe400078e02c6 */
[----:B------:R-:W2:Y:S02]  /*1d3a0*/  LDG.E.U16 R144, desc[UR10][R114.64] ;  /* 0x0000000a72907981 */ /* 0x000ea4000c1e1500 */
[----:B------:R-:W-:-:S05]  /*1d3b0*/  IMAD.WIDE R120, R3, 0x2, R120 ;  /* 0x0000000203787825 */ /* 0x000fca00078e0278 */
[----:B------:R3:W2:Y:S02]  /*1d3c0*/  LDG.E.U16 R130, desc[UR10][R120.64] ;  /* 0x0000000a78827981 */ /* 0x0006a4000c1e1500 */
[C---:B---3--:R-:W-:Y:S02]  /*1d3d0*/  IMAD.WIDE R120, R3.reuse, 0x2, R190 ;  /* 0x0000000203787825 */ /* 0x048fe400078e02be */
[----:B------:R-:W3:Y:S02]  /*1d3e0*/  LDL.64 R190, [R1+0xda0] ;  /* 0x000da00001be7983 */ /* 0x000ee40000100a00 */
[----:B------:R-:W-:Y:S02]  /*1d3f0*/  IMAD.WIDE R118, R3, 0x2, R118 ;  /* 0x0000000203767825 */ /* 0x000fe400078e0276 */
[----:B------:R-:W3:Y:S02]  /*1d400*/  LDG.E.U16 R150, desc[UR10][R120.64] ;  /* 0x0000000a78967981 */ /* 0x000ee4000c1e1500 */
[----:B------:R-:W-:-:S02]  /*1d410*/  IMAD.WIDE R122, R129, 0x2, R200 ;  /* 0x00000002817a7825 */ /* 0x000fc400078e02c8 */
[----:B------:R0:W3:Y:S02]  /*1d420*/  LDG.E.U16 R129, desc[UR10][R118.64] ;  /* 0x0000000a76817981 */ /* 0x0000e4000c1e1500 */
[----:B------:R-:W-:-:S05]  /*1d430*/  IMAD.WIDE R122, R3, 0x2, R122 ;  /* 0x00000002037a7825 */ /* 0x000fca00078e027a */
[----:B------:R4:W3:Y:S01]  /*1d440*/  LDG.E.U16 R138, desc[UR10][R122.64] ;  /* 0x0000000a7a8a7981 */ /* 0x0008e2000c1e1500 */
[----:B0-----:R-:W-:-:S04]  /*1d450*/  IMAD.WIDE R118, R170, 0x2, R202 ;  /* 0x00000002aa767825 */ /* 0x001fc800078e02ca */
[----:B------:R-:W-:Y:S02]  /*1d460*/  IMAD R114, R160, 0x3, RZ ;  /* 0x00000003a0727824 */ /* 0x000fe400078e02ff */
[----:B------:R-:W-:-:S04]  /*1d470*/  IMAD.WIDE R118, R3, 0x2, R118 ;  /* 0x0000000203767825 */ /* 0x000fc800078e0276 */
[----:B----4-:R-:W-:Y:S01]  /*1d480*/  IMAD.WIDE R122, R3, 0x2, R188 ;  /* 0x00000002037a7825 */ /* 0x010fe200078e02bc */
[----:B------:R0:W4:Y:S01]  /*1d490*/  LDG.E.U16 R158, desc[UR10][R118.64] ;  /* 0x0000000a769e7981 */ /* 0x000122000c1e1500 */
[----:B------:R-:W1:Y:S02]  /*1d4a0*/  LDC R189, c[0x0][0x3c4] ;  /* 0x0000f100ffbd7b82 */ /* 0x000e640000000800 */
[----:B------:R-:W-:Y:S01]  /*1d4b0*/  IMAD.WIDE R116, R170, 0x2, R204 ;  /* 0x00000002aa747825 */ /* 0x000fe200078e02cc */
[----:B------:R-:W4:Y:S03]  /*1d4c0*/  LDG.E.U16 R152, desc[UR10][R122.64] ;  /* 0x0000000a7a987981 */ /* 0x000f26000c1e1500 */
[----:B0-----:R-:W-:-:S04]  /*1d4d0*/  IMAD.WIDE R118, R114, 0x2, R200 ;  /* 0x0000000272767825 */ /* 0x001fc800078e02c8 */
[----:B------:R-:W-:-:S04]  /*1d4e0*/  IMAD.WIDE R116, R3, 0x2, R116 ;  /* 0x0000000203747825 */ /* 0x000fc800078e0274 */
[----:B------:R-:W-:Y:S01]  /*1d4f0*/  IMAD.WIDE R118, R3, 0x2, R118 ;  /* 0x0000000203767825 */ /* 0x000fe200078e0276 */
[----:B------:R0:W4:Y:S03]  /*1d500*/  LDG.E.U16 R156, desc[UR10][R116.64] ;  /* 0x0000000a749c7981 */ /* 0x000126000c1e1500 */
[----:B------:R-:W-:Y:S01]  /*1d510*/  IMAD.WIDE R124, R170, 0x2, R200 ;  /* 0x00000002aa7c7825 */ /* 0x000fe200078e02c8 */
[----:B------:R0:W4:Y:S03]  /*1d520*/  LDG.E.U16 R172, desc[UR10][R118.64] ;  /* 0x0000000a76ac7981 */ /* 0x000126000c1e1500 */
[----:B------:R-:W-:Y:S02]  /*1d530*/  IMAD.SHL.U32 R182, R182, 0x4, RZ ;  /* 0x00000004b6b67824 */ /* 0x000fe400078e00ff */
[----:B------:R-:W-:-:S04]  /*1d540*/  IMAD.WIDE R120, R114, 0x2, R198 ;  /* 0x0000000272787825 */ /* 0x000fc800078e02c6 */
[----:B0-----:R-:W-:-:S04]  /*1d550*/  IMAD.WIDE R116, R170, 0x2, R198 ;  /* 0x00000002aa747825 */ /* 0x001fc800078e02c6 */
[----:B------:R-:W-:-:S04]  /*1d560*/  IMAD.WIDE R122, R114, 0x2, R204 ;  /* 0x00000002727a7825 */ /* 0x000fc800078e02cc */
[----:B------:R-:W-:-:S04]  /*1d570*/  IMAD.WIDE R114, R114, 0x2, R202 ;  /* 0x0000000272727825 */ /* 0x000fc800078e02ca */
[----:B------:R-:W-:-:S04]  /*1d580*/  IMAD.WIDE R118, R182, 0x2, R200 ;  /* 0x00000002b6767825 */ /* 0x000fc800078e02c8 */
[----:B------:R-:W-:-:S04]  /*1d590*/  IMAD.WIDE R124, R3, 0x2, R124 ;  /* 0x00000002037c7825 */ /* 0x000fc800078e027c */
[C---:B------:R-:W-:Y:S01]  /*1d5a0*/  IMAD.WIDE R116, R3.reuse, 0x2, R116 ;  /* 0x0000000203747825 */ /* 0x040fe200078e0274 */
[----:B------:R0:W4:Y:S03]  /*1d5b0*/  LDG.E.U16 R160, desc[UR10][R124.64] ;  /* 0x0000000a7ca07981 */ /* 0x000126000c1e1500 */
[C---:B------:R-:W-:Y:S01]  /*1d5c0*/  IMAD.WIDE R120, R3.reuse, 0x2, R120 ;  /* 0x0000000203787825 */ /* 0x040fe200078e0278 */
[----:B------:R-:W4:Y:S03]  /*1d5d0*/  LDG.E.U16 R170, desc[UR10][R116.64] ;  /* 0x0000000a74aa7981 */ /* 0x000f26000c1e1500 */
[C---:B------:R-:W-:Y:S01]  /*1d5e0*/  IMAD.WIDE R114, R3.reuse, 0x2, R114 ;  /* 0x0000000203727825 */ /* 0x040fe200078e0272 */
[----:B------:R1:W4:Y:S03]  /*1d5f0*/  LDG.E.U16 R174, desc[UR10][R120.64] ;  /* 0x0000000a78ae7981 */ /* 0x000326000c1e1500 */
[----:B------:R-:W-:-:S04]  /*1d600*/  IMAD.WIDE R118, R3, 0x2, R118 ;  /* 0x0000000203767825 */ /* 0x000fc800078e0276 */
[----:B0-----:R-:W-:Y:S01]  /*1d610*/  IMAD.WIDE R124, R182, 0x2, R204 ;  /* 0x00000002b67c7825 */ /* 0x001fe200078e02cc */
[----:B------:R-:W4:Y:S03]  /*1d620*/  LDG.E.U16 R187, desc[UR10][R118.64] ;  /* 0x0000000a76bb7981 */ /* 0x000f26000c1e1500 */
[----:B-1----:R-:W-:Y:S02]  /*1d630*/  IMAD R189, R189, 0x5, RZ ;  /* 0x00000005bdbd7824 */ /* 0x002fe400078e02ff */
[----:B------:R-:W-:-:S04]  /*1d640*/  IMAD.WIDE R122, R3, 0x2, R122 ;  /* 0x00000002037a7825 */ /* 0x000fc800078e027a */
[C---:B------:R-:W-:Y:S01]  /*1d650*/  IMAD.WIDE R120, R182.reuse, 0x2, R202 ;  /* 0x00000002b6787825 */ /* 0x040fe200078e02ca */
[----:B------:R-:W4:Y:S03]  /*1d660*/  LDG.E.U16 R176, desc[UR10][R122.64] ;  /* 0x0000000a7ab07981 */ /* 0x000f26000c1e1500 */
[----:B------:R-:W-:Y:S02]  /*1d670*/  IMAD.WIDE R116, R182, 0x2, R198 ;  /* 0x00000002b6747825 */ /* 0x000fe400078e02c6 */
[----:B------:R0:W4:Y:S02]  /*1d680*/  LDG.E.U16 R182, desc[UR10][R114.64] ;  /* 0x0000000a72b67981 */ /* 0x000124000c1e1500 */
[----:B------:R-:W-:-:S04]  /*1d690*/  IMAD.WIDE R124, R3, 0x2, R124 ;  /* 0x00000002037c7825 */ /* 0x000fc800078e027c */
[----:B------:R-:W-:Y:S02]  /*1d6a0*/  IMAD.WIDE R120, R3, 0x2, R120 ;  /* 0x0000000203787825 */ /* 0x000fe400078e0278 */
[----:B------:R-:W4:Y:S02]  /*1d6b0*/  LDG.E.U16 R124, desc[UR10][R124.64] ;  /* 0x0000000a7c7c7981 */ /* 0x000f24000c1e1500 */
[----:B0-----:R-:W-:-:S04]  /*1d6c0*/  IMAD.WIDE R114, R189, 0x2, R202 ;  /* 0x00000002bd727825 */ /* 0x001fc800078e02ca */
[----:B------:R-:W-:-:S04]  /*1d6d0*/  IMAD.WIDE R122, R3, 0x2, R116 ;  /* 0x00000002037a7825 */ /* 0x000fc800078e0274 */
[----:B------:R-:W-:Y:S01]  /*1d6e0*/  IMAD.WIDE R114, R3, 0x2, R114 ;  /* 0x0000000203727825 */ /* 0x000fe200078e0272 */
[----:B------:R0:W4:Y:S03]  /*1d6f0*/  LDG.E.U16 R125, desc[UR10][R120.64] ;  /* 0x0000000a787d7981 */ /* 0x000126000c1e1500 */
[C---:B------:R-:W-:Y:S01]  /*1d700*/  IMAD.WIDE R116, R189.reuse, 0x2, R204 ;  /* 0x00000002bd747825 */ /* 0x040fe200078e02cc */
[----:B------:R1:W4:Y:S03]  /*1d710*/  LDG.E.U16 R188, desc[UR10][R122.64] ;  /* 0x0000000a7abc7981 */ /* 0x000326000c1e1500 */
[----:B0-----:R-:W-:-:S04]  /*1d720*/  IMAD.WIDE R120, R189, 0x2, R200 ;  /* 0x00000002bd787825 */ /* 0x001fc800078e02c8 */
[----:B-1----:R-:W-:Y:S02]  /*1d730*/  IMAD.WIDE R122, R189, 0x2, R198 ;  /* 0x00000002bd7a7825 */ /* 0x002fe400078e02c6 */
[----:B------:R5:W4:Y:S02]  /*1d740*/  LDG.E.U16 R189, desc[UR10][R114.64] ;  /* 0x0000000a72bd7981 */ /* 0x000b24000c1e1500 */
[C---:B-----5:R-:W-:Y:S02]  /*1d750*/  IMAD.WIDE R114, R3.reuse, 0x2, R194 ;  /* 0x0000000203727825 */ /* 0x060fe400078e02c2 */
[----:B------:R-:W5:Y:S02]  /*1d760*/  LDL.64 R194, [R1+0xbe8] ;  /* 0x000be80001c27983 */ /* 0x000f640000100a00 */
[----:B------:R-:W-:-:S04]  /*1d770*/  IMAD.WIDE R116, R3, 0x2, R116 ;  /* 0x0000000203747825 */ /* 0x000fc800078e0274 */
[----:B------:R-:W-:-:S06]  /*1d780*/  IMAD.WIDE R120, R3, 0x2, R120 ;  /* 0x0000000203787825 */ /* 0x000fcc00078e0278 */
[----:B------:R-:W4:Y:S01]  /*1d790*/  LDG.E.U16 R120, desc[UR10][R120.64] ;  /* 0x0000000a78787981 */ /* 0x000f22000c1e1500 */
[----:B--2---:R-:W-:-:S03]  /*1d7a0*/  IMAD.WIDE R118, R3, 0x2, R192 ;  /* 0x0000000203767825 */ /* 0x004fc600078e02c0 */
[----:B------:R-:W2:Y:S04]  /*1d7b0*/  LDL.64 R192, [R1+0xcd8] ;  /* 0x000cd80001c07983 */ /* 0x000ea80000100a00 */
[----:B------:R-:W4:Y:S04]  /*1d7c0*/  LDG.E.U16 R118, desc[UR10][R118.64] ;  /* 0x0000000a76767981 */ /* 0x000f28000c1e1500 */
[----:B------:R3:W4:Y:S02]  /*1d7d0*/  LDG.E.U16 R119, desc[UR10][R116.64] ;  /* 0x0000000a74777981 */ /* 0x000724000c1e1500 */
[----:B---3--:R-:W-:-:S02]  /*1d7e0*/  IMAD.WIDE R116, R3, 0x2, R190 ;  /* 0x0000000203747825 */ /* 0x008fc400078e02be */
[----:B------:R0:W3:Y:S04]  /*1d7f0*/  LDG.E.U16 R190, desc[UR10][R114.64] ;  /* 0x0000000a72be7981 */ /* 0x0000e8000c1e1500 */
[----:B------:R1:W3:Y:S01]  /*1d800*/  LDG.E.U16 R191, desc[UR10][R116.64] ;  /* 0x0000000a74bf7981 */ /* 0x0002e2000c1e1500 */
[----:B0-----:R-:W-:-:S03]  /*1d810*/  IMAD.WIDE R114, R3, 0x2, R212 ;  /* 0x0000000203727825 */ /* 0x001fc600078e02d4 */
[----:B------:R-:W3:Y:S01]  /*1d820*/  LDL.64 R212, [R1+0x1180] ;  /* 0x0011800001d47983 */ /* 0x000ee20000100a00 */
[----:B-1----:R-:W-:-:S03]  /*1d830*/  IMAD.WIDE R116, R3, 0x2, R214 ;  /* 0x0000000203747825 */ /* 0x002fc600078e02d6 */
[----:B------:R-:W3:Y:S04]  /*1d840*/  LDL.64 R214, [R1+0x1170] ;  /* 0x0011700001d67983 */ /* 0x000ee80000100a00 */
[----:B------:R0:W3:Y:S01]  /*1d850*/  LDG.E.U16 R121, desc[UR10][R114.64] ;  /* 0x0000000a72797981 */ /* 0x0000e2000c1e1500 */
[----:B------:R-:W-:-:S03]  /*1d860*/  IMAD.WIDE R122, R3, 0x2, R122 ;  /* 0x00000002037a7825 */ /* 0x000fc600078e027a */
[----:B------:R-:W3:Y:S04]  /*1d870*/  LDG.E.U16 R116, desc[UR10][R116.64] ;  /* 0x0000000a74747981 */ /* 0x000ee8000c1e1500 */
[----:B------:R-:W3:Y:S01]  /*1d880*/  LDG.E.U16 R122, desc[UR10][R122.64] ;  /* 0x0000000a7a7a7981 */ /* 0x000ee2000c1e1500 */
[----:B0-----:R-:W-:-:S03]  /*1d890*/  IMAD.WIDE R114, R3, 0x2, R216 ;  /* 0x0000000203727825 */ /* 0x001fc600078e02d8 */
[----:B------:R-:W3:Y:S04]  /*1d8a0*/  LDL.64 R216, [R1+0xc90] ;  /* 0x000c900001d87983 */ /* 0x000ee80000100a00 */
[----:B------:R0:W3:Y:S02]  /*1d8b0*/  LDG.E.U16 R117, desc[UR10][R114.64] ;  /* 0x0000000a72757981 */ /* 0x0000e4000c1e1500 */
[----:B0-----:R-:W-:-:S05]  /*1d8c0*/  IMAD.WIDE R114, R3, 0x2, R230 ;  /* 0x0000000203727825 */ /* 0x001fca00078e02e6 */
[----:B------:R2:W3:Y:S04]  /*1d8d0*/  LDG.E.U16 R123, desc[UR10][R114.64] ;  /* 0x0000000a727b7981 */ /* 0x0004e8000c1e1500 */
        /* <DEDUP_REMOVED lines=32> */
[----:B--2---:R-:W-:-:S05]  /*1dae0*/  IMAD.WIDE R114, R3, 0x2, R192 ;  /* 0x0000000203727825 */ /* 0x004fca00078e02c0 */
[----:B------:R0:W2:Y:S02]  /*1daf0*/  LDG.E.U16 R192, desc[UR10][R114.64] ;  /* 0x0000000a72c07981 */ /* 0x0000a4000c1e1500 */
[----:B0-----:R-:W-:-:S05]  /*1db00*/  IMAD.WIDE R114, R3, 0x2, R228 ;  /* 0x0000000203727825 */ /* 0x001fca00078e02e4 */
[----:B------:R5:W2:Y:S02]  /*1db10*/  LDG.E.U16 R193, desc[UR10][R114.64] ;  /* 0x0000000a72c17981 */ /* 0x000aa4000c1e1500 */
[----:B-----5:R-:W-:-:S05]  /*1db20*/  IMAD.WIDE R114, R3, 0x2, R194 ;  /* 0x0000000203727825 */ /* 0x020fca00078e02c2 */
[----:B------:R0:W5:Y:S02]  /*1db30*/  LDG.E.U16 R194, desc[UR10][R114.64] ;  /* 0x0000000a72c27981 */ /* 0x000164000c1e1500 */
[----:B0-----:R-:W-:-:S05]  /*1db40*/  IMAD.WIDE R114, R3, 0x2, R226 ;  /* 0x0000000203727825 */ /* 0x001fca00078e02e2 */
[----:B------:R0:W2:Y:S02]  /*1db50*/  LDG.E.U16 R195, desc[UR10][R114.64] ;  /* 0x0000000a72c37981 */ /* 0x0000a4000c1e1500 */
        /* <DEDUP_REMOVED lines=12> */
[----:B---3--:R-:W-:-:S05]  /*1dc20*/  IMAD.WIDE R114, R3, 0x2, R212 ;  /* 0x0000000203727825 */ /* 0x008fca00078e02d4 */
[----:B------:R0:W3:Y:S02]  /*1dc30*/  LDG.E.U16 R212, desc[UR10][R114.64] ;  /* 0x0000000a72d47981 */ /* 0x0000e4000c1e1500 */
[----:B0-----:R-:W-:-:S05]  /*1dc40*/  IMAD.WIDE R114, R3, 0x2, R218 ;  /* 0x0000000203727825 */ /* 0x001fca00078e02da */
[----:B------:R0:W2:Y:S02]  /*1dc50*/  LDG.E.U16 R213, desc[UR10][R114.64] ;  /* 0x0000000a72d57981 */ /* 0x0000a4000c1e1500 */
[----:B0-----:R-:W-:-:S05]  /*1dc60*/  IMAD.WIDE R114, R3, 0x2, R214 ;  /* 0x0000000203727825 */ /* 0x001fca00078e02d6 */
[----:B------:R0:W2:Y:S02]  /*1dc70*/  LDG.E.U16 R214, desc[UR10][R114.64] ;  /* 0x0000000a72d67981 */ /* 0x0000a4000c1e1500 */
[----:B0-----:R-:W-:Y:S01]  /*1dc80*/  IMAD.WIDE R114, R3, 0x2, R216 ;  /* 0x0000000203727825 */ /* 0x001fe200078e02d8 */
[----:B------:R-:W-:-:S05]  /*1dc90*/  LOP3.LUT R216, R197, 0x10, RZ, 0x3c, !PT ;  /* 0x00000010c5d87812 */ /* 0x000fca00078e3cff */
        /* <DEDUP_REMOVED lines=78> */
[----:B------:R4:W-:Y:S04]  /*1e180*/  STS.U16 [R77+UR9+0x20d80], R50 ;  /* 0x020d80324d007988 */ /* 0x0009e80008000409 */
[----:B------:R-:W-:Y:S04]  /*1e190*/  STS.U16 [R77+UR9+0x24d80], R49 ;  /* 0x024d80314d007988 */ /* 0x000fe80008000409 */
[----:B------:R1:W-:Y:S04]  /*1e1a0*/  STS.U16 [R77+UR9+0x28d80], R48 ;  /* 0x028d80304d007988 */ /* 0x0003e80008000409 */
[----:B------:R-:W-:Y:S04]  /*1e1b0*/  STS.U16 [R77+UR9+0x2cd80], R47 ;  /* 0x02cd802f4d007988 */ /* 0x000fe80008000409 */
[----:B0-----:R-:W2:Y:S04]  /*1e1c0*/  LDL.64 R56, [R1+0xbc0] ;  /* 0x000bc00001387983 */ /* 0x001ea80000100a00 */
[----:B-1----:R-:W3:Y:S04]  /*1e1d0*/  LDL.64 R54, [R1+0xbb8] ;  /* 0x000bb80001367983 */ /* 0x002ee80000100a00 */
[----:B------:R-:W-:Y:S04]  /*1e1e0*/  STS.U16 [R77+UR9+0x21180], R46 ;  /* 0x0211802e4d007988 */ /* 0x000fe80008000409 */
[----:B------:R-:W-:Y:S04]  /*1e1f0*/  STS.U16 [R77+UR9+0x25180], R45 ;  /* 0x0251802d4d007988 */ /* 0x000fe80008000409 */
[----:B------:R0:W-:Y:S04]  /*1e200*/  STS.U16 [R77+UR9+0x29180], R44 ;  /* 0x0291802c4d007988 */ /* 0x0001e80008000409 */
[----:B----4-:R-:W4:Y:S04]  /*1e210*/  LDL.64 R50, [R1+0xba8] ;  /* 0x000ba80001327983 */ /* 0x010f280000100a00 */
[----:B------:R-:W5:Y:S04]  /*1e220*/  LDL.64 R48, [R1+0xba0] ;  /* 0x000ba00001307983 */ /* 0x000f680000100a00 */
[----:B0-----:R-:W5:Y:S04]  /*1e230*/  LDL.64 R44, [R1+0xbb0] ;  /* 0x000bb000012c7983 */ /* 0x001f680000100a00 */
[----:B------:R-:W5:Y:S01]  /*1e240*/  LDL.64 R46, [R1+0xb98] ;  /* 0x000b9800012e7983 */ /* 0x000f620000100a00 */
[----:B------:R-:W0:Y:S03]  /*1e250*/  S2R R78, SR_TID.X ;  /* 0x00000000004e7919 */ /* 0x000e260000002100 */
[----:B------:R0:W-:Y:S04]  /*1e260*/  STS.U16 [R77+UR9+0x2d180], R43 ;  /* 0x02d1802b4d007988 */ /* 0x0001e80008000409 */
[----:B------:R1:W-:Y:S04]  /*1e270*/  STS.U16 [R77+UR9+0x21580], R39 ;  /* 0x021580274d007988 */ /* 0x0003e80008000409 */
[----:B------:R-:W5:Y:S04]  /*1e280*/  LDL.64 R52, [R1+0xc98] ;  /* 0x000c980001347983 */ /* 0x000f680000100a00 */
[----:B------:R0:W-:Y:S04]  /*1e290*/  STS.U16 [R77+UR9+0x25580], R42 ;  /* 0x0255802a4d007988 */ /* 0x0001e80008000409 */
[----:B------:R0:W-:Y:S04]  /*1e2a0*/  STS.U16 [R77+UR9+0x29580], R0 ;  /* 0x029580004d007988 */ /* 0x0001e80008000409 */
[----:B------:R-:W-:Y:S04]  /*1e2b0*/  STS.U16 [R77+UR9+0x2d580], R41 ;  /* 0x02d580294d007988 */ /* 0x000fe80008000409 */
[----:B------:R-:W5:Y:S01]  /*1e2c0*/  LDL.64 R60, [R1+0xb20] ;  /* 0x000b2000013c7983 */ /* 0x000f620000100a00 */
[----:B0-----:R-:W-:-:S03]  /*1e2d0*/  LOP3.LUT R43, R78, 0x3f, RZ, 0xc0, !PT ;  /* 0x0000003f4e2b7812 */ /* 0x001fc600078ec0ff */
[----:B------:R-:W5:Y:S01]  /*1e2e0*/  LDL.64 R58, [R1+0xb10] ;  /* 0x000b1000013a7983 */ /* 0x000f620000100a00 */
[----:B-1----:R-:W-:Y:S02]  /*1e2f0*/  LOP3.LUT R39, R78, 0x40, RZ, 0xc0, !PT ;  /* 0x000000404e277812 */ /* 0x002fe400078ec0ff */
[----:B------:R-:W-:Y:S01]  /*1e300*/  SHF.L.U32 R42, R43, 0x1, RZ ;  /* 0x000000012b2a7819 */ /* 0x000fe200000006ff */
[----:B------:R0:W-:Y:S04]  /*1e310*/  STS.U16 [R77+UR9+0x21980], R40 ;  /* 0x021980284d007988 */ /* 0x0001e80008000409 */
[----:B------:R-:W-:Y:S01]  /*1e320*/  IMAD R0, R39, 0x80, R42 ;  /* 0x0000008027007824 */ /* 0x000fe200078e022a */
[----:B------:R1:W-:Y:S04]  /*1e330*/  STS.U16 [R77+UR9+0x25980], R4 ;  /* 0x025980044d007988 */ /* 0x0003e80008000409 */
[----:B------:R-:W5:Y:S04]  /*1e340*/  LDL.64 R42, [R1+0xc88] ;  /* 0x000c8800012a7983 */ /* 0x000f680000100a00 */
[----:B0-----:R-:W5:Y:S01]  /*1e350*/  LDL.64 R40, [R1+0xb90] ;  /* 0x000b900001287983 */ /* 0x001f620000100a00 */
[----:B-1----:R-:W-:-:S03]  /*1e360*/  LOP3.LUT R4, R0, 0x40, RZ, 0x3c, !PT ;  /* 0x0000004000047812 */ /* 0x002fc600078e3cff */
[----:B------:R-:W-:Y:S04]  /*1e370*/  STS.U16 [R77+UR9+0x29980], R38 ;  /* 0x029980264d007988 */ /* 0x000fe80008000409 */
[----:B------:R-:W-:Y:S04]  /*1e380*/  STS.U16 [R77+UR9+0x2d980], R37 ;  /* 0x02d980254d007988 */ /* 0x000fe80008000409 */
[----:B------:R0:W-:Y:S04]  /*1e390*/  STS.U16 [R77+UR9+0x21d80], R11 ;  /* 0x021d800b4d007988 */ /* 0x0001e80008000409 */
        /* <DEDUP_REMOVED lines=27> */
[----:B------:R0:W-:Y:S04]  /*1e550*/  STS.U16 [R4+UR9+0x2d600], R18 ;  /* 0x02d6001204007988 */ /* 0x0001e80008000409 */
        /* <DEDUP_REMOVED lines=8> */
[----:B-1----:R-:W5:Y:S04]  /*1e5e0*/  LDL.64 R36, [R1+0xb80] ;  /* 0x000b800001247983 */ /* 0x002f680000100a00 */
[----:B------:R-:W-:Y:S04]  /*1e5f0*/  STS.U16 [R11+UR9+0x28a80], R7 ;  /* 0x028a80070b007988 */ /* 0x000fe80008000409 */
[----:B------:R2:W-:Y:S04]  /*1e600*/  STS.U16 [R11+UR9+0x2ca80], R6 ;  /* 0x02ca80060b007988 */ /* 0x0005e80008000409 */
[----:B0-----:R-:W5:Y:S04]  /*1e610*/  LDL.64 R20, [R1+0xb70] ;  /* 0x000b700001147983 */ /* 0x001f680000100a00 */
[----:B------:R-:W5:Y:S04]  /*1e620*/  LDL.64 R38, [R1+0xb88] ;  /* 0x000b880001267983 */ /* 0x000f680000100a00 */
[----:B------:R-:W5:Y:S04]  /*1e630*/  LDL.64 R18, [R1+0xc80] ;  /* 0x000c800001127983 */ /* 0x000f680000100a00 */
[----:B------:R-:W5:Y:S04]  /*1e640*/  LDL.64 R26, [R1+0xb68] ;  /* 0x000b6800011a7983 */ /* 0x000f680000100a00 */
[----:B------:R-:W5:Y:S04]  /*1e650*/  LDL.64 R24, [R1+0xb60] ;  /* 0x000b600001187983 */ /* 0x000f680000100a00 */
[----:B------:R-:W-:Y:S04]  /*1e660*/  STS.U16 [R11+UR9+0x20a80], R9 ;  /* 0x020a80090b007988 */ /* 0x000fe80008000409 */
[----:B------:R4:W-:Y:S04]  /*1e670*/  STS.U16 [R11+UR9+0x24a80], R8 ;  /* 0x024a80080b007988 */ /* 0x0009e80008000409 */
        /* <DEDUP_REMOVED lines=8> */
[----:B------:R-:W3:Y:S04]  /*1e700*/  LDL.64 R84, [R1+0xb00] ;  /* 0x000b000001547983 */ /* 0x000ee80000100a00 */
[----:B------:R-:W2:Y:S04]  /*1e710*/  LDL.64 R82, [R1+0xaf8] ;  /* 0x000af80001527983 */ /* 0x000ea80000100a00 */
[----:B------:R-:W2:Y:S04]  /*1e720*/  LDL.64 R80, [R1+0xac0] ;  /* 0x000ac00001507983 */ /* 0x000ea80000100a00 */
[----:B------:R-:W2:Y:S01]  /*1e730*/  LDL.64 R78, [R1+0xab8] ;  /* 0x000ab800014e7983 */ /* 0x000ea20000100a00 */
[----:B----4-:R-:W-:-:S03]  /*1e740*/  IMAD.WIDE R8, R3, 0x2, R50 ;  /* 0x0000000203087825 */ /* 0x010fc600078e0232 */
[----:B------:R-:W4:Y:S04]  /*1e750*/  LDL.64 R50, [R1+0xb58] ;  /* 0x000b580001327983 */ /* 0x000f280000100a00 */
[----:B------:R-:W2:Y:S01]  /*1e760*/  LDL.64 R76, [R1+0xa98] ;  /* 0x000a9800014c7983 */ /* 0x000ea20000100a00 */
[----:B-----5:R-:W-:-:S03]  /*1e770*/  IMAD.WIDE R12, R3, 0x2, R44 ;  /* 0x00000002030c7825 */ /* 0x020fc600078e022c */
[----:B------:R0:W5:Y:S04]  /*1e780*/  LDG.E.U16 R45, desc[UR10][R6.64] ;  /* 0x0000000a062d7981 */ /* 0x000168000c1e1500 */
[----:B------:R1:W2:Y:S04]  /*1e790*/  LDG.E.U16 R44, desc[UR10][R14.64] ;  /* 0x0000000a0e2c7981 */ /* 0x0002a8000c1e1500 */
[----:B------:R-:W-:Y:S01]  /*1e7a0*/  STS.U16 [R11+UR9+0x20280], R119 ;  /* 0x020280770b007988 */ /* 0x000fe20008000409 */
[----:B0-----:R-:W-:-:S03]  /*1e7b0*/  IMAD.WIDE R6, R3, 0x2, R48 ;  /* 0x0000000203067825 */ /* 0x001fc600078e0230 */
[----:B------:R-:W2:Y:S01]  /*1e7c0*/  LDL.64 R48, [R1+0xb50] ;  /* 0x000b500001307983 */ /* 0x000ea20000100a00 */
[----:B-1----:R-:W-:-:S03]  /*1e7d0*/  IMAD.WIDE R14, R3, 0x2, R46 ;  /* 0x00000002030e7825 */ /* 0x002fc600078e022e */
[----:B------:R-:W3:Y:S04]  /*1e7e0*/  LDL.64 R46, [R1+0xb48] ;  /* 0x000b4800012e7983 */ /* 0x000ee80000100a00 */
        /* <DEDUP_REMOVED lines=27> */
[----:B------:R1:W5:Y:S04]  /*1e9a0*/  LDG.E.U16 R33, desc[UR10][R12.64] ;  /* 0x0000000a0c217981 */ /* 0x000368000c1e1500 */
[----:B------:R-:W5:Y:S01]  /*1e9b0*/  LDL.64 R54, [R1+0xae8] ;  /* 0x000ae80001367983 */ /* 0x000f620000100a00 */
[----:B0-----:R-:W-:-:S03]  /*1e9c0*/  IMAD.WIDE R10, R3, 0x2, R52 ;  /* 0x00000002030a7825 */ /* 0x001fc600078e0234 */
[----:B------:R-:W5:Y:S04]  /*1e9d0*/  LDL.64 R52, [R1+0xc68] ;  /* 0x000c680001347983 */ /* 0x000f680000100a00 */
[----:B------:R0:W5:Y:S01]  /*1e9e0*/  LDG.E.U16 R32, desc[UR10][R10.64] ;  /* 0x0000000a0a207981 */ /* 0x000162000c1e1500 */
[----:B-1----:R-:W-:-:S03]  /*1e9f0*/  IMAD.WIDE R12, R3, 0x2, R42 ;  /* 0x00000002030c7825 */ /* 0x002fc600078e022a */
[----:B------:R-:W5:Y:S04]  /*1ea00*/  LDL.64 R42, [R1+0xb18] ;  /* 0x000b1800012a7983 */ /* 0x000f680000100a00 */
[----:B------:R1:W5:Y:S01]  /*1ea10*/  LDG.E.U16 R31, desc[UR10][R8.64] ;  /* 0x0000000a081f7981 */ /* 0x000362000c1e1500 */
[----:B0-----:R-:W-:-:S03]  /*1ea20*/  IMAD.WIDE R10, R3, 0x2, R40 ;  /* 0x00000002030a7825 */ /* 0x001fc600078e0228 */
[----:B------:R-:W5:Y:S04]  /*1ea30*/  LDL.64 R40, [R1+0xc78] ;  /* 0x000c780001287983 */ /* 0x000f680000100a00 */
[----:B------:R0:W5:Y:S04]  /*1ea40*/  LDG.E.U16 R29, desc[UR10][R14.64] ;  /* 0x0000000a0e1d7981 */ /* 0x000168000c1e1500 */
[----:B------:R0:W5:Y:S04]  /*1ea50*/  LDG.E.U16 R30, desc[UR10][R6.64] ;  /* 0x0000000a061e7981 */ /* 0x000168000c1e1500 */
[----:B------:R0:W5:Y:S04]  /*1ea60*/  LDG.E.U16 R28, desc[UR10][R12.64] ;  /* 0x0000000a0c1c7981 */ /* 0x000168000c1e1500 */
[----:B------:R0:W5:Y:S04]  /*1ea70*/  LDG.E.U16 R5, desc[UR10][R10.64] ;  /* 0x0000000a0a057981 */ /* 0x000168000c1e1500 */
[----:B------:R-:W5:Y:S04]  /*1ea80*/  LDL.64 R56, [R1+0xc70] ;  /* 0x000c700001387983 */ /* 0x000f680000100a00 */
[----:B------:R-:W5:Y:S04]  /*1ea90*/  LDL.64 R64, [R1+0xa90] ;  /* 0x000a900001407983 */ /* 0x000f680000100a00 */
[----:B------:R-:W5:Y:S04]  /*1eaa0*/  LDL.64 R62, [R1+0xa88] ;  /* 0x000a8800013e7983 */ /* 0x000f680000100a00 */
[----:B------:R-:W5:Y:S04]  /*1eab0*/  LDL.64 R74, [R1+0xa80] ;  /* 0x000a8000014a7983 */ /* 0x000f680000100a00 */
[----:B------:R-:W5:Y:S04]  /*1eac0*/  LDL.64 R72, [R1+0xa60] ;  /* 0x000a600001487983 */ /* 0x000f680000100a00 */
[----:B------:R-:W5:Y:S01]  /*1ead0*/  LDG.E.U16 R114, desc[UR10][R114.64] ;  /* 0x0000000a72727981 */ /* 0x000f62000c1e1500 */
[----:B-1----:R-:W-:-:S03]  /*1eae0*/  IMAD.WIDE R8, R3, 0x2, R36 ;  /* 0x0000000203087825 */ /* 0x002fc600078e0224 */
[----:B------:R-:W5:Y:S04]  /*1eaf0*/  LDL.64 R36, [R1+0xad8] ;  /* 0x000ad80001247983 */ /* 0x000f680000100a00 */
[----:B------:R-:W5:Y:S01]  /*1eb00*/  LDG.E.U16 R8, desc[UR10][R8.64] ;  /* 0x0000000a08087981 */ /* 0x000f62000c1e1500 */
[----:B0-----:R-:W-:-:S03]  /*1eb10*/  IMAD.WIDE R14, R3, 0x2, R20 ;  /* 0x00000002030e7825 */ /* 0x001fc600078e0214 */
[----:B------:R-:W5:Y:S01]  /*1eb20*/  LDL.64 R20, [R1+0xb30] ;  /* 0x000b300001147983 */ /* 0x000f620000100a00 */
[----:B------:R-:W-:-:S03]  /*1eb30*/  IMAD.WIDE R6, R3, 0x2, R38 ;  /* 0x0000000203067825 */ /* 0x000fc600078e0226 */
[----:B------:R-:W5:Y:S01]  /*1eb40*/  LDL.64 R38, [R1+0xae0] ;  /* 0x000ae00001267983 */ /* 0x000f620000100a00 */
[----:B------:R-:W-:-:S03]  /*1eb50*/  IMAD.WIDE R18, R3, 0x2, R18 ;  /* 0x0000000203127825 */ /* 0x000fc600078e0212 */
[----:B------:R-:W5:Y:S01]  /*1eb60*/  LDG.E.U16 R7, desc[UR10][R6.64] ;  /* 0x0000000a06077981 */ /* 0x000f62000c1e1500 */
[----:B------:R-:W-:-:S03]  /*1eb70*/  IMAD.WIDE R12, R3, 0x2, R26 ;  /* 0x00000002030c7825 */ /* 0x000fc600078e021a */
[----:B------:R4:W5:Y:S01]  /*1eb80*/  LDG.E.U16 R9, desc[UR10][R18.64] ;  /* 0x0000000a12097981 */ /* 0x000962000c1e1500 */
[----:B------:R-:W-:-:S03]  /*1eb90*/  IMAD.WIDE R10, R3, 0x2, R24 ;  /* 0x00000002030a7825 */ /* 0x000fc600078e0218 */
[----:B------:R-:W5:Y:S04]  /*1eba0*/  LDG.E.U16 R25, desc[UR10][R12.64] ;  /* 0x0000000a0c197981 */ /* 0x000f68000c1e1500 */
[----:B------:R2:W5:Y:S04]  /*1ebb0*/  LDG.E.U16 R24, desc[UR10][R10.64] ;  /* 0x0000000a0a187981 */ /* 0x000568000c1e1500 */
[----:B------:R0:W5:Y:S01]  /*1ebc0*/  LDG.E.U16 R26, desc[UR10][R14.64] ;  /* 0x0000000a0e1a7981 */ /* 0x000162000c1e1500 */
[----:B----4-:R-:W-:-:S03]  /*1ebd0*/  IMAD.WIDE R18, R3, 0x2, R50 ;  /* 0x0000000203127825 */ /* 0x010fc600078e0232 */
[----:B------:R-:W4:Y:S01]  /*1ebe0*/  LDL.64 R50, [R1+0xab0] ;  /* 0x000ab00001327983 */ /* 0x000f220000100a00 */
[----:B--2---:R-:W-:-:S03]  /*1ebf0*/  IMAD.WIDE R10, R3, 0x2, R48 ;  /* 0x00000002030a7825 */ /* 0x004fc600078e0230 */
[----:B------:R-:W2:Y:S01]  /*1ec00*/  LDG.E.U16 R6, desc[UR10][R18.64] ;  /* 0x0000000a12067981 */ /* 0x000ea2000c1e1500 */
[----:B---3--:R-:W-:-:S03]  /*1ec10*/  IMAD.WIDE R12, R3, 0x2, R46 ;  /* 0x00000002030c7825 */ /* 0x008fc600078e022e */
[----:B------:R-:W3:Y:S04]  /*1ec20*/  LDL.64 R48, [R1+0xaa8] ;  /* 0x000aa80001307983 */ /* 0x000ee80000100a00 */
[----:B------:R-:W2:Y:S01]  /*1ec30*/  LDL.64 R46, [R1+0xaa0] ;  /* 0x000aa000012e7983 */ /* 0x000ea20000100a00 */
[----:B------:R-:W-:-:S03]  /*1ec40*/  IMAD.WIDE R16, R3, 0x2, R16 ;  /* 0x0000000203107825 */ /* 0x000fc600078e0210 */
[----:B------:R-:W2:Y:S01]  /*1ec50*/  LDG.E.U16 R12, desc[UR10][R12.64] ;  /* 0x0000000a0c0c7981 */ /* 0x000ea2000c1e1500 */
[----:B0-----:R-:W-:-:S03]  /*1ec60*/  IMAD.WIDE R14, R3, 0x2, R22 ;  /* 0x00000002030e7825 */ /* 0x001fc600078e0216 */
[----:B------:R-:W2:Y:S01]  /*1ec70*/  LDG.E.U16 R27, desc[UR10][R16.64] ;  /* 0x0000000a101b7981 */ /* 0x000ea2000c1e1500 */
[----:B------:R-:W-:-:S03]  /*1ec80*/  IMAD.WIDE R34, R3, 0x2, R34 ;  /* 0x0000000203227825 */ /* 0x000fc600078e0222 */
[----:B------:R0:W2:Y:S04]  /*1ec90*/  LDG.E.U16 R23, desc[UR10][R14.64] ;  /* 0x0000000a0e177981 */ /* 0x0000a8000c1e1500 */
[----:B------:R-:W2:Y:S04]  /*1eca0*/  LDG.E.U16 R10, desc[UR10][R10.64] ;  /* 0x0000000a0a0a7981 */ /* 0x000ea8000c1e1500 */
[----:B------:R5:W2:Y:S01]  /*1ecb0*/  LDG.E.U16 R22, desc[UR10][R34.64] ;  /* 0x0000000a22167981 */ /* 0x000aa2000c1e1500 */
[----:B0-----:R-:W-:-:S03]  /*1ecc0*/  IMAD.WIDE R14, R3, 0x2, R60 ;  /* 0x00000002030e7825 */ /* 0x001fc600078e023c */
[----:B------:R-:W2:Y:S04]  /*1ecd0*/  LDL.64 R60, [R1+0xaf0] ;  /* 0x000af000013c7983 */ /* 0x000ea80000100a00 */
[----:B------:R-:W2:Y:S01]  /*1ece0*/  LDG.E.U16 R14, desc[UR10][R14.64] ;  /* 0x0000000a0e0e7981 */ /* 0x000ea2000c1e1500 */
[----:B-----5:R-:W-:-:S03]  /*1ecf0*/  IMAD.WIDE R34, R3, 0x2, R52 ;  /* 0x0000000203227825 */ /* 0x020fc600078e0234 */
[----:B------:R-:W5:Y:S01]  /*1ed00*/  LDL.64 R52, [R1+0xb08] ;  /* 0x000b080001347983 */ /* 0x000f620000100a00 */
[----:B------:R-:W-:-:S03]  /*1ed10*/  IMAD.WIDE R18, R3, 0x2, R42 ;  /* 0x0000000203127825 */ /* 0x000fc600078e022a */
[----:B------:R-:W5:Y:S04]  /*1ed20*/  LDL.64 R42, [R1+0xa78] ;  /* 0x000a7800012a7983 */ /* 0x000f680000100a00 */
[----:B------:R0:W5:Y:S01]  /*1ed30*/  LDG.E.U16 R11, desc[UR10][R18.64] ;  /* 0x0000000a120b7981 */ /* 0x000162000c1e1500 */
[----:B------:R-:W-:-:S03]  /*1ed40*/  IMAD.WIDE R16, R3, 0x2, R40 ;  /* 0x0000000203107825 */ /* 0x000fc600078e0228 */
[----:B------:R-:W5:Y:S04]  /*1ed50*/  LDL.64 R40, [R1+0xc60] ;  /* 0x000c600001287983 */ /* 0x000f680000100a00 */
[----:B------:R1:W5:Y:S01]  /*1ed60*/  LDG.E.U16 R13, desc[UR10][R16.64] ;  /* 0x0000000a100d7981 */ /* 0x000362000c1e1500 */
[----:B0-----:R-:W-:-:S03]  /*1ed70*/  IMAD.WIDE R18, R3, 0x2, R54 ;  /* 0x0000000203127825 */ /* 0x001fc600078e0236 */
[----:B------:R-:W5:Y:S04]  /*1ed80*/  LDL.64 R54, [R1+0xb28] ;  /* 0x000b280001367983 */ /* 0x000f680000100a00 */
[----:B------:R-:W5:Y:S01]  /*1ed90*/  LDG.E.U16 R18, desc[UR10][R18.64] ;  /* 0x0000000a12127981 */ /* 0x000f62000c1e1500 */
[----:B-1----:R-:W-:-:S03]  /*1eda0*/  IMAD.WIDE R16, R3, 0x2, R58 ;  /* 0x0000000203107825 */ /* 0x002fc600078e023a */
[----:B------:R-:W5:Y:S04]  /*1edb0*/  LDL.64 R58, [R1+0xad0] ;  /* 0x000ad000013a7983 */ /* 0x000f680000100a00 */
[----:B------:R0:W5:Y:S02]  /*1edc0*/  LDG.E.U16 R15, desc[UR10][R16.64] ;  /* 0x0000000a100f7981 */ /* 0x000164000c1e1500 */
[C---:B0-----:R-:W-:Y:S02]  /*1edd0*/  IMAD.WIDE R16, R3.reuse, 0x2, R56 ;  /* 0x0000000203107825 */ /* 0x041fe400078e0238 */
[----:B------:R-:W5:Y:S04]  /*1ede0*/  LDL.64 R56, [R1+0xac8] ;  /* 0x000ac80001387983 */ /* 0x000f680000100a00 */
[----:B------:R-:W5:Y:S01]  /*1edf0*/  LDG.E.U16 R17, desc[UR10][R16.64] ;  /* 0x0000000a10117981 */ /* 0x000f62000c1e1500 */
[----:B------:R-:W-:-:S05]  /*1ee00*/  IMAD.WIDE R36, R3, 0x2, R36 ;  /* 0x0000000203247825 */ /* 0x000fca00078e0224 */
[----:B------:R-:W5:Y:S01]  /*1ee10*/  LDG.E.U16 R16, desc[UR10][R36.64] ;  /* 0x0000000a24107981 */ /* 0x000f62000c1e1500 */
[----:B------:R-:W-:-:S04]  /*1ee20*/  IMAD.WIDE R20, R3, 0x2, R20 ;  /* 0x0000000203147825 */ /* 0x000fc800078e0214 */
[C---:B------:R-:W-:Y:S02]  /*1ee30*/  IMAD.WIDE R38, R3.reuse, 0x2, R38 ;  /* 0x0000000203267825 */ /* 0x040fe400078e0226 */
[----:B------:R-:W5:Y:S04]  /*1ee40*/  LDG.E.U16 R21, desc[UR10][R20.64] ;  /* 0x0000000a14157981 */ /* 0x000f68000c1e1500 */
[----:B------:R-:W5:Y:S04]  /*1ee50*/  LDG.E.U16 R19, desc[UR10][R38.64] ;  /* 0x0000000a26137981 */ /* 0x000f68000c1e1500 */
[----:B------:R4:W5:Y:S02]  /*1ee60*/  LDG.E.U16 R20, desc[UR10][R34.64] ;  /* 0x0000000a22147981 */ /* 0x000964000c1e1500 */
[----:B----4-:R-:W-:-:S04]  /*1ee70*/  IMAD.WIDE R34, R3, 0x2, R50 ;  /* 0x0000000203227825 */ /* 0x010fc800078e0232 */
[----:B---3--:R-:W-:-:S04]  /*1ee80*/  IMAD.WIDE R36, R3, 0x2, R48 ;  /* 0x0000000203247825 */ /* 0x008fc800078e0230 */
[C---:B--2---:R-:W-:Y:S02]  /*1ee90*/  IMAD.WIDE R38, R3.reuse, 0x2, R46 ;  /* 0x0000000203267825 */ /* 0x044fe400078e022e */
[----:B------:R0:W2:Y:S04]  /*1eea0*/  LDG.E.U16 R46, desc[UR10][R34.64] ;  /* 0x0000000a222e7981 */ /* 0x0000a8000c1e1500 */
[----:B------:R1:W3:Y:S04]  /*1eeb0*/  LDG.E.U16 R47, desc[UR10][R36.64] ;  /* 0x0000000a242f7981 */ /* 0x0002e8000c1e1500 */
[----:B------:R4:W2:Y:S01]  /*1eec0*/  LDG.E.U16 R48, desc[UR10][R38.64] ;  /* 0x0000000a26307981 */ /* 0x0008a2000c1e1500 */
[----:B0-----:R-:W-:-:S03]  /*1eed0*/  IMAD.WIDE R34, R3, 0x2, R70 ;  /* 0x0000000203227825 */ /* 0x001fc600078e0246 */
[----:B------:R-:W2:Y:S01]  /*1eee0*/  LDL.64 R70, [R1+0xa58] ;  /* 0x000a580001467983 */ /* 0x000ea20000100a00 */
[----:B-1----:R-:W-:-:S03]  /*1eef0*/  IMAD.WIDE R36, R3, 0x2, R68 ;  /* 0x0000000203247825 */ /* 0x002fc600078e0244 */
[----:B------:R-:W3:Y:S01]  /*1ef00*/  LDL.64 R68, [R1+0xa50] ;  /* 0x000a500001447983 */ /* 0x000ee20000100a00 */
[----:B----4-:R-:W-:-:S03]  /*1ef10*/  IMAD.WIDE R38, R3, 0x2, R66 ;  /* 0x0000000203267825 */ /* 0x010fc600078e0242 */
[----:B------:R-:W4:Y:S04]  /*1ef20*/  LDL.64 R66, [R1+0xa48] ;  /* 0x000a480001427983 */ /* 0x000f280000100a00 */
[----:B------:R0:W4:Y:S02]  /*1ef30*/  LDG.E.U16 R51, desc[UR10][R34.64] ;  /* 0x0000000a22337981 */ /* 0x000124000c1e1500 */
[----:B0-----:R-:W-:-:S04]  /*1ef40*/  IMAD.WIDE R34, R3, 0x2, R84 ;  /* 0x0000000203227825 */ /* 0x001fc800078e0254 */
[----:B-----5:R-:W-:-:S05]  /*1ef50*/  IMAD.WIDE R42, R3, 0x2, R42 ;  /* 0x00000002032a7825 */ /* 0x020fca00078e022a */
[----:B------:R0:W5:Y:S01]  /*1ef60*/  LDG.E.U16 R50, desc[UR10][R42.64] ;  /* 0x0000000a2a327981 */ /* 0x000162000c1e1500 */
[----:B------:R-:W-:-:S05]  /*1ef70*/  IMAD.WIDE R40, R3, 0x2, R40 ;  /* 0x0000000203287825 */ /* 0x000fca00078e0228 */
[----:B------:R1:W5:Y:S01]  /*1ef80*/  LDG.E.U16 R49, desc[UR10][R40.64] ;  /* 0x0000000a28317981 */ /* 0x000362000c1e1500 */
[----:B0-----:R-:W-:-:S03]  /*1ef90*/  IMAD.WIDE R42, R3, 0x2, R52 ;  /* 0x00000002032a7825 */ /* 0x001fc600078e0234 */
[----:B------:R0:W5:Y:S04]  /*1efa0*/  LDG.E.U16 R52, desc[UR10][R36.64] ;  /* 0x0000000a24347981 */ /* 0x000168000c1e1500 */
[----:B------:R0:W5:Y:S01]  /*1efb0*/  LDG.E.U16 R53, desc[UR10][R38.64] ;  /* 0x0000000a26357981 */ /* 0x000162000c1e1500 */
[----:B-1----:R-:W-:-:S03]  /*1efc0*/  IMAD.WIDE R40, R3, 0x2, R54 ;  /* 0x0000000203287825 */ /* 0x002fc600078e0236 */
[----:B------:R-:W5:Y:S01]  /*1efd0*/  LDG.E.U16 R55, desc[UR10][R42.64] ;  /* 0x0000000a2a377981 */ /* 0x000f62000c1e1500 */
[----:B0-----:R-:W-:-:S03]  /*1efe0*/  IMAD.WIDE R36, R3, 0x2, R82 ;  /* 0x0000000203247825 */ /* 0x001fc600078e0252 */
[----:B------:R0:W5:Y:S01]  /*1eff0*/  LDG.E.U16 R54, desc[UR10][R40.64] ;  /* 0x0000000a28367981 */ /* 0x000162000c1e1500 */
[----:B------:R-:W-:-:S04]  /*1f000*/  IMAD.WIDE R38, R3, 0x2, R60 ;  /* 0x0000000203267825 */ /* 0x000fc800078e023c */
[C---:B0-----:R-:W-:Y:S02]  /*1f010*/  IMAD.WIDE R40, R3.reuse, 0x2, R58 ;  /* 0x0000000203287825 */ /* 0x041fe400078e023a */
[----:B------:R0:W5:Y:S02]  /*1f020*/  LDG.E.U16 R58, desc[UR10][R38.64] ;  /* 0x0000000a263a7981 */ /* 0x000164000c1e1500 */
[C---:B------:R-:W-:Y:S02]  /*1f030*/  IMAD.WIDE R42, R3.reuse, 0x2, R56 ;  /* 0x00000002032a7825 */ /* 0x040fe400078e0238 */
[----:B------:R1:W5:Y:S04]  /*1f040*/  LDG.E.U16 R56, desc[UR10][R34.64] ;  /* 0x0000000a22387981 */ /* 0x000368000c1e1500 */
[----:B------:R1:W5:Y:S01]  /*1f050*/  LDG.E.U16 R57, desc[UR10][R36.64] ;  /* 0x0000000a24397981 */ /* 0x000362000c1e1500 */
[----:B0-----:R-:W-:-:S03]  /*1f060*/  IMAD.WIDE R38, R3, 0x2, R76 ;  /* 0x0000000203267825 */ /* 0x001fc600078e024c */
[----:B------:R0:W5:Y:S01]  /*1f070*/  LDG.E.U16 R59, desc[UR10][R40.64] ;  /* 0x0000000a283b7981 */ /* 0x000162000c1e1500 */
[----:B-1----:R-:W-:-:S03]  /*1f080*/  IMAD.WIDE R34, R3, 0x2, R80 ;  /* 0x0000000203227825 */ /* 0x002fc600078e0250 */
[----:B------:R1:W5:Y:S01]  /*1f090*/  LDG.E.U16 R60, desc[UR10][R42.64] ;  /* 0x0000000a2a3c7981 */ /* 0x000362000c1e1500 */
[----:B------:R-:W-:-:S03]  /*1f0a0*/  IMAD.WIDE R36, R3, 0x2, R78 ;  /* 0x0000000203247825 */ /* 0x000fc600078e024e */
[----:B------:R1:W5:Y:S01]  /*1f0b0*/  LDG.E.U16 R61, desc[UR10][R34.64] ;  /* 0x0000000a223d7981 */ /* 0x000362000c1e1500 */
[----:B0-----:R-:W-:-:S04]  /*1f0c0*/  IMAD.WIDE R40, R3, 0x2, R64 ;  /* 0x0000000203287825 */ /* 0x001fc800078e0240 */
[C---:B-1----:R-:W-:Y:S01]  /*1f0d0*/  IMAD.WIDE R42, R3.reuse, 0x2, R62 ;  /* 0x00000002032a7825 */ /* 0x042fe200078e023e */
[----:B------:R-:W5:Y:S03]  /*1f0e0*/  LDG.E.U16 R64, desc[UR10][R40.64] ;  /* 0x0000000a28407981 */ /* 0x000f66000c1e1500 */
[C---:B------:R-:W-:Y:S01]  /*1f0f0*/  IMAD.WIDE R34, R3.reuse, 0x2, R74 ;  /* 0x0000000203227825 */ /* 0x040fe200078e024a */
[----:B------:R0:W5:Y:S04]  /*1f100*/  LDG.E.U16 R62, desc[UR10][R36.64] ;  /* 0x0000000a243e7981 */ /* 0x000168000c1e1500 */
[----:B------:R2:W5:Y:S04]  /*1f110*/  LDG.E.U16 R63, desc[UR10][R38.64] ;  /* 0x0000000a263f7981 */ /* 0x000568000c1e1500 */
[----:B------:R4:W5:Y:S01]  /*1f120*/  LDG.E.U16 R65, desc[UR10][R42.64] ;  /* 0x0000000a2a417981 */ /* 0x000962000c1e1500 */
[----:B0-----:R-:W-:-:S03]  /*1f130*/  IMAD.WIDE R36, R3, 0x2, R72 ;  /* 0x0000000203247825 */ /* 0x001fc600078e0248 */
[----:B------:R-:W5:Y:S04]  /*1f140*/  LDG.E.U16 R34, desc[UR10][R34.64] ;  /* 0x0000000a22227981 */ /* 0x000f68000c1e1500 */
[----:B------:R-:W5:Y:S01]  /*1f150*/  LDG.E.U16 R36, desc[UR10][R36.64] ;  /* 0x0000000a24247981 */ /* 0x000f62000c1e1500 */
[----:B--2---:R-:W-:-:S04]  /*1f160*/  IMAD.WIDE R38, R3, 0x2, R70 ;  /* 0x0000000203267825 */ /* 0x004fc800078e0246 */
[C---:B---3--:R-:W-:Y:S02]  /*1f170*/  IMAD.WIDE R40, R3.reuse, 0x2, R68 ;  /* 0x0000000203287825 */ /* 0x048fe400078e0244 */
[----:B------:R-:W2:Y:S02]  /*1f180*/  LDG.E.U16 R38, desc[UR10][R38.64] ;  /* 0x0000000a26267981 */ /* 0x000ea4000c1e1500 */
[----:B----4-:R-:W-:Y:S02]  /*1f190*/  IMAD.WIDE R42, R3, 0x2, R66 ;  /* 0x00000002032a7825 */ /* 0x010fe400078e0242 */
[----:B------:R-:W3:Y:S04]  /*1f1a0*/  LDG.E.U16 R40, desc[UR10][R40.64] ;  /* 0x0000000a28287981 */ /* 0x000ee8000c1e1500 */
[----:B------:R-:W4:Y:S01]  /*1f1b0*/  LDG.E.U16 R42, desc[UR10][R42.64] ;  /* 0x0000000a2a2a7981 */ /* 0x000f22000c1e1500 */
[----:B------:R-:W-:-:S02]  /*1f1c0*/  UMOV UR70, 0x1 ;  /* 0x0000000100467882 */ /* 0x000fc40000000000 */
[----:B------:R-:W-:-:S04]  /*1f1d0*/  @!UP0 UIADD3 UR70, UPT, UPT, -UR70, 0x100000, URZ ;  /* 0x0010000046468890 */ /* 0x000fc8000fffe1ff */
[----:B------:R-:W-:Y:S02]  /*1f1e0*/  @!UP0 USHF.L.U32 UR71, UR70, 0xb, URZ ;  /* 0x0000000b46478899 */ /* 0x000fe400080006ff */
[----:B------:R-:W-:Y:S01]  /*1f1f0*/  @!UP0 USHF.L.U32 UR70, UR70, 0x1, URZ ;  /* 0x0000000146468899 */ /* 0x000fe200080006ff */
[C---:B------:R-:W-:Y:S02]  /*1f200*/  LOP3.LUT R4, R0.reuse, 0x60, RZ, 0x3c, !PT ;  /* 0x0000006000047812 */ /* 0x040fe400078e3cff */
[----:B------:R-:W-:Y:S01]  /*1f210*/  LOP3.LUT R0, R0, 0x70, RZ, 0x3c, !PT ;  /* 0x0000007000007812 */ /* 0x000fe200078e3cff */
[----:B------:R-:W-:Y:S02]  /*1f220*/  VOTEU.ALL UP1, P0 ;  /* 0x0000000000ff7886 */ /* 0x000fe40000020000 */
        /* <DEDUP_REMOVED lines=27> */
[----:B-----5:R0:W-:Y:S04]  /*1f3e0*/  STS.U16 [R4+UR9+0x2db00], R49 ;  /* 0x02db003104007988 */ /* 0x0201e80008000409 */
        /* <DEDUP_REMOVED lines=33> */
[----:B--2---:R0:W-:Y:S04]  /*1f600*/  STS.U16 [R0+UR9+0x25f80], R38 ;  /* 0x025f802600007988 */ /* 0x0041e80008000409 */
[----:B---3--:R0:W-:Y:S04]  /*1f610*/  STS.U16 [R0+UR9+0x29f80], R40 ;  /* 0x029f802800007988 */ /* 0x0081e80008000409 */
[----:B----4-:R0:W-:Y:S01]  /*1f620*/  STS.U16 [R0+UR9+0x2df80], R42 ;  /* 0x02df802a00007988 */ /* 0x0101e20008000409 */
[----:B------:R1:W-:Y:S06]  /*1f630*/  MEMBAR.ALL.CTA ;  /* 0x0000000000007992 */ /* 0x0003ec0000008000 */
[----:B-1----:R-:W-:Y:S04]  /*1f640*/  FENCE.VIEW.ASYNC.S ;  /* 0x00000000000073c6 */ /* 0x002fe80000000000 */
[----:B------:R-:W1:Y:S02]  /*1f650*/  FENCE.VIEW.ASYNC.S ;  /* 0x00000000000073c6 */ /* 0x000e640000000000 */
[----:B-1----:R0:W1:Y:S02]  /*1f660*/  @!UP1 SYNCS.EXCH.64 URZ, [UR9+0x40010], UR70 ;  /* 0x0400104609ff95b2 */ /* 0x0020640008000100 */
[----:B-1----:R-:W-:Y:S06]  /*1f670*/  BAR.SYNC.DEFER_BLOCKING 0x0 ;  /* 0x0000000000007b1d */ /* 0x002fec0000010000 */
[----:B0-----:R-:W-:Y:S05]  /*1f680*/  @P5 BRA `(.L_x_14) ;  /* 0x0000000c00305947 */ /* 0x001fea0003800000 */
[----:B------:R-:W2:Y:S04]  /*1f690*/  LDL R71, [R1+0xa30] ;  /* 0x000a300001477983 */ /* 0x000ea80000100800 */
[----:B------:R-:W3:Y:S04]  /*1f6a0*/  LDL R70, [R1+0xa34] ;  /* 0x000a340001467983 */ /* 0x000ee80000100800 */
[----:B------:R-:W4:Y:S04]  /*1f6b0*/  LDL.64 R76, [R1+0x7c8] ;  /* 0x0007c800014c7983 */ /* 0x000f280000100a00 */
[----:B------:R-:W5:Y:S04]  /*1f6c0*/  LDL.64 R74, [R1+0x7d0] ;  /* 0x0007d000014a7983 */ /* 0x000f680000100a00 */
[----:B------:R-:W4:Y:S04]  /*1f6d0*/  LDL.64 R68, [R1+0x7a8] ;  /* 0x0007a80001447983 */ /* 0x000f280000100a00 */
[----:B------:R-:W5:Y:S04]  /*1f6e0*/  LDL.64 R20, [R1+0x770] ;  /* 0x0007700001147983 */ /* 0x000f680000100a00 */
[----:B------:R-:W5:Y:S04]  /*1f6f0*/  LDL.64 R18, [R1+0x768] ;  /* 0x0007680001127983 */ /* 0x000f680000100a00 */
[----:B------:R-:W5:Y:S04]  /*1f700*/  LDL.64 R78, [R1+0x7a0] ;  /* 0x0007a000014e7983 */ /* 0x000f680000100a00 */
[----:B------:R-:W5:Y:S04]  /*1f710*/  LDL.64 R26, [R1+0x798] ;  /* 0x00079800011a7983 */ /* 0x000f680000100a00 */
[----:B------:R-:W5:Y:S01]  /*1f720*/  LDL.64 R72, [R1+0x790] ;  /* 0x0007900001487983 */ /* 0x000f620000100a00 */
[----:B------:R-:W-:-:S03]  /*1f730*/  ELECT P1, URZ, PT ;  /* 0x0000000000ff782f */ /* 0x000fc60003820000 */
[----:B------:R-:W5:Y:S01]  /*1f740*/  LDL.64 R24, [R1+0x788] ;  /* 0x0007880001187983 */ /* 0x000f620000100a00 */
[----:B------:R-:W-:-:S03]  /*1f750*/  MOV.SPILL R9, UR69 ;  /* 0x0000004500097c02 */ /* 0x000fc60009000f00 */
[----:B------:R-:W5:Y:S01]  /*1f760*/  LDL.64 R66, [R1+0x778] ;  /* 0x0007780001427983 */ /* 0x000f620000100a00 */
[----:B------:R-:W-:-:S03]  /*1f770*/  MOV.SPILL R10, UR68 ;  /* 0x00000044000a7c02 */ /* 0x000fc60009000f00 */
[----:B------:R-:W5:Y:S02]  /*1f780*/  LDL.64 R22, [R1+0x750] ;  /* 0x0007500001167983 */ /* 0x000f640000100a00 */
[----:B------:R-:W-:Y:S02]  /*1f790*/  @P1 IMAD.MOV.U32 R5, RZ, RZ, 0x40004040 ;  /* 0x40004040ff051424 */ /* 0x000fe400078e00ff */
[----:B------:R-:W-:Y:S01]  /*1f7a0*/  @P1 IMAD.MOV.U32 R7, RZ, RZ, 0x40004040 ;  /* 0x40004040ff071424 */ /* 0x000fe200078e00ff */
[----:B------:R-:W-:Y:S01]  /*1f7b0*/  MOV.SPILL R11, UR11 ;  /* 0x0000000b000b7c02 */ /* 0x000fe20009000f00 */
[----:B------:R-:W5:Y:S01]  /*1f7c0*/  LDL.64 R30, [R1+0x760] ;  /* 0x00076000011e7983 */ /* 0x000f620000100a00 */
[----:B------:R-:W-:Y:S02]  /*1f7d0*/  @P1 R2UR UR71, R5 ;  /* 0x00000000054712ca */ /* 0x000fe400000e0000 */
[----:B------:R-:W-:Y:S01]  /*1f7e0*/  @P1 R2UR UR73, R7 ;  /* 0x00000000074912ca */ /* 0x000fe200000e0000 */
[----:B------:R-:W-:Y:S01]  /*1f7f0*/  UMOV UR11, 0x4108010 ;  /* 0x04108010000b7882 */ /* 0x000fe20000000000 */
[----:B------:R-:W-:Y:S01]  /*1f800*/  MOV.SPILL R12, UR10 ;  /* 0x0000000a000c7c02 */ /* 0x000fe20009000f00 */
[----:B------:R-:W-:Y:S01]  /*1f810*/  UMOV UR10, 0x0 ;  /* 0x00000000000a7882 */ /* 0x000fe20000000000 */
[----:B------:R-:W-:Y:S01]  /*1f820*/  MOV.SPILL R13, UR9 ;  /* 0x00000009000d7c02 */ /* 0x000fe20009000f00 */
[----:B------:R-:W5:Y:S01]  /*1f830*/  LDL.64 R28, [R1+0x738] ;  /* 0x00073800011c7983 */ /* 0x000f620000100a00 */
[----:B------:R-:W-:-:S02]  /*1f840*/  MOV.SPILL R14, UR8 ;  /* 0x00000008000e7c02 */ /* 0x000fc40009000f00 */
[----:B------:R-:W-:Y:S01]  /*1f850*/  MOV.SPILL R0, UR67 ;  /* 0x0000004300007c02 */ /* 0x000fe20009000f00 */
[----:B------:R-:W5:Y:S01]  /*1f860*/  LDL.64 R32, [R1+0x740] ;  /* 0x0007400001207983 */ /* 0x000f620000100a00 */
[----:B--2---:R-:W-:-:S13]  /*1f870*/  R2UR UR70, R71 ;  /* 0x00000000474672ca */ /* 0x004fda00000e0000 */
[----:B------:R-:W-:Y:S01]  /*1f880*/  IMAD.U32 R4, RZ, RZ, UR70 ;  /* 0x00000046ff047e24 */ /* 0x000fe2000f8e00ff */
[----:B---3--:R-:W-:Y:S02]  /*1f890*/  R2UR UR70, R70 ;  /* 0x00000000464672ca */ /* 0x008fe400000e0000 */
[----:B----4-:R-:W-:Y:S02]  /*1f8a0*/  R2UR UR68, R76 ;  /* 0x000000004c4472ca */ /* 0x010fe400000e0000 */
[----:B------:R-:W-:-:S09]  /*1f8b0*/  R2UR UR69, R77 ;  /* 0x000000004d4572ca */ /* 0x000fd200000e0000 */
[----:B------:R-:W-:Y:S02]  /*1f8c0*/  MOV R6, UR70 ;  /* 0x0000004600067c02 */ /* 0x000fe40008000f00 */
[----:B------:R-:W-:Y:S02]  /*1f8d0*/  @P1 R2UR UR70, R4 ;  /* 0x00000000044612ca */ /* 0x000fe400000e0000 */
[----:B------:R-:W-:Y:S02]  /*1f8e0*/  @P1 R2UR UR72, R6 ;  /* 0x00000000064812ca */ /* 0x000fe400000e0000 */
[----:B-----5:R-:W-:Y:S01]  /*1f8f0*/  R2UR UR8, R74 ;  /* 0x000000004a0872ca */ /* 0x020fe200000e0000 */
[----:B------:R-:W2:Y:S01]  /*1f900*/  LDL.64 R6, [R1+0x748] ;  /* 0x0007480001067983 */ /* 0x000ea20000100a00 */
[----:B------:R-:W-:-:S09]  /*1f910*/  R2UR UR9, R75 ;  /* 0x000000004b0972ca */ /* 0x000fd200000e0000 */
[----:B------:R0:W-:Y:S02]  /*1f920*/  UTCHMMA gdesc[UR70], gdesc[UR72], tmem[UR5], tmem[UR10], idesc[UR11], !UPT ;  /* 0x00ff0a48460075ea */ /* 0x0001e4000f800005 */
[----:B0-----:R-:W-:Y:S01]  /*1f930*/  UMOV UR72, 0x0 ;  /* 0x0000000000487882 */ /* 0x001fe20000000000 */
[----:B------:R-:W-:Y:S01]  /*1f940*/  UMOV UR73, 0x4108010 ;  /* 0x0410801000497882 */ /* 0x000fe20000000000 */
[----:B------:R-:W-:Y:S01]  /*1f950*/  R2UR UR70, R68 ;  /* 0x00000000444672ca */ /* 0x000fe200000e0000 */
[----:B------:R0:W-:Y:S01]  /*1f960*/  UTCHMMA gdesc[UR68], gdesc[UR12], tmem[UR5], tmem[UR72], idesc[UR73], UPT ;  /* 0x00ff480c440075ea */ /* 0x0001e2000b800005 */
[----:B------:R-:W-:Y:S02]  /*1f970*/  R2UR UR71, R69 ;  /* 0x00000000454772ca */ /* 0x000fe400000e0000 */
[----:B0-----:R-:W-:Y:S02]  /*1f980*/  R2UR UR68, R20 ;  /* 0x00000000144472ca */ /* 0x001fe400000e0000 */
[----:B------:R-:W-:-:S02]  /*1f990*/  R2UR UR69, R21 ;  /* 0x00000000154572ca */ /* 0x000fc400000e0000 */
[----:B------:R-:W3:Y:S07]  /*1f9a0*/  LDL.64 R20, [R1+0x728] ;  /* 0x0007280001147983 */ /* 0x000eee0000100a00 */
[----:B------:R0:W-:Y:S02]  /*1f9b0*/  UTCHMMA gdesc[UR8], gdesc[UR70], tmem[UR5], tmem[UR72], idesc[UR73], UPT ;  /* 0x00ff4846080075ea */ /* 0x0001e4000b800005 */
[----:B0-----:R-:W-:Y:S02]  /*1f9c0*/  R2UR UR8, R18 ;  /* 0x00000000120872ca */ /* 0x001fe400000e0000 */
[----:B------:R-:W-:-:S02]  /*1f9d0*/  R2UR UR9, R19 ;  /* 0x00000000130972ca */ /* 0x000fc400000e0000 */
[----:B------:R-:W4:Y:S01]  /*1f9e0*/  LDL.64 R18, [R1+0x758] ;  /* 0x0007580001127983 */ /* 0x000f220000100a00 */
[----:B------:R-:W-:Y:S02]  /*1f9f0*/  MOV.SPILL R8, UR66 ;  /* 0x0000004200087c02 */ /* 0x000fe40009000f00 */
[----:B------:R-:W-:Y:S02]  /*1fa00*/  R2UR UR66, R78 ;  /* 0x000000004e4272ca */ /* 0x000fe400000e0000 */
[----:B------:R-:W-:Y:S02]  /*1fa10*/  R2UR UR67, R79 ;  /* 0x000000004f4372ca */ /* 0x000fe400000e0000 */
[----:B------:R-:W-:Y:S02]  /*1fa20*/  R2UR UR72, R26 ;  /* 0x000000001a4872ca */ /* 0x000fe400000e0000 */
[----:B------:R-:W-:Y:S02]  /*1fa30*/  R2UR UR73, R27 ;  /* 0x000000001b4972ca */ /* 0x000fe400000e0000 */
[----:B------:R-:W-:Y:S01]  /*1fa40*/  MOV.SPILL R15, UR7 ;  /* 0x00000007000f7c02 */ /* 0x000fe20009000f00 */
[----:B------:R-:W5:Y:S01]  /*1fa50*/  LDL.64 R26, [R1+0x708] ;  /* 0x00070800011a7983 */ /* 0x000f620000100a00 */
[----:B------:R-:W-:-:S02]  /*1fa60*/  MOV.SPILL R16, UR6 ;  /* 0x0000000600107c02 */ /* 0x000fc40009000f00 */
[----:B------:R-:W-:Y:S02]  /*1fa70*/  R2UR UR6, R72 ;  /* 0x00000000480672ca */ /* 0x000fe400000e0000 */
[----:B------:R-:W-:Y:S01]  /*1fa80*/  R2UR UR7, R73 ;  /* 0x00000000490772ca */ /* 0x000fe200000e0000 */
[----:B------:R-:W-:Y:S01]  /*1fa90*/  UMOV UR70, 0x0 ;  /* 0x0000000000467882 */ /* 0x000fe20000000000 */
[----:B------:R-:W-:Y:S02]  /*1faa0*/  UMOV UR71, 0x4108010 ;  /* 0x0410801000477882 */ /* 0x000fe40000000000 */
[----:B------:R-:W-:Y:S01]  /*1fab0*/  UTCHMMA gdesc[UR76], gdesc[UR66], tmem[UR5], tmem[UR70], idesc[UR71], UPT ;  /* 0x00ff46424c0075ea */ /* 0x000fe2000b800005 */
[----:B------:R0:W-:Y:S02]  /*1fac0*/  UTCHMMA gdesc[UR74], gdesc[UR72], tmem[UR5], tmem[UR70], idesc[UR71], UPT ;  /* 0x00ff46484a0075ea */ /* 0x0001e4000b800005 */
[----:B0-----:R-:W-:Y:S01]  /*1fad0*/  UMOV UR72, 0x0 ;  /* 0x0000000000487882 */ /* 0x001fe20000000000 */
[----:B------:R-:W-:-:S05]  /*1fae0*/  UMOV UR73, 0x4108010 ;  /* 0x0410801000497882 */ /* 0x000fca0000000000 */
[----:B------:R0:W-:Y:S02]  /*1faf0*/  UTCHMMA gdesc[UR14], gdesc[UR6], tmem[UR5], tmem[UR72], idesc[UR73], UPT ;  /* 0x00ff48060e0075ea */ /* 0x0001e4000b800005 */
[----:B0-----:R-:W-:Y:S02]  /*1fb00*/  R2UR UR72, R24 ;  /* 0x00000000184872ca */ /* 0x001fe400000e0000 */
[----:B------:R-:W-:Y:S02]  /*1fb10*/  R2UR UR73, R25 ;  /* 0x00000000194972ca */ /* 0x000fe400000e0000 */
[----:B------:R-:W5:Y:S01]  /*1fb20*/  LDL.64 R24, [R1+0x730] ;  /* 0x0007300001187983 */ /* 0x000f620000100a00 */
[----:B------:R-:W-:Y:S02]  /*1fb30*/  R2UR UR10, R66 ;  /* 0x00000000420a72ca */ /* 0x000fe400000e0000 */
[----:B------:R-:W-:Y:S02]  /*1fb40*/  R2UR UR11, R67 ;  /* 0x00000000430b72ca */ /* 0x000fe400000e0000 */
[----:B------:R-:W-:-:S02]  /*1fb50*/  R2UR UR6, R22 ;  /* 0x00000000160672ca */ /* 0x000fc400000e0000 */
[----:B------:R-:W-:Y:S02]  /*1fb60*/  R2UR UR7, R23 ;  /* 0x00000000170772ca */ /* 0x000fe400000e0000 */
[----:B------:R-:W5:Y:S02]  /*1fb70*/  LDL.64 R22, [R1+0x6f0] ;  /* 0x0006f00001167983 */ /* 0x000f640000100a00 */
[----:B------:R0:W-:Y:S02]  /*1fb80*/  UTCHMMA gdesc[UR16], gdesc[UR72], tmem[UR5], tmem[UR70], idesc[UR71], UPT ;  /* 0x00ff4648100075ea */ /* 0x0001e4000b800005 */
[----:B0-----:R-:W-:Y:S01]  /*1fb90*/  UMOV UR72, 0x0 ;  /* 0x0000000000487882 */ /* 0x001fe20000000000 */
[----:B------:R-:W-:Y:S02]  /*1fba0*/  UMOV UR73, 0x4108010 ;  /* 0x0410801000497882 */ /* 0x000fe40000000000 */
[----:B------:R-:W-:Y:S01]  /*1fbb0*/  UTCHMMA gdesc[UR18], gdesc[UR10], tmem[UR5], tmem[UR72], idesc[UR73], UPT ;  /* 0x00ff480a120075ea */ /* 0x000fe2000b800005 */
[----:B------:R0:W-:Y:S01]  /*1fbc0*/  UTCHMMA gdesc[UR20], gdesc[UR68], tmem[UR5], tmem[UR72], idesc[UR73], UPT ;  /* 0x00ff4844140075ea */ /* 0x0001e2000b800005 */
[----:B------:R-:W-:Y:S01]  /*1fbd0*/  UTCHMMA gdesc[UR22], gdesc[UR8], tmem[UR5], tmem[UR70], idesc[UR71], UPT ;  /* 0x00ff4608160075ea */ /* 0x000fe2000b800005 */
[----:B0-----:R-:W-:-:S02]  /*1fbe0*/  R2UR UR72, R30 ;  /* 0x000000001e4872ca */ /* 0x001fc400000e0000 */
[----:B------:R-:W-:Y:S02]  /*1fbf0*/  R2UR UR73, R31 ;  /* 0x000000001f4972ca */ /* 0x000fe400000e0000 */
[----:B------:R-:W5:Y:S11]  /*1fc00*/  LDL.64 R30, [R1+0x710] ;  /* 0x00071000011e7983 */ /* 0x000f760000100a00 */
[----:B------:R0:W-:Y:S01]  /*1fc10*/  UTCHMMA gdesc[UR24], gdesc[UR72], tmem[UR5], tmem[UR70], idesc[UR71], UPT ;  /* 0x00ff4648180075ea */ /* 0x0001e2000b800005 */
[----:B------:R-:W-:-:S02]  /*1fc20*/  R2UR UR68, R28 ;  /* 0x000000001c4472ca */ /* 0x000fc400000e0000 */
[----:B------:R-:W-:Y:S02]  /*1fc30*/  R2UR UR69, R29 ;  /* 0x000000001d4572ca */ /* 0x000fe400000e0000 */
[----:B------:R-:W5:Y:S01]  /*1fc40*/  LDL.64 R28, [R1+0x6f8] ;  /* 0x0006f800011c7983 */ /* 0x000f620000100a00 */
[----:B0-----:R-:W-:Y:S01]  /*1fc50*/  UMOV UR72, 0x0 ;  /* 0x0000000000487882 */ /* 0x001fe20000000000 */
[----:B------:R-:W-:Y:S01]  /*1fc60*/  UMOV UR73, 0x4108010 ;  /* 0x0410801000497882 */ /* 0x000fe20000000000 */
[----:B---3--:R-:W-:Y:S02]  /*1fc70*/  R2UR UR8, R20 ;  /* 0x00000000140872ca */ /* 0x008fe400000e0000 */
[----:B------:R-:W-:Y:S02]  /*1fc80*/  R2UR UR9, R21 ;  /* 0x00000000150972ca */ /* 0x000fe400000e0000 */
[----:B------:R-:W3:Y:S01]  /*1fc90*/  LDL.64 R20, [R1+0x6d0] ;  /* 0x0006d00001147983 */ /* 0x000ee20000100a00 */
[----:B----4-:R-:W-:-:S02]  /*1fca0*/  R2UR UR70, R18 ;  /* 0x00000000124672ca */ /* 0x010fc400000e0000 */
[----:B------:R-:W-:Y:S02]  /*1fcb0*/  R2UR UR71, R19 ;  /* 0x00000000134772ca */ /* 0x000fe400000e0000 */
[----:B------:R-:W4:Y:S11]  /*1fcc0*/  LDL.64 R18, [R1+0x6c0] ;  /* 0x0006c00001127983 */ /* 0x000f360000100a00 */
[----:B------:R0:W-:Y:S02]  /*1fcd0*/  UTCHMMA gdesc[UR26], gdesc[UR70], tmem[UR5], tmem[UR72], idesc[UR73], UPT ;  /* 0x00ff48461a0075ea */ /* 0x0001e4000b800005 */
[----:B0-----:R-:W-:Y:S01]  /*1fce0*/  UMOV UR70, 0x0 ;  /* 0x0000000000467882 */ /* 0x001fe20000000000 */
[----:B------:R-:W-:-:S02]  /*1fcf0*/  UMOV UR71, 0x4108010 ;  /* 0x0410801000477882 */ /* 0x000fc40000000000 */
[----:B------:R2:W-:Y:S02]  /*1fd00*/  UTCHMMA gdesc[UR28], gdesc[UR6], tmem[UR5], tmem[UR70], idesc[UR71], UPT ;  /* 0x00ff46061c0075ea */ /* 0x0005e4000b800005 */
[----:B--2---:R-:W-:Y:S02]  /*1fd10*/  R2UR UR70, R6 ;  /* 0x00000000064672ca */ /* 0x004fe400000e0000 */
[----:B------:R-:W-:Y:S02]  /*1fd20*/  R2UR UR71, R7 ;  /* 0x00000000074772ca */ /* 0x000fe400000e0000 */
[----:B------:R-:W2:Y:S01]  /*1fd30*/  LDL.64 R6, [R1+0x6e8] ;  /* 0x0006e80001067983 */ /* 0x000ea20000100a00 */
[----:B------:R-:W-:Y:S02]  /*1fd40*/  R2UR UR10, R32 ;  /* 0x00000000200a72ca */ /* 0x000fe400000e0000 */
[----:B------:R-:W-:Y:S02]  /*1fd50*/  R2UR UR11, R33 ;  /* 0x00000000210b72ca */ /* 0x000fe400000e0000 */
[----:B-----5:R-:W-:-:S02]  /*1fd60*/  R2UR UR6, R26 ;  /* 0x000000001a0672ca */ /* 0x020fc400000e0000 */
[----:B------:R-:W-:Y:S02]  /*1fd70*/  R2UR UR7, R27 ;  /* 0x000000001b0772ca */ /* 0x000fe400000e0000 */
[----:B------:R-:W5:Y:S02]  /*1fd80*/  LDL.64 R26, [R1+0x6e0] ;  /* 0x0006e000011a7983 */ /* 0x000f640000100a00 */
[----:B------:R-:W-:Y:S05]  /*1fd90*/  UTCHMMA gdesc[UR30], gdesc[UR70], tmem[UR5], tmem[UR72], idesc[UR73], UPT ;  /* 0x00ff48461e0075ea */ /* 0x000fea000b800005 */
[----:B------:R0:W-:Y:S02]  /*1fda0*/  UTCHMMA gdesc[UR32], gdesc[UR10], tmem[UR5], tmem[UR72], idesc[UR73], UPT ;  /* 0x00ff480a200075ea */ /* 0x0001e4000b800005 */
[----:B0-----:R-:W-:-:S02]  /*1fdb0*/  R2UR UR72, R24 ;  /* 0x00000000184872ca */ /* 0x001fc400000e0000 */
[----:B------:R-:W-:Y:S02]  /*1fdc0*/  R2UR UR73, R25 ;  /* 0x00000000194972ca */ /* 0x000fe400000e0000 */
[----:B------:R-:W5:Y:S01]  /*1fdd0*/  LDL.64 R24, [R1+0x6d8] ;  /* 0x0006d80001187983 */ /* 0x000f620000100a00 */
[----:B------:R-:W-:Y:S02]  /*1fde0*/  R2UR UR10, R22 ;  /* 0x00000000160a72ca */ /* 0x000fe400000e0000 */
[----:B------:R-:W-:Y:S02]  /*1fdf0*/  R2UR UR11, R23 ;  /* 0x00000000170b72ca */ /* 0x000fe400000e0000 */
[----:B------:R-:W5:Y:S01]  /*1fe00*/  LDL.64 R22, [R1+0x6c8] ;  /* 0x0006c80001167983 */ /* 0x000f620000100a00 */
[----:B------:R-:W-:Y:S01]  /*1fe10*/  UMOV UR70, 0x0 ;  /* 0x0000000000467882 */ /* 0x000fe20000000000 */
[----:B------:R-:W-:Y:S02]  /*1fe20*/  UMOV UR71, 0x4108010 ;  /* 0x0410801000477882 */ /* 0x000fe40000000000 */
[----:B------:R-:W-:Y:S02]  /*1fe30*/  UTCHMMA gdesc[UR34], gdesc[UR68], tmem[UR5], tmem[UR70], idesc[UR71], UPT ;  /* 0x00ff4644220075ea */ /* 0x000fe4000b800005 */
[----:B------:R0:W-:Y:S02]  /*1fe40*/  UTCHMMA gdesc[UR36], gdesc[UR72], tmem[UR5], tmem[UR70], idesc[UR71], UPT ;  /* 0x00ff4648240075ea */ /* 0x0001e4000b800005 */
[----:B0-----:R-:W-:Y:S01]  /*1fe50*/  UMOV UR72, 0x0 ;  /* 0x0000000000487882 */ /* 0x001fe20000000000 */
[----:B------:R-:W-:-:S02]  /*1fe60*/  UMOV UR73, 0x4108010 ;  /* 0x0410801000497882 */ /* 0x000fc40000000000 */
[----:B------:R0:W-:Y:S02]  /*1fe70*/  UTCHMMA gdesc[UR38], gdesc[UR8], tmem[UR5], tmem[UR72], idesc[UR73], UPT ;  /* 0x00ff4808260075ea */ /* 0x0001e4000b800005 */
[----:B0-----:R-:W-:Y:S02]  /*1fe80*/  R2UR UR72, R30 ;  /* 0x000000001e4872ca */ /* 0x001fe400000e0000 */
[----:B------:R-:W-:-:S13]  /*1fe90*/  R2UR UR73, R31 ;  /* 0x000000001f4972ca */ /* 0x000fda00000e0000 */
[----:B------:R0:W-:Y:S02]  /*1fea0*/  UTCHMMA gdesc[UR40], gdesc[UR72], tmem[UR5], tmem[UR70], idesc[UR71], UPT ;  /* 0x00ff4648280075ea */ /* 0x0001e4000b800005 */
[----:B0-----:R-:W-:Y:S01]  /*1feb0*/  UMOV UR72, 0x0 ;  /* 0x0000000000487882 */ /* 0x001fe20000000000 */
[----:B------:R-:W-:Y:S02]  /*1fec0*/  UMOV UR73, 0x4108010 ;  /* 0x0410801000497882 */ /* 0x000fe40000000000 */
[----:B------:R4:W-:Y:S01]  /*1fed0*/  UTCHMMA gdesc[UR42], gdesc[UR6], tmem[UR5], tmem[UR72], idesc[UR73], UPT ;  /* 0x00ff48062a0075ea */ /* 0x0009e2000b800005 */
[----:B------:R-:W-:Y:S02]  /*1fee0*/  R2UR.FILL UR66, R8 ;  /* 0x00000000084272ca */ /* 0x000fe400004e0000 */
[----:B------:R-:W-:Y:S02]  /*1fef0*/  R2UR.FILL UR69, R9 ;  /* 0x00000000094572ca */ /* 0x000fe400004e0000 */
[----:B------:R-:W-:Y:S01]  /*1ff00*/  R2UR UR70, R28 ;  /* 0x000000001c4672ca */ /* 0x000fe200000e0000 */
[----:B------:R-:W5:Y:S01]  /*1ff10*/  LDL.64 R8, [R1+0x6a8] ;  /* 0x0006a80001087983 */ /* 0x000f620000100a00 */
[----:B------:R-:W-:-:S02]  /*1ff20*/  R2UR UR71, R29 ;  /* 0x000000001d4772ca */ /* 0x000fc400000e0000 */
[----:B------:R-:W-:Y:S02]  /*1ff30*/  R2UR.FILL UR67, R0 ;  /* 0x00000000004372ca */ /* 0x000fe400004e0000 */
[----:B------:R-:W5:Y:S09]  /*1ff40*/  LDL R0, [R1+0x1190] ;  /* 0x0011900001007983 */ /* 0x000f720000100800 */
[----:B------:R2:W-:Y:S01]  /*1ff50*/  UTCHMMA gdesc[UR44], gdesc[UR70], tmem[UR5], tmem[UR72], idesc[UR73], UPT ;  /* 0x00ff48462c0075ea */ /* 0x0005e2000b800005 */
[----:B---3--:R-:W-:-:S02]  /*1ff60*/  R2UR UR8, R20 ;  /* 0x00000000140872ca */ /* 0x008fc400000e0000 */
[----:B------:R-:W-:Y:S02]  /*1ff70*/  R2UR UR9, R21 ;  /* 0x00000000150972ca */ /* 0x000fe400000e0000 */
[----:B------:R-:W3:Y:S01]  /*1ff80*/  LDL.64 R20, [R1+0x6b8] ;  /* 0x0006b80001147983 */ /* 0x000ee20000100a00 */
[----:B----4-:R-:W-:Y:S02]  /*1ff90*/  R2UR UR6, R18 ;  /* 0x00000000120672ca */ /* 0x010fe400000e0000 */
[----:B------:R-:W-:Y:S02]  /*1ffa0*/  R2UR UR7, R19 ;  /* 0x00000000130772ca */ /* 0x000fe400000e0000 */
[----:B------:R-:W4:Y:S01]  /*1ffb0*/  LDL.64 R18, [R1+0x6b0] ;  /* 0x0006b00001127983 */ /* 0x000f220000100a00 */
[----:B--2---:R-:W-:Y:S02]  /*1ffc0*/  R2UR UR72, R6 ;  /* 0x00000000064872ca */ /* 0x004fe400000e0000 */
[----:B------:R-:W-:-:S02]  /*1ffd0*/  R2UR UR73, R7 ;  /* 0x00000000074972ca */ /* 0x000fc400000e0000 */
[----:B------:R-:W2:Y:S01]  /*1ffe0*/  LDL.64 R6, [R1+0x6a0] ;  /* 0x0006a00001067983 */ /* 0x000ea20000100a00 */
[----:B------:R-:W-:Y:S01]  /*1fff0*/  UMOV UR70, 0x0 ;  /* 0x0000000000467882 */ /* 0x000fe20000000000 */
[----:B------:R-:W-:Y:S02]  /*20000*/  UMOV UR71, 0x4108010 ;  /* 0x0410801000477882 */ /* 0x000fe40000000000 */
[----:B------:R-:W-:Y:S07]  /*20010*/  UTCHMMA gdesc[UR46], gdesc[UR10], tmem[UR5], tmem[UR70], idesc[UR71], UPT ;  /* 0x00ff460a2e0075ea */ /* 0x000fee000b800005 */
[----:B------:R5:W-:Y:S02]  /*20020*/  UTCHMMA gdesc[UR48], gdesc[UR72], tmem[UR5], tmem[UR70], idesc[UR71], UPT ;  /* 0x00ff4648300075ea */ /* 0x000be4000b800005 */
[----:B-----5:R-:W-:-:S02]  /*20030*/  R2UR UR70, R26 ;  /* 0x000000001a4672ca */ /* 0x020fc400000e0000 */
[----:B------:R-:W-:Y:S01]  /*20040*/  R2UR UR71, R27 ;  /* 0x000000001b4772ca */ /* 0x000fe200000e0000 */
[----:B------:R-:W-:Y:S01]  /*20050*/  UMOV UR72, 0x0 ;  /* 0x0000000000487882 */ /* 0x000fe20000000000 */
[----:B------:R-:W-:-:S11]  /*20060*/  UMOV UR73, 0x4108010 ;  /* 0x0410801000497882 */ /* 0x000fd60000000000 */
[----:B------:R0:W-:Y:S02]  /*20070*/  UTCHMMA gdesc[UR50], gdesc[UR70], tmem[UR5], tmem[UR72], idesc[UR73], UPT ;  /* 0x00ff4846320075ea */ /* 0x0001e4000b800005 */
[----:B0-----:R-:W-:Y:S02]  /*20080*/  R2UR UR72, R24 ;  /* 0x00000000184872ca */ /* 0x001fe400000e0000 */
[----:B------:R-:W-:Y:S01]  /*20090*/  R2UR UR73, R25 ;  /* 0x00000000194972ca */ /* 0x000fe200000e0000 */
[----:B------:R-:W-:Y:S01]  /*200a0*/  UMOV UR70, 0x0 ;  /* 0x0000000000467882 */ /* 0x000fe20000000000 */
[----:B------:R-:W-:-:S11]  /*200b0*/  UMOV UR71, 0x4108010 ;  /* 0x0410801000477882 */ /* 0x000fd60000000000 */
[----:B------:R0:W-:Y:S02]  /*200c0*/  UTCHMMA gdesc[UR52], gdesc[UR72], tmem[UR5], tmem[UR70], idesc[UR71], UPT ;  /* 0x00ff4648340075ea */ /* 0x0001e4000b800005 */
[----:B0-----:R-:W-:Y:S02]  /*200d0*/  R2UR UR70, R22 ;  /* 0x00000000164672ca */ /* 0x001fe400000e0000 */
[----:B------:R-:W-:Y:S01]  /*200e0*/  R2UR UR71, R23 ;  /* 0x00000000174772ca */ /* 0x000fe200000e0000 */
[----:B------:R-:W-:Y:S01]  /*200f0*/  UMOV UR72, 0x0 ;  /* 0x0000000000487882 */ /* 0x000fe20000000000 */
[----:B------:R-:W-:Y:S02]  /*20100*/  UMOV UR73, 0x4108010 ;  /* 0x0410801000497882 */ /* 0x000fe40000000000 */
[----:B------:R-:W-:Y:S09]  /*20110*/  UTCHMMA gdesc[UR54], gdesc[UR8], tmem[UR5], tmem[UR72], idesc[UR73], UPT ;  /* 0x00ff4808360075ea */ /* 0x000ff2000b800005 */
[----:B------:R0:W-:Y:S02]  /*20120*/  UTCHMMA gdesc[UR56], gdesc[UR70], tmem[UR5], tmem[UR72], idesc[UR73], UPT ;  /* 0x00ff4846380075ea */ /* 0x0001e4000b800005 */
[----:B0-----:R-:W-:Y:S01]  /*20130*/  UMOV UR70, 0x0 ;  /* 0x0000000000467882 */ /* 0x001fe20000000000 */
[----:B------:R-:W-:-:S02]  /*20140*/  UMOV UR71, 0x4108010 ;  /* 0x0410801000477882 */ /* 0x000fc40000000000 */
[----:B------:R0:W-:Y:S01]  /*20150*/  UTCHMMA gdesc[UR58], gdesc[UR6], tmem[UR5], tmem[UR70], idesc[UR71], UPT ;  /* 0x00ff46063a0075ea */ /* 0x0001e2000b800005 */
[----:B------:R-:W-:Y:S01]  /*20160*/  IMAD.MOV.U32 R5, RZ, RZ, RZ ;  /* 0x000000ffff057224 */ /* 0x000fe200078e00ff */
[----:B------:R-:W-:-:S04]  /*20170*/  IADD3 R4, PT, PT, R0, 0x40010, RZ ;  /* 0x0004001000047810 */ /* 0x000fc80007ffe0ff */
[----:B------:R-:W-:Y:S02]  /*20180*/  @P1 MOV R4, R4 ;  /* 0x0000000400041202 */ /* 0x000fe40000000f00 */
[----:B------:R-:W-:Y:S02]  /*20190*/  R2UR.FILL UR68, R10 ;  /* 0x000000000a4472ca */ /* 0x000fe400004e0000 */
[----:B------:R-:W-:Y:S02]  /*201a0*/  R2UR.FILL UR11, R11 ;  /* 0x000000000b0b72ca */ /* 0x000fe400004e0000 */
[----:B------:R-:W-:Y:S02]  /*201b0*/  R2UR.FILL UR10, R12 ;  /* 0x000000000c0a72ca */ /* 0x000fe400004e0000 */
[----:B------:R-:W-:Y:S02]  /*201c0*/  R2UR.FILL UR9, R13 ;  /* 0x000000000d0972ca */ /* 0x000fe400004e0000 */
[----:B------:R-:W-:-:S02]  /*201d0*/  R2UR.FILL UR8, R14 ;  /* 0x000000000e0872ca */ /* 0x000fc400004e0000 */
[----:B0-----:R-:W-:Y:S02]  /*201e0*/  R2UR.FILL UR7, R15 ;  /* 0x000000000f0772ca */ /* 0x001fe400004e0000 */
[----:B------:R-:W-:Y:S02]  /*201f0*/  R2UR.FILL UR6, R16 ;  /* 0x00000000100672ca */ /* 0x000fe400004e0000 */
[----:B---3--:R-:W-:Y:S02]  /*20200*/  R2UR UR72, R20 ;  /* 0x00000000144872ca */ /* 0x008fe400000e0000 */
[----:B------:R-:W-:-:S13]  /*20210*/  R2UR UR73, R21 ;  /* 0x00000000154972ca */ /* 0x000fda00000e0000 */
[----:B------:R4:W-:Y:S02]  /*20220*/  UTCHMMA gdesc[UR60], gdesc[UR72], tmem[UR5], tmem[UR70], idesc[UR71], UPT ;  /* 0x00ff46483c0075ea */ /* 0x0009e4000b800005 */
[----:B----4-:R-:W-:Y:S02]  /*20230*/  R2UR UR70, R18 ;  /* 0x00000000124672ca */ /* 0x010fe400000e0000 */
        /* <DEDUP_REMOVED lines=9> */
[----:B--2---:R-:W-:Y:S02]  /*202d0*/  R2UR UR70, R6 ;  /* 0x00000000064672ca */ /* 0x004fe400000e0000 */
[----:B------:R-:W-:Y:S01]  /*202e0*/  R2UR UR71, R7 ;  /* 0x00000000074772ca */ /* 0x000fe200000e0000 */
[----:B------:R-:W-:Y:S01]  /*202f0*/  UMOV UR72, 0x0 ;  /* 0x0000000000487882 */ /* 0x000fe20000000000 */
[----:B------:R-:W-:-:S11]  /*20300*/  UMOV UR73, 0x4108010 ;  /* 0x0410801000497882 */ /* 0x000fd60000000000 */
[----:B------:R0:W-:Y:S02]  /*20310*/  UTCHMMA gdesc[UR66], gdesc[UR70], tmem[UR5], tmem[UR72], idesc[UR73], UPT ;  /* 0x00ff4846420075ea */ /* 0x0001e4000b800005 */
[----:B0-----:R-:W-:-:S13]  /*20320*/  @P1 R2UR UR70, R4 ;  /* 0x00000000044612ca */ /* 0x001fda00000e0000 */
[----:B------:R0:W-:Y:S01]  /*20330*/  UTCBAR [UR70], URZ ;  /* 0x000000ff460073e9 */ /* 0x0001e200080000ff */
[----:B------:R-:W-:Y:S01]  /*20340*/  NOP ;  /* 0x0000000000007918 */ /* 0x000fe20000000000 */
.L_x_14:
[----:B------:R-:W1:Y:S01]  /*20350*/  SYNCS.PHASECHK.TRANS64.TRYWAIT P1, [UR9+0x40010], RZ ;  /* 0x040010ffff0075a7 */ /* 0x000e620008021109 */
[----:B------:R-:W2:Y:S01]  /*20360*/  LDC R37, c[0x0][0x3a8] ;  /* 0x0000ea00ff257b82 */ /* 0x000ea20000000800 */
[----:B-1----:R-:W-:Y:S05]  /*20370*/  @!P1 BRA `(.L_x_15) ;  /* 0x0000010000609947 */ /* 0x002fea0003800000 */
.L_x_24:
[----:B------:R-:W-:Y:S01]  /*20380*/  BAR.SYNC.DEFER_BLOCKING 0x0 ;  /* 0x0000000000007b1d */ /* 0x000fe20000010000 */
[----:B------:R-:W-:-:S05]  /*20390*/  IMAD.U32 R186, R186, -0x80000000, RZ ;  /* 0x80000000baba7824 */ /* 0x000fca00078e00ff */
[----:B------:R-:W-:Y:S01]  /*203a0*/  LDTM.16dp32bit_t0_t15.x32 R4, tmem[UR7+0x100] ;  /* 0x00010007000479ee */ /* 0x000fe20008a80000 */
[----:B------:R-:W1:Y:S01]  /*203b0*/  LDTM.16dp32bit_t16_t31.x32 R4, tmem[UR7+0x120] ;  /* 0x00012007000479ee */ /* 0x000e620008aa0000 */
[----:B------:R-:W3:Y:S01]  /*203c0*/  @!P0 SYNCS.CCTL.IV [UR9+0x40010] ;  /* 0x04001000ff0089b1 */ /* 0x000ee20008000009 */
[----:B------:R-:W-:Y:S01]  /*203d0*/  NOP ;  /* 0x0000000000007918 */ /* 0x000fe20000000000 */
[-C--:B-12---:R-:W-:Y:S01]  /*203e0*/  FMUL R38, R4, R37.reuse ;  /* 0x0000002504267220 */ /* 0x086fe20000400000 */
[-C--:B------:R-:W-:Y:S01]  /*203f0*/  FMUL R39, R5, R37.reuse ;  /* 0x0000002505277220 */ /* 0x080fe20000400000 */
[-C--:B------:R-:W-:Y:S01]  /*20400*/  FMUL R40, R6, R37.reuse ;  /* 0x0000002506287220 */ /* 0x080fe20000400000 */
[-C--:B------:R-:W-:Y:S01]  /*20410*/  FMUL R36, R7, R37.reuse ;  /* 0x0000002507247220 */ /* 0x080fe20000400000 */
[----:B------:R-:W-:Y:S01]  /*20420*/  FMUL R0, R8, R37 ;  /* 0x0000002508007220 */ /* 0x000fe20000400000 */
[----:B---3--:R-:W1:Y:S02]  /*20430*/  SYNCS.PHASECHK.TRANS64.TRYWAIT P1, [UR6], R186 ;  /* 0x000000baff0075a7 */ /* 0x008e640008021106 */
        /* <DEDUP_REMOVED lines=40> */
[----:B------:R-:W-:-:S03]  /*206c0*/  FMUL R36, R35, R37 ;  /* 0x0000002523247220 */ /* 0x000fc60000400000 */
[----:B------:R-:W-:-:S04]  /*206d0*/  FMNMX3 R0, R0, R39, R40, !PT ;  /* 0x0000002700007276 */ /* 0x000fc80007800028 */
[----:B------:R-:W-:-:S05]  /*206e0*/  FMNMX R0, R36, R0, !PT ;  /* 0x0000000024007209 */ /* 0x000fca0007800000 */
[----:B------:R-:W2:Y:S02]  /*206f0*/  SHFL.BFLY PT, R244, R0, 0x10, 0x1f ;  /* 0x0e001f0000f47f89 */ /* 0x000ea400000e0000 */
[----:B--2---:R-:W-:-:S05]  /*20700*/  FMNMX3 R244, R0, R244, R240, !PT ;  /* 0x000000f400f47276 */ /* 0x004fca00078000f0 */
[-CC-:B------:R-:W-:Y:S01]  /*20710*/  FFMA R4, R4, R37.reuse, -R244.reuse ;  /* 0x0000002504047223 */ /* 0x180fe200000008f4 */
[-CC-:B------:R-:W-:Y:S01]  /*20720*/  FFMA R5, R5, R37.reuse, -R244.reuse ;  /* 0x0000002505057223 */ /* 0x180fe200000008f4 */
[-CC-:B------:R-:W-:Y:S01]  /*20730*/  FFMA R6, R6, R37.reuse, -R244.reuse ;  /* 0x0000002506067223 */ /* 0x180fe200000008f4 */
[-CC-:B------:R-:W-:Y:S01]  /*20740*/  FFMA R7, R7, R37.reuse, -R244.reuse ;  /* 0x0000002507077223 */ /* 0x180fe200000008f4 */
[----:B------:R-:W-:Y:S01]  /*20750*/  FMUL R4, R4, 1.4426950216293334961 ;  /* 0x3fb8aa3b04047820 */ /* 0x000fe20000400000 */
[----:B------:R-:W-:Y:S01]  /*20760*/  FMUL R0, R5, 1.4426950216293334961 ;  /* 0x3fb8aa3b05007820 */ /* 0x000fe20000400000 */
[----:B------:R-:W-:Y:S01]  /*20770*/  FMUL R5, R6, 1.4426950216293334961 ;  /* 0x3fb8aa3b06057820 */ /* 0x000fe20000400000 */
[----:B------:R-:W-:Y:S01]  /*20780*/  FMUL R7, R7, 1.4426950216293334961 ;  /* 0x3fb8aa3b07077820 */ /* 0x000fe20000400000 */
[-CC-:B------:R-:W-:Y:S01]  /*20790*/  FFMA R8, R8, R37.reuse, -R244.reuse ;  /* 0x0000002508087223 */ /* 0x180fe200000008f4 */
[-CC-:B------:R-:W-:Y:S01]  /*207a0*/  FFMA R9, R9, R37.reuse, -R244.reuse ;  /* 0x0000002509097223 */ /* 0x180fe200000008f4 */
[----:B------:R-:W-:Y:S01]  /*207b0*/  MUFU.EX2 R4, R4 ;  /* 0x0000000400047308 */ /* 0x000fe20000000800 */
[-CC-:B------:R-:W-:Y:S01]  /*207c0*/  FFMA R10, R10, R37.reuse, -R244.reuse ;  /* 0x000000250a0a7223 */ /* 0x180fe200000008f4 */
[----:B------:R-:W-:Y:S01]  /*207d0*/  FMUL R6, R8, 1.4426950216293334961 ;  /* 0x3fb8aa3b08067820 */ /* 0x000fe20000400000 */
[-CC-:B------:R-:W-:Y:S01]  /*207e0*/  FFMA R12, R12, R37.reuse, -R244.reuse ;  /* 0x000000250c0c7223 */ /* 0x180fe200000008f4 */
[-CC-:B------:R-:W-:Y:S01]  /*207f0*/  FFMA R14, R14, R37.reuse, -R244.reuse ;  /* 0x000000250e0e7223 */ /* 0x180fe200000008f4 */
[-CC-:B------:R-:W-:Y:S01]  /*20800*/  FFMA R16, R16, R37.reuse, -R244.reuse ;  /* 0x0000002510107223 */ /* 0x180fe200000008f4 */
[----:B------:R-:W-:Y:S01]  /*20810*/  FMUL R9, R9, 1.4426950216293334961 ;  /* 0x3fb8aa3b09097820 */ /* 0x000fe20000400000 */
[----:B------:R-:W-:Y:S01]  /*20820*/  FMUL R8, R10, 1.4426950216293334961 ;  /* 0x3fb8aa3b0a087820 */ /* 0x000fe20000400000 */
[----:B------:R-:W2:Y:S01]  /*20830*/  MUFU.EX2 R0, R0 ;  /* 0x0000000000007308 */ /* 0x000ea20000000800 */
[-CC-:B------:R-:W-:Y:S01]  /*20840*/  FFMA R18, R18, R37.reuse, -R244.reuse ;  /* 0x0000002512127223 */ /* 0x180fe200000008f4 */
[----:B------:R-:W-:Y:S01]  /*20850*/  FMUL R10, R12, 1.4426950216293334961 ;  /* 0x3fb8aa3b0c0a7820 */ /* 0x000fe20000400000 */
[-CC-:B------:R-:W-:Y:S01]  /*20860*/  FFMA R20, R20, R37.reuse, -R244.reuse ;  /* 0x0000002514147223 */ /* 0x180fe200000008f4 */
[----:B------:R-:W-:Y:S01]  /*20870*/  FMUL R12, R14, 1.4426950216293334961 ;  /* 0x3fb8aa3b0e0c7820 */ /* 0x000fe20000400000 */
[-CC-:B------:R-:W-:Y:S01]  /*20880*/  FFMA R22, R22, R37.reuse, -R244.reuse ;  /* 0x0000002516167223 */ /* 0x180fe200000008f4 */
[----:B------:R-:W-:Y:S01]  /*20890*/  FMUL R14, R16, 1.4426950216293334961 ;  /* 0x3fb8aa3b100e7820 */ /* 0x000fe20000400000 */
[-CC-:B------:R-:W-:Y:S01]  /*208a0*/  FFMA R11, R11, R37.reuse, -R244.reuse ;  /* 0x000000250b0b7223 */ /* 0x180fe200000008f4 */
[----:B------:R-:W3:Y:S01]  /*208b0*/  MUFU.EX2 R5, R5 ;  /* 0x0000000500057308 */ /* 0x000ee20000000800 */
[----:B------:R-:W-:Y:S01]  /*208c0*/  FMUL R16, R18, 1.4426950216293334961 ;  /* 0x3fb8aa3b12107820 */ /* 0x000fe20000400000 */
[----:B------:R-:W-:Y:S01]  /*208d0*/  FMUL R18, R20, 1.4426950216293334961 ;  /* 0x3fb8aa3b14127820 */ /* 0x000fe20000400000 */
[----:B------:R-:W-:Y:S01]  /*208e0*/  FMUL R20, R22, 1.4426950216293334961 ;  /* 0x3fb8aa3b16147820 */ /* 0x000fe20000400000 */
[----:B------:R-:W-:Y:S01]  /*208f0*/  FMUL R11, R11, 1.4426950216293334961 ;  /* 0x3fb8aa3b0b0b7820 */ /* 0x000fe20000400000 */
[-CC-:B------:R-:W-:Y:S01]  /*20900*/  FFMA R13, R13, R37.reuse, -R244.reuse ;  /* 0x000000250d0d7223 */ /* 0x180fe200000008f4 */
[-CC-:B------:R-:W-:Y:S01]  /*20910*/  FFMA R15, R15, R37.reuse, -R244.reuse ;  /* 0x000000250f0f7223 */ /* 0x180fe200000008f4 */
[-C--:B------:R-:W-:Y:S01]  /*20920*/  FFMA R17, R17, R37.reuse, -R244 ;  /* 0x0000002511117223 */ /* 0x080fe200000008f4 */
[----:B------:R-:W4:Y:S01]  /*20930*/  MUFU.EX2 R7, R7 ;  /* 0x0000000700077308 */ /* 0x000f220000000800 */
[----:B--2---:R-:W-:Y:S01]  /*20940*/  FADD R22, R4, R0 ;  /* 0x0000000004167221 */ /* 0x004fe20000000000 */
[----:B------:R-:W-:Y:S01]  /*20950*/  FMUL R13, R13, 1.4426950216293334961 ;  /* 0x3fb8aa3b0d0d7820 */ /* 0x000fe20000400000 */
[----:B------:R-:W-:Y:S01]  /*20960*/  FMUL R15, R15, 1.4426950216293334961 ;  /* 0x3fb8aa3b0f0f7820 */ /* 0x000fe20000400000 */
[----:B------:R-:W-:Y:S01]  /*20970*/  FMUL R17, R17, 1.4426950216293334961 ;  /* 0x3fb8aa3b11117820 */ /* 0x000fe20000400000 */
[-CC-:B------:R-:W-:Y:S01]  /*20980*/  FFMA R19, R19, R37.reuse, -R244.reuse ;  /* 0x0000002513137223 */ /* 0x180fe200000008f4 */
[-CC-:B------:R-:W-:Y:S01]  /*20990*/  FFMA R21, R21, R37.reuse, -R244.reuse ;  /* 0x0000002515157223 */ /* 0x180fe200000008f4 */
[-C--:B------:R-:W-:Y:S01]  /*209a0*/  FFMA R23, R23, R37.reuse, -R244 ;  /* 0x0000002517177223 */ /* 0x080fe200000008f4 */
[----:B------:R-:W2:Y:S01]  /*209b0*/  MUFU.EX2 R6, R6 ;  /* 0x0000000600067308 */ /* 0x000ea20000000800 */
[----:B---3--:R-:W-:Y:S01]  /*209c0*/  FADD R22, R5, R22 ;  /* 0x0000001605167221 */ /* 0x008fe20000000000 */
[----:B------:R-:W-:Y:S01]  /*209d0*/  FMUL R19, R19, 1.4426950216293334961 ;  /* 0x3fb8aa3b13137820 */ /* 0x000fe20000400000 */
[----:B------:R-:W-:Y:S01]  /*209e0*/  FMUL R21, R21, 1.4426950216293334961 ;  /* 0x3fb8aa3b15157820 */ /* 0x000fe20000400000 */
[----:B------:R-:W-:Y:S01]  /*209f0*/  FMUL R23, R23, 1.4426950216293334961 ;  /* 0x3fb8aa3b17177820 */ /* 0x000fe20000400000 */
[-CC-:B------:R-:W-:Y:S01]  /*20a00*/  FFMA R24, R24, R37.reuse, -R244.reuse ;  /* 0x0000002518187223 */ /* 0x180fe200000008f4 */
[-CC-:B------:R-:W-:Y:S01]  /*20a10*/  FFMA R25, R25, R37.reuse, -R244.reuse ;  /* 0x0000002519197223 */ /* 0x180fe200000008f4 */
[-C--:B------:R-:W-:Y:S01]  /*20a20*/  FFMA R26, R26, R37.reuse, -R244 ;  /* 0x000000251a1a7223 */ /* 0x080fe200000008f4 */
[----:B------:R-:W3:Y:S01]  /*20a30*/  MUFU.EX2 R9, R9 ;  /* 0x0000000900097308 */ /* 0x000ee20000000800 */
[----:B----4-:R-:W-:Y:S01]  /*20a40*/  FADD R22, R7, R22 ;  /* 0x0000001607167221 */ /* 0x010fe20000000000 */
[----:B------:R-:W-:Y:S01]  /*20a50*/  FMUL R24, R24, 1.4426950216293334961 ;  /* 0x3fb8aa3b18187820 */ /* 0x000fe20000400000 */
[----:B------:R-:W-:Y:S01]  /*20a60*/  FMUL R25, R25, 1.4426950216293334961 ;  /* 0x3fb8aa3b19197820 */ /* 0x000fe20000400000 */
[-CC-:B------:R-:W-:Y:S01]  /*20a70*/  FFMA R27, R27, R37.reuse, -R244.reuse ;  /* 0x000000251b1b7223 */ /* 0x180fe200000008f4 */
[-CC-:B------:R-:W-:Y:S01]  /*20a80*/  FFMA R28, R28, R37.reuse, -R244.reuse ;  /* 0x000000251c1c7223 */ /* 0x180fe200000008f4 */
[-CC-:B------:R-:W-:Y:S01]  /*20a90*/  FFMA R29, R29, R37.reuse, -R244.reuse ;  /* 0x000000251d1d7223 */ /* 0x180fe200000008f4 */
[-C--:B------:R-:W-:Y:S01]  /*20aa0*/  FFMA R30, R30, R37.reuse, -R244 ;  /* 0x000000251e1e7223 */ /* 0x080fe200000008f4 */
[----:B------:R-:W4:Y:S01]  /*20ab0*/  MUFU.EX2 R8, R8 ;  /* 0x0000000800087308 */ /* 0x000f220000000800 */
[----:B--2---:R-:W-:Y:S01]  /*20ac0*/  FADD R36, R6, R22 ;  /* 0x0000001606247221 */ /* 0x004fe20000000000 */
[----:B------:R-:W-:Y:S01]  /*20ad0*/  FMUL R27, R27, 1.4426950216293334961 ;  /* 0x3fb8aa3b1b1b7820 */ /* 0x000fe20000400000 */
[-CC-:B------:R-:W-:Y:S01]  /*20ae0*/  FFMA R32, R32, R37.reuse, -R244.reuse ;  /* 0x0000002520207223 */ /* 0x180fe200000008f4 */
[----:B------:R-:W-:Y:S01]  /*20af0*/  FMUL R29, R29, 1.4426950216293334961 ;  /* 0x3fb8aa3b1d1d7820 */ /* 0x000fe20000400000 */
[-CC-:B------:R-:W-:Y:S01]  /*20b00*/  FFMA R31, R31, R37.reuse, -R244.reuse ;  /* 0x000000251f1f7223 */ /* 0x180fe200000008f4 */
[-CC-:B------:R-:W-:Y:S01]  /*20b10*/  FFMA R33, R33, R37.reuse, -R244.reuse ;  /* 0x0000002521217223 */ /* 0x180fe200000008f4 */
[----:B------:R-:W-:Y:S01]  /*20b20*/  FFMA R35, R35, R37, -R244 ;  /* 0x0000002523237223 */ /* 0x000fe200000008f4 */
[----:B------:R-:W2:Y:S01]  /*20b30*/  MUFU.EX2 R11, R11 ;  /* 0x0000000b000b7308 */ /* 0x000ea20000000800 */
[----:B---3--:R-:W-:Y:S01]  /*20b40*/  FADD R36, R9, R36 ;  /* 0x0000002409247221 */ /* 0x008fe20000000000 */
[----:B------:R-:W-:Y:S01]  /*20b50*/  FMUL R31, R31, 1.4426950216293334961 ;  /* 0x3fb8aa3b1f1f7820 */ /* 0x000fe20000400000 */
[----:B------:R-:W-:Y:S01]  /*20b60*/  FMUL R33, R33, 1.4426950216293334961 ;  /* 0x3fb8aa3b21217820 */ /* 0x000fe20000400000 */
[----:B------:R-:W-:-:S04]  /*20b70*/  FMUL R35, R35, 1.4426950216293334961 ;  /* 0x3fb8aa3b23237820 */ /* 0x000fc80000400000 */
[----:B------:R-:W3:Y:S01]  /*20b80*/  MUFU.EX2 R10, R10 ;  /* 0x0000000a000a7308 */ /* 0x000ee20000000800 */
[----:B----4-:R-:W-:-:S07]  /*20b90*/  FADD R36, R8, R36 ;  /* 0x0000002408247221 */ /* 0x010fce0000000000 */
[----:B------:R-:W4:Y:S01]  /*20ba0*/  MUFU.EX2 R13, R13 ;  /* 0x0000000d000d7308 */ /* 0x000f220000000800 */
[----:B--2---:R-:W-:-:S07]  /*20bb0*/  FADD R36, R11, R36 ;  /* 0x000000240b247221 */ /* 0x004fce0000000000 */
[----:B------:R-:W2:Y:S01]  /*20bc0*/  MUFU.EX2 R12, R12 ;  /* 0x0000000c000c7308 */ /* 0x000ea20000000800 */
[----:B---3--:R-:W-:-:S07]  /*20bd0*/  FADD R36, R10, R36 ;  /* 0x000000240a247221 */ /* 0x008fce0000000000 */
        /* <DEDUP_REMOVED lines=18> */
[----:B------:R3:W5:Y:S01]  /*20d00*/  MUFU.EX2 R22, R24 ;  /* 0x0000001800167308 */ /* 0x0007620000000800 */
[----:B----4-:R-:W-:-:S07]  /*20d10*/  FADD R36, R20, R36 ;  /* 0x0000002414247221 */ /* 0x010fce0000000000 */
[----:B------:R-:W4:Y:S01]  /*20d20*/  MUFU.EX2 R25, R25 ;  /* 0x0000001900197308 */ /* 0x000f220000000800 */
[----:B---3--:R-:W-:Y:S01]  /*20d30*/  FMUL R24, R26, 1.4426950216293334961 ;  /* 0x3fb8aa3b1a187820 */ /* 0x008fe20000400000 */
[----:B------:R-:W-:Y:S01]  /*20d40*/  FMUL R26, R28, 1.4426950216293334961 ;  /* 0x3fb8aa3b1c1a7820 */ /* 0x000fe20000400000 */
[----:B--2---:R-:W-:Y:S01]  /*20d50*/  FADD R36, R23, R36 ;  /* 0x0000002417247221 */ /* 0x004fe20000000000 */
[----:B------:R-:W-:Y:S01]  /*20d60*/  FMUL R28, R30, 1.4426950216293334961 ;  /* 0x3fb8aa3b1e1c7820 */ /* 0x000fe20000400000 */
[----:B------:R-:W-:-:S03]  /*20d70*/  FMUL R30, R32, 1.4426950216293334961 ;  /* 0x3fb8aa3b201e7820 */ /* 0x000fc60000400000 */
[----:B------:R-:W2:Y:S01]  /*20d80*/  MUFU.EX2 R24, R24 ;  /* 0x0000001800187308 */ /* 0x000ea20000000800 */
[----:B-----5:R-:W-:Y:S01]  /*20d90*/  FADD R32, R22, R36 ;  /* 0x0000002416207221 */ /* 0x020fe20000000000 */
[----:B------:R-:W-:-:S04]  /*20da0*/  FFMA R36, R34, R37, -R244 ;  /* 0x0000002522247223 */ /* 0x000fc800000008f4 */
[----:B------:R-:W-:Y:S02]  /*20db0*/  FMUL R36, R36, 1.4426950216293334961 ;  /* 0x3fb8aa3b24247820 */ /* 0x000fe40000400000 */
[----:B------:R-:W3:Y:S01]  /*20dc0*/  MUFU.EX2 R27, R27 ;  /* 0x0000001b001b7308 */ /* 0x000ee20000000800 */
[----:B----4-:R-:W-:-:S07]  /*20dd0*/  FADD R32, R25, R32 ;  /* 0x0000002019207221 */ /* 0x010fce0000000000 */
[----:B------:R-:W4:Y:S01]  /*20de0*/  MUFU.EX2 R26, R26 ;  /* 0x0000001a001a7308 */ /* 0x000f220000000800 */
[----:B--2---:R-:W-:-:S07]  /*20df0*/  FADD R32, R24, R32 ;  /* 0x0000002018207221 */ /* 0x004fce0000000000 */
[----:B------:R-:W2:Y:S01]  /*20e00*/  MUFU.EX2 R29, R29 ;  /* 0x0000001d001d7308 */ /* 0x000ea20000000800 */
[----:B---3--:R-:W-:-:S07]  /*20e10*/  FADD R32, R27, R32 ;  /* 0x000000201b207221 */ /* 0x008fce0000000000 */
[----:B------:R-:W3:Y:S08]  /*20e20*/  MUFU.EX2 R28, R28 ;  /* 0x0000001c001c7308 */ /* 0x000ef00000000800 */
[----:B------:R-:W5:Y:S08]  /*20e30*/  MUFU.EX2 R31, R31 ;  /* 0x0000001f001f7308 */ /* 0x000f700000000800 */
[----:B------:R-:W0:Y:S08]  /*20e40*/  MUFU.EX2 R30, R30 ;  /* 0x0000001e001e7308 */ /* 0x000e300000000800 */
[----:B------:R4:W0:Y:S02]  /*20e50*/  MUFU.EX2 R34, R33 ;  /* 0x0000002100227308 */ /* 0x0008240000000800 */
[----:B----4-:R-:W-:-:S06]  /*20e60*/  FADD R33, R26, R32 ;  /* 0x000000201a217221 */ /* 0x010fcc0000000000 */
[----:B------:R3:W4:Y:S01]  /*20e70*/  MUFU.EX2 R32, R36 ;  /* 0x0000002400207308 */ /* 0x0007220000000800 */
[----:B--2---:R-:W-:-:S04]  /*20e80*/  FADD R33, R29, R33 ;  /* 0x000000211d217221 */ /* 0x004fc80000000000 */
[----:B---3--:R-:W-:-:S03]  /*20e90*/  FADD R36, R28, R33 ;  /* 0x000000211c247221 */ /* 0x008fc60000000000 */
[----:B------:R-:W2:Y:S01]  /*20ea0*/  MUFU.EX2 R33, R35 ;  /* 0x0000002300217308 */ /* 0x000ea20000000800 */
[----:B-----5:R-:W-:-:S04]  /*20eb0*/  FADD R36, R31, R36 ;  /* 0x000000241f247221 */ /* 0x020fc80000000000 */
[----:B0-----:R-:W-:-:S04]  /*20ec0*/  FADD R36, R30, R36 ;  /* 0x000000241e247221 */ /* 0x001fc80000000000 */
[----:B------:R-:W-:-:S04]  /*20ed0*/  FADD R36, R34, R36 ;  /* 0x0000002422247221 */ /* 0x000fc80000000000 */
[----:B----4-:R-:W-:-:S04]  /*20ee0*/  FADD R36, R32, R36 ;  /* 0x0000002420247221 */ /* 0x010fc80000000000 */
[----:B--2---:R-:W-:-:S05]  /*20ef0*/  FADD R242, R33, R36 ;  /* 0x0000002421f27221 */ /* 0x004fca0000000000 */
[----:B------:R0:W2:Y:S01]  /*20f00*/  SHFL.BFLY PT, R249, R242, 0x10, 0x1f ;  /* 0x0e001f00f2f97f89 */ /* 0x0000a200000e0000 */
[----:B-1----:R-:W-:Y:S05]  /*20f10*/  @!P1 BRA `(.L_x_16) ;  /* 0x000000f400849947 */ /* 0x002fea0003800000 */
.L_x_25:
[----:B------:R-:W3:Y:S04]  /*20f20*/  LDL.64 R48, [R1+0xa28] ;  /* 0x000a280001307983 */ /* 0x000ee80000100a00 */
[----:B------:R-:W4:Y:S04]  /*20f30*/  LDL.64 R46, [R1+0xa08] ;  /* 0x000a0800012e7983 */ /* 0x000f280000100a00 */
[----:B--2---:R-:W2:Y:S04]  /*20f40*/  LDL.64 R44, [R1+0x948] ;  /* 0x00094800012c7983 */ /* 0x004ea80000100a00 */
[----:B------:R-:W2:Y:S04]  /*20f50*/  LDL.64 R50, [R1+0x8c8] ;  /* 0x0008c80001327983 */ /* 0x000ea80000100a00 */
        /* <DEDUP_REMOVED lines=8> */
[----:B------:R-:W-:Y:S04]  /*20fe0*/  STL [R1+0x11c8], R245 ;  /* 0x0011c8f501007387 */ /* 0x000fe80000100800 */
[----:B------:R-:W-:Y:S04]  /*20ff0*/  STL [R1+0x11c4], R249 ;  /* 0x0011c4f901007387 */ /* 0x000fe80000100800 */
[----:B------:R-:W-:Y:S04]  /*21000*/  STL [R1+0x11c0], R242 ;  /* 0x0011c0f201007387 */ /* 0x000fe80000100800 */
[----:B------:R-:W-:Y:S04]  /*21010*/  STL [R1+0x11bc], R247 ;  /* 0x0011bcf701007387 */ /* 0x000fe80000100800 */
[----:B------:R-:W-:Y:S04]  /*21020*/  STL [R1+0x11b8], R205 ;  /* 0x0011b8cd01007387 */ /* 0x000fe80000100800 */
[----:B------:R-:W-:Y:S04]  /*21030*/  STL [R1+0x11b4], R204 ;  /* 0x0011b4cc01007387 */ /* 0x000fe80000100800 */
[----:B------:R-:W-:Y:S04]  /*21040*/  STL [R1+0x11b0], R203 ;  /* 0x0011b0cb01007387 */ /* 0x000fe80000100800 */
[----:B------:R1:W-:Y:S04]  /*21050*/  STL [R1+0x11ac], R202 ;  /* 0x0011acca01007387 */ /* 0x0003e80000100800 */
[----:B------:R-:W-:Y:S04]  /*21060*/  STL [R1+0x11a8], R201 ;  /* 0x0011a8c901007387 */ /* 0x000fe80000100800 */
[----:B------:R0:W-:Y:S04]  /*21070*/  STL [R1+0x11a4], R200 ;  /* 0x0011a4c801007387 */ /* 0x0001e80000100800 */
[----:B------:R-:W-:Y:S04]  /*21080*/  STL [R1+0x11a0], R199 ;  /* 0x0011a0c701007387 */ /* 0x000fe80000100800 */
[----:B------:R0:W-:Y:S04]  /*21090*/  STL [R1+0x119c], R198 ;  /* 0x00119cc601007387 */ /* 0x0001e80000100800 */
[----:B------:R-:W-:Y:S04]  /*210a0*/  STL [R1+0x1198], R197 ;  /* 0x001198c501007387 */ /* 0x000fe80000100800 */
[----:B------:R0:W-:Y:S04]  /*210b0*/  STL [R1+0x1194], R3 ;  /* 0x0011940301007387 */ /* 0x0001e80000100800 */
        /* <DEDUP_REMOVED lines=17> */
[----:B-1----:R-:W2:Y:S04]  /*211d0*/  LDL.64 R202, [R1+0x8b8] ;  /* 0x0008b80001ca7983 */ /* 0x002ea80000100a00 */
[----:B0-----:R-:W2:Y:S04]  /*211e0*/  LDL.64 R200, [R1+0x898] ;  /* 0x0008980001c87983 */ /* 0x001ea80000100a00 */
[----:B------:R-:W2:Y:S04]  /*211f0*/  LDL.64 R198, [R1+0x878] ;  /* 0x0008780001c67983 */ /* 0x000ea80000100a00 */
[----:B------:R-:W2:Y:S04]  /*21200*/  LDL.64 R242, [R1+0x818] ;  /* 0x0008180001f27983 */ /* 0x000ea80000100a00 */
[----:B------:R-:W2:Y:S04]  /*21210*/  LDL.64 R246, [R1+0x7f8] ;  /* 0x0007f80001f67983 */ /* 0x000ea80000100a00 */
[----:B------:R-:W2:Y:S04]  /*21220*/  LDL.64 R204, [R1+0x7d8] ;  /* 0x0007d80001cc7983 */ /* 0x000ea80000100a00 */
[----:B------:R-:W2:Y:S04]  /*21230*/  LDL.64 R248, [R1+0x270] ;  /* 0x0002700001f87983 */ /* 0x000ea80000100a00 */
[----:B------:R-:W2:Y:S01]  /*21240*/  LDL.64 R250, [R1+0xa10] ;  /* 0x000a100001fa7983 */ /* 0x000ea20000100a00 */
[----:B---3--:R-:W-:-:S03]  /*21250*/  IMAD.WIDE R238, R2, 0x2, R48 ;  /* 0x0000000202ee7825 */ /* 0x008fc600078e0230 */
[----:B------:R-:W3:Y:S01]  /*21260*/  LDL.64 R48, [R1+0x8a8] ;  /* 0x0008a80001307983 */ /* 0x000ee20000100a00 */
[----:B----4-:R-:W-:-:S03]  /*21270*/  IMAD.WIDE R234, R2, 0x2, R46 ;  /* 0x0000000202ea7825 */ /* 0x010fc600078e022e */
[----:B------:R-:W4:Y:S01]  /*21280*/  LDL.64 R46, [R1+0x888] ;  /* 0x00088800012e7983 */ /* 0x000f220000100a00 */
[----:B--2---:R-:W-:-:S03]  /*21290*/  IMAD.WIDE R210, R2, 0x2, R44 ;  /* 0x0000000202d27825 */ /* 0x004fc600078e022c */
[----:B------:R-:W2:Y:S01]  /*212a0*/  LDL.64 R44, [R1+0x7e8] ;  /* 0x0007e800012c7983 */ /* 0x000ea20000100a00 */
[----:B------:R-:W-:-:S03]  /*212b0*/  IMAD.WIDE R184, R2, 0x2, R50 ;  /* 0x0000000202b87825 */ /* 0x000fc600078e0232 */
        /* <DEDUP_REMOVED lines=16> */
[----:B------:R-:W2:Y:S04]  /*213c0*/  LDL.64 R52, [R1+0x688] ;  /* 0x0006880001347983 */ /* 0x000ea80000100a00 */
[----:B------:R-:W2:Y:S04]  /*213d0*/  LDG.E.U16 R184, desc[UR10][R184.64] ;  /* 0x0000000ab8b87981 */ /* 0x000ea8000c1e1500 */
        /* <DEDUP_REMOVED lines=10> */
[----:B------:R-:W2:Y:S01]  /*21480*/  LDG.E.U16 R238, desc[UR10][R238.64] ;  /* 0x0000000aeeee7981 */ /* 0x000ea2000c1e1500 */
[----:B---3--:R-:W-:-:S03]  /*21490*/  IMAD.WIDE R180, R2, 0x2, R48 ;  /* 0x0000000202b47825 */ /* 0x008fc600078e0230 */
[----:B------:R-:W3:Y:S01]  /*214a0*/  LDL.64 R48, [R1+0x648] ;  /* 0x0006480001307983 */ /* 0x000ee20000100a00 */
[----:B----4-:R-:W-:-:S03]  /*214b0*/  IMAD.WIDE R176, R2, 0x2, R46 ;  /* 0x0000000202b07825 */ /* 0x010fc600078e022e */
[----:B------:R-:W4:Y:S01]  /*214c0*/  LDL.64 R46, [R1+0x628] ;  /* 0x00062800012e7983 */ /* 0x000f220000100a00 */
[----:B--2---:R-:W-:-:S03]  /*214d0*/  IMAD.WIDE R156, R2, 0x2, R44 ;  /* 0x00000002029c7825 */ /* 0x004fc600078e022c */
[----:B------:R-:W2:Y:S01]  /*214e0*/  LDL.64 R44, [R1+0x588] ;  /* 0x00058800012c7983 */ /* 0x000ea20000100a00 */
[----:B------:R-:W-:-:S03]  /*214f0*/  IMAD.WIDE R144, R2, 0x2, R50 ;  /* 0x0000000202907825 */ /* 0x000fc600078e0232 */
[----:B------:R-:W2:Y:S04]  /*21500*/  LDL.64 R50, [R1+0x4e8] ;  /* 0x0004e80001327983 */ /* 0x000ea80000100a00 */
[----:B------:R-:W2:Y:S01]  /*21510*/  LDG.E.U16 R144, desc[UR10][R144.64] ;  /* 0x0000000a90907981 */ /* 0x000ea2000c1e1500 */
        /* <DEDUP_REMOVED lines=14> */
[----:B------:R-:W2:Y:S01]  /*21600*/  LDG.E.U16 R146, desc[UR10][R146.64] ;  /* 0x0000000a92927981 */ /* 0x000ea2000c1e1500 */
[----:B------:R-:W-:-:S03]  /*21610*/  IMAD.WIDE R142, R2, 0x2, R132 ;  /* 0x00000002028e7825 */ /* 0x000fc600078e0284 */
        /* <DEDUP_REMOVED lines=15> */
[----:B------:R-:W2:Y:S04]  /*21710*/  LDG.E.U16 R140, desc[UR10][R140.64] ;  /* 0x0000000a8c8c7981 */ /* 0x000ea8000c1e1500 */
[----:B------:R0:W2:Y:S04]  /*21720*/  LDG.E.U16 R109, desc[UR10][R44.64] ;  /* 0x0000000a2c6d7981 */ /* 0x0000a8000c1e1500 */
[----:B------:R-:W2:Y:S01]  /*21730*/  LDG.E.U16 R138, desc[UR10][R138.64] ;  /* 0x0000000a8a8a7981 */ /* 0x000ea2000c1e1500 */
[----:B0-----:R-:W-:-:S03]  /*21740*/  IMAD.WIDE R44, R2, 0x2, R50 ;  /* 0x00000002022c7825 */ /* 0x001fc600078e0232 */
[----:B------:R-:W2:Y:S01]  /*21750*/  LDL.64 R50, [R1+0x388] ;  /* 0x0003880001327983 */ /* 0x000ea20000100a00 */
[----:B------:R-:W-:-:S03]  /*21760*/  IMAD.WIDE R40, R2, 0x2, R40 ;  /* 0x0000000202287825 */ /* 0x000fc600078e0228 */
[----:B------:R-:W2:Y:S01]  /*21770*/  LDG.E.U16 R104, desc[UR10][R44.64] ;  /* 0x0000000a2c687981 */ /* 0x000ea2000c1e1500 */
[----:B------:R-:W-:-:S03]  /*21780*/  IMAD.WIDE R42, R2, 0x2, R42 ;  /* 0x00000002022a7825 */ /* 0x000fc600078e022a */
[----:B------:R0:W2:Y:S01]  /*21790*/  LDG.E.U16 R112, desc[UR10][R40.64] ;  /* 0x0000000a28707981 */ /* 0x0000a2000c1e1500 */
[----:B------:R-:W-:-:S03]  /*217a0*/  IMAD.WIDE R36, R2, 0x2, R36 ;  /* 0x0000000202247825 */ /* 0x000fc600078e0224 */
[----:B------:R1:W2:Y:S04]  /*217b0*/  LDG.E.U16 R113, desc[UR10][R42.64] ;  /* 0x0000000a2a717981 */ /* 0x0002a8000c1e1500 */
[----:B------:R1:W2:Y:S01]  /*217c0*/  LDG.E.U16 R110, desc[UR10][R36.64] ;  /* 0x0000000a246e7981 */ /* 0x0002a2000c1e1500 */
[----:B0-----:R-:W-:-:S03]  /*217d0*/  IMAD.WIDE R40, R2, 0x2, R58 ;  /* 0x0000000202287825 */ /* 0x001fc600078e023a */
[----:B------:R-:W2:Y:S01]  /*217e0*/  LDL.64 R58, [R1+0x3e8] ;  /* 0x0003e800013a7983 */ /* 0x000ea20000100a00 */
[----:B-1----:R-:W-:-:S03]  /*217f0*/  IMAD.WIDE R42, R2, 0x2, R60 ;  /* 0x00000002022a7825 */ /* 0x002fc600078e023c */
[----:B------:R-:W2:Y:S01]  /*21800*/  LDG.E.U16 R107, desc[UR10][R40.64] ;  /* 0x0000000a286b7981 */ /* 0x000ea2000c1e1500 */
[----:B------:R-:W-:-:S03]  /*21810*/  IMAD.WIDE R36, R2, 0x2, R56 ;  /* 0x0000000202247825 */ /* 0x000fc600078e0238 */
[----:B------:R-:W2:Y:S04]  /*21820*/  LDL.64 R60, [R1+0x408] ;  /* 0x00040800013c7983 */ /* 0x000ea80000100a00 */
[----:B------:R-:W2:Y:S04]  /*21830*/  LDG.E.U16 R105, desc[UR10][R36.64] ;  /* 0x0000000a24697981 */ /* 0x000ea8000c1e1500 */
[----:B------:R-:W2:Y:S01]  /*21840*/  LDL.64 R56, [R1+0x3a8] ;  /* 0x0003a80001387983 */ /* 0x000ea20000100a00 */
[----:B------:R-:W-:-:S03]  /*21850*/  IMAD.WIDE R38, R2, 0x2, R38 ;  /* 0x0000000202267825 */ /* 0x000fc600078e0226 */
[----:B------:R0:W2:Y:S04]  /*21860*/  LDG.E.U16 R108, desc[UR10][R42.64] ;  /* 0x0000000a2a6c7981 */ /* 0x0000a8000c1e1500 */
[----:B------:R1:W2:Y:S01]  /*21870*/  LDG.E.U16 R111, desc[UR10][R38.64] ;  /* 0x0000000a266f7981 */ /* 0x0002a2000c1e1500 */
[----:B0-----:R-:W-:-:S03]  /*21880*/  IMAD.WIDE R42, R2, 0x2, R54 ;  /* 0x00000002022a7825 */ /* 0x001fc600078e0236 */
[----:B------:R-:W2:Y:S01]  /*21890*/  LDL.64 R54, [R1+0x368] ;  /* 0x0003680001367983 */ /* 0x000ea20000100a00 */
[----:B-1----:R-:W-:-:S03]  /*218a0*/  IMAD.WIDE R38, R2, 0x2, R64 ;  /* 0x0000000202267825 */ /* 0x002fc600078e0240 */
[----:B------:R0:W2:Y:S04]  /*218b0*/  LDG.E.U16 R103, desc[UR10][R42.64] ;  /* 0x0000000a2a677981 */ /* 0x0000a8000c1e1500 */
[----:B------:R-:W2:Y:S04]  /*218c0*/  LDL.64 R64, [R1+0x3c8] ;  /* 0x0003c80001407983 */ /* 0x000ea80000100a00 */
[----:B------:R1:W2:Y:S01]  /*218d0*/  LDG.E.U16 R106, desc[UR10][R38.64] ;  /* 0x0000000a266a7981 */ /* 0x0002a2000c1e1500 */
[----:B0-----:R-:W-:-:S03]  /*218e0*/  IMAD.WIDE R42, R2, 0x2, R62 ;  /* 0x00000002022a7825 */ /* 0x001fc600078e023e */
[----:B------:R-:W2:Y:S04]  /*218f0*/  LDL.64 R62, [R1+0x2c0] ;  /* 0x0002c000013e7983 */ /* 0x000ea80000100a00 */
[----:B------:R2:W2:Y:S01]  /*21900*/  LDG.E.U16 R98, desc[UR10][R42.64] ;  /* 0x0000000a2a627981 */ /* 0x0004a2000c1e1500 */
[----:B-1----:R-:W-:-:S03]  /*21910*/  IMAD.WIDE R38, R2, 0x2, R52 ;  /* 0x0000000202267825 */ /* 0x002fc600078e0234 */
[----:B------:R-:W2:Y:S04]  /*21920*/  LDL.64 R52, [R1+0x300] ;  /* 0x0003000001347983 */ /* 0x000ea80000100a00 */
[----:B------:R0:W2:Y:S01]  /*21930*/  LDG.E.U16 R101, desc[UR10][R38.64] ;  /* 0x0000000a26657981 */ /* 0x0000a2000c1e1500 */
[----:B---3--:R-:W-:-:S03]  /*21940*/  IMAD.WIDE R40, R2, 0x2, R48 ;  /* 0x0000000202287825 */ /* 0x008fc600078e0230 */
[----:B------:R-:W3:Y:S01]  /*21950*/  LDL.64 R48, [R1+0x348] ;  /* 0x0003480001307983 */ /* 0x000ee20000100a00 */
[----:B----4-:R-:W-:-:S03]  /*21960*/  IMAD.WIDE R36, R2, 0x2, R46 ;  /* 0x0000000202247825 */ /* 0x010fc600078e022e */
[----:B------:R-:W4:Y:S04]  /*21970*/  LDL.64 R46, [R1+0x2e0] ;  /* 0x0002e000012e7983 */ /* 0x000f280000100a00 */
[----:B------:R1:W4:Y:S01]  /*21980*/  LDG.E.U16 R102, desc[UR10][R40.64] ;  /* 0x0000000a28667981 */ /* 0x000322000c1e1500 */
[----:B------:R-:W-:-:S03]  /*21990*/  IMAD.WIDE R44, R2, 0x2, R68 ;  /* 0x00000002022c7825 */ /* 0x000fc600078e0244 */
[----:B------:R-:W4:Y:S04]  /*219a0*/  LDG.E.U16 R100, desc[UR10][R36.64] ;  /* 0x0000000a24647981 */ /* 0x000f28000c1e1500 */
[----:B------:R0:W4:Y:S04]  /*219b0*/  LDG.E.U16 R99, desc[UR10][R44.64] ;  /* 0x0000000a2c637981 */ /* 0x000128000c1e1500 */
[----:B------:R-:W4:Y:S01]  /*219c0*/  LDL.64 R68, [R1+0x1a0] ;  /* 0x0001a00001447983 */ /* 0x000f220000100a00 */
[----:B--2---:R-:W-:-:S03]  /*219d0*/  IMAD.WIDE R42, R2, 0x2, R50 ;  /* 0x00000002022a7825 */ /* 0x004fc600078e0232 */
[----:B------:R-:W2:Y:S04]  /*219e0*/  LDL.64 R50, [R1+0x220] ;  /* 0x0002200001327983 */ /* 0x000ea80000100a00 */
[----:B------:R-:W2:Y:S01]  /*219f0*/  LDG.E.U16 R93, desc[UR10][R42.64] ;  /* 0x0000000a2a5d7981 */ /* 0x000ea2000c1e1500 */
[----:B0-----:R-:W-:-:S03]  /*21a00*/  IMAD.WIDE R38, R2, 0x2, R58 ;  /* 0x0000000202267825 */ /* 0x001fc600078e023a */
[----:B------:R-:W2:Y:S04]  /*21a10*/  LDL.64 R58, [R1+0x280] ;  /* 0x00028000013a7983 */ /* 0x000ea80000100a00 */
[----:B------:R-:W2:Y:S01]  /*21a20*/  LDG.E.U16 R96, desc[UR10][R38.64] ;  /* 0x0000000a26607981 */ /* 0x000ea2000c1e1500 */
[----:B-1----:R-:W-:-:S03]  /*21a30*/  IMAD.WIDE R40, R2, 0x2, R60 ;  /* 0x0000000202287825 */ /* 0x002fc600078e023c */
[----:B------:R-:W2:Y:S04]  /*21a40*/  LDL.64 R60, [R1+0x2a0] ;  /* 0x0002a000013c7983 */ /* 0x000ea80000100a00 */
[----:B------:R0:W2:Y:S01]  /*21a50*/  LDG.E.U16 R97, desc[UR10][R40.64] ;  /* 0x0000000a28617981 */ /* 0x0000a2000c1e1500 */
[----:B------:R-:W-:-:S03]  /*21a60*/  IMAD.WIDE R44, R2, 0x2, R56 ;  /* 0x00000002022c7825 */ /* 0x000fc600078e0238 */
[----:B------:R-:W2:Y:S04]  /*21a70*/  LDL.64 R56, [R1+0x240] ;  /* 0x0002400001387983 */ /* 0x000ea80000100a00 */
[----:B------:R-:W2:Y:S01]  /*21a80*/  LDG.E.U16 R94, desc[UR10][R44.64] ;  /* 0x0000000a2c5e7981 */ /* 0x000ea2000c1e1500 */
[----:B0-----:R-:W-:-:S03]  /*21a90*/  IMAD.WIDE R40, R2, 0x2, R54 ;  /* 0x0000000202287825 */ /* 0x001fc600078e0236 */
[----:B------:R-:W2:Y:S04]  /*21aa0*/  LDL.64 R54, [R1+0x200] ;  /* 0x0002000001367983 */ /* 0x000ea80000100a00 */
[----:B------:R0:W2:Y:S01]  /*21ab0*/  LDG.E.U16 R92, desc[UR10][R40.64] ;  /* 0x0000000a285c7981 */ /* 0x0000a2000c1e1500 */
[----:B------:R-:W-:-:S03]  /*21ac0*/  IMAD.WIDE R36, R2, 0x2, R64 ;  /* 0x0000000202247825 */ /* 0x000fc600078e0240 */
[----:B------:R-:W2:Y:S04]  /*21ad0*/  LDL.64 R64, [R1+0x260] ;  /* 0x0002600001407983 */ /* 0x000ea80000100a00 */
[----:B------:R1:W2:Y:S01]  /*21ae0*/  LDG.E.U16 R95, desc[UR10][R36.64] ;  /* 0x0000000a245f7981 */ /* 0x0002a2000c1e1500 */
[----:B0-----:R-:W-:-:S03]  /*21af0*/  IMAD.WIDE R40, R2, 0x2, R62 ;  /* 0x0000000202287825 */ /* 0x001fc600078e023e */
[----:B------:R-:W2:Y:S04]  /*21b00*/  LDL.64 R62, [R1+0x160] ;  /* 0x00016000013e7983 */ /* 0x000ea80000100a00 */
[----:B------:R2:W2:Y:S01]  /*21b10*/  LDG.E.U16 R87, desc[UR10][R40.64] ;  /* 0x0000000a28577981 */ /* 0x0004a2000c1e1500 */
[----:B------:R-:W-:-:S03]  /*21b20*/  IMAD.WIDE R44, R2, 0x2, R52 ;  /* 0x00000002022c7825 */ /* 0x000fc600078e0234 */
[----:B------:R-:W2:Y:S01]  /*21b30*/  LDL.64 R52, [R1+0x1c0] ;  /* 0x0001c00001347983 */ /* 0x000ea20000100a00 */
[----:B---3--:R-:W-:-:S03]  /*21b40*/  IMAD.WIDE R38, R2, 0x2, R48 ;  /* 0x0000000202267825 */ /* 0x008fc600078e0230 */
[----:B------:R-:W3:Y:S04]  /*21b50*/  LDG.E.U16 R89, desc[UR10][R44.64] ;  /* 0x0000000a2c597981 */ /* 0x000ee8000c1e1500 */
[----:B------:R-:W3:Y:S01]  /*21b60*/  LDL.64 R48, [R1+0x1e0] ;  /* 0x0001e00001307983 */ /* 0x000ee20000100a00 */
[----:B----4-:R-:W-:-:S03]  /*21b70*/  IMAD.WIDE R42, R2, 0x2, R46 ;  /* 0x00000002022a7825 */ /* 0x010fc600078e022e */
[----:B------:R-:W4:Y:S01]  /*21b80*/  LDL.64 R46, [R1+0x180] ;  /* 0x00018000012e7983 */ /* 0x000f220000100a00 */
[----:B-1----:R-:W-:-:S03]  /*21b90*/  IMAD.WIDE R36, R2, 0x2, R66 ;  /* 0x0000000202247825 */ /* 0x002fc600078e0242 */
[----:B------:R-:W4:Y:S04]  /*21ba0*/  LDG.E.U16 R91, desc[UR10][R38.64] ;  /* 0x0000000a265b7981 */ /* 0x000f28000c1e1500 */
[----:B------:R0:W4:Y:S04]  /*21bb0*/  LDG.E.U16 R90, desc[UR10][R36.64] ;  /* 0x0000000a245a7981 */ /* 0x000128000c1e1500 */
[----:B------:R1:W4:Y:S01]  /*21bc0*/  LDG.E.U16 R88, desc[UR10][R42.64] ;  /* 0x0000000a2a587981 */ /* 0x000322000c1e1500 */
[----:B--2---:R-:W-:-:S03]  /*21bd0*/  IMAD.WIDE R40, R2, 0x2, R50 ;  /* 0x0000000202287825 */ /* 0x004fc600078e0232 */
[----:B------:R-:W2:Y:S04]  /*21be0*/  LDL.64 R66, [R1+0xa20] ;  /* 0x000a200001427983 */ /* 0x000ea80000100a00 */
[----:B------:R-:W2:Y:S04]  /*21bf0*/  LDL.64 R50, [R1+0x9c0] ;  /* 0x0009c00001327983 */ /* 0x000ea80000100a00 */
[----:B------:R-:W2:Y:S01]  /*21c00*/  LDG.E.U16 R82, desc[UR10][R40.64] ;  /* 0x0000000a28527981 */ /* 0x000ea2000c1e1500 */
[----:B0-----:R-:W-:-:S03]  /*21c10*/  IMAD.WIDE R36, R2, 0x2, R58 ;  /* 0x0000000202247825 */ /* 0x001fc600078e023a */
[----:B------:R-:W2:Y:S04]  /*21c20*/  LDL.64 R58, [R1+0xa00] ;  /* 0x000a0000013a7983 */ /* 0x000ea80000100a00 */
[----:B------:R-:W2:Y:S01]  /*21c30*/  LDG.E.U16 R85, desc[UR10][R36.64] ;  /* 0x0000000a24557981 */ /* 0x000ea2000c1e1500 */
[----:B------:R-:W-:-:S03]  /*21c40*/  IMAD.WIDE R38, R2, 0x2, R60 ;  /* 0x0000000202267825 */ /* 0x000fc600078e023c */
[----:B------:R-:W2:Y:S04]  /*21c50*/  LDL.64 R60, [R1+0x140] ;  /* 0x00014000013c7983 */ /* 0x000ea80000100a00 */
[----:B------:R0:W2:Y:S01]  /*21c60*/  LDG.E.U16 R86, desc[UR10][R38.64] ;  /* 0x0000000a26567981 */ /* 0x0000a2000c1e1500 */
[----:B-1----:R-:W-:-:S03]  /*21c70*/  IMAD.WIDE R42, R2, 0x2, R56 ;  /* 0x00000002022a7825 */ /* 0x002fc600078e0238 */
[----:B------:R-:W2:Y:S04]  /*21c80*/  LDL.64 R56, [R1+0x9a0] ;  /* 0x0009a00001387983 */ /* 0x000ea80000100a00 */
[----:B------:R-:W2:Y:S01]  /*21c90*/  LDG.E.U16 R83, desc[UR10][R42.64] ;  /* 0x0000000a2a537981 */ /* 0x000ea2000c1e1500 */
[----:B0-----:R-:W-:-:S03]  /*21ca0*/  IMAD.WIDE R38, R2, 0x2, R54 ;  /* 0x0000000202267825 */ /* 0x001fc600078e0236 */
[----:B------:R-:W2:Y:S04]  /*21cb0*/  LDL.64 R54, [R1+0x960] ;  /* 0x0009600001367983 */ /* 0x000ea80000100a00 */
[----:B------:R-:W2:Y:S01]  /*21cc0*/  LDG.E.U16 R81, desc[UR10][R38.64] ;  /* 0x0000000a26517981 */ /* 0x000ea2000c1e1500 */
[----:B------:R-:W-:-:S03]  /*21cd0*/  IMAD.WIDE R44, R2, 0x2, R64 ;  /* 0x00000002022c7825 */ /* 0x000fc600078e0240 */
[----:B------:R-:W2:Y:S04]  /*21ce0*/  LDL.64 R64, [R1+0x9e0] ;  /* 0x0009e00001407983 */ /* 0x000ea80000100a00 */
[----:B------:R0:W2:Y:S02]  /*21cf0*/  LDG.E.U16 R84, desc[UR10][R44.64] ;  /* 0x0000000a2c547981 */ /* 0x0000a4000c1e1500 */
[C---:B0-----:R-:W-:Y:S02]  /*21d00*/  IMAD.WIDE R44, R2.reuse, 0x2, R52 ;  /* 0x00000002022c7825 */ /* 0x041fe400078e0234 */
[----:B------:R-:W2:Y:S02]  /*21d10*/  LDL.64 R52, [R1+0x940] ;  /* 0x0009400001347983 */ /* 0x000ea40000100a00 */
[----:B---3--:R-:W-:-:S02]  /*21d20*/  IMAD.WIDE R36, R2, 0x2, R48 ;  /* 0x0000000202247825 */ /* 0x008fc400078e0230 */
[----:B------:R-:W3:Y:S04]  /*21d30*/  LDG.E.U16 R79, desc[UR10][R44.64] ;  /* 0x0000000a2c4f7981 */ /* 0x000ee8000c1e1500 */
[----:B------:R-:W3:Y:S01]  /*21d40*/  LDL.64 R48, [R1+0x980] ;  /* 0x0009800001307983 */ /* 0x000ee20000100a00 */
[----:B----4-:R-:W-:-:S03]  /*21d50*/  IMAD.WIDE R40, R2, 0x2, R46 ;  /* 0x0000000202287825 */ /* 0x010fc600078e022e */
[----:B------:R-:W4:Y:S01]  /*21d60*/  LDL.64 R46, [R1+0x920] ;  /* 0x00092000012e7983 */ /* 0x000f220000100a00 */
[----:B--2---:R-:W-:-:S03]  /*21d70*/  IMAD.WIDE R224, R2, 0x2, R50 ;  /* 0x0000000202e07825 */ /* 0x004fc600078e0232 */
[----:B------:R0:W2:Y:S04]  /*21d80*/  LDG.E.U16 R80, desc[UR10][R36.64] ;  /* 0x0000000a24507981 */ /* 0x0000a8000c1e1500 */
[----:B------:R-:W2:Y:S01]  /*21d90*/  LDL.64 R50, [R1+0x860] ;  /* 0x0008600001327983 */ /* 0x000ea20000100a00 */
[----:B------:R-:W-:-:S03]  /*21da0*/  IMAD.WIDE R38, R2, 0x2, R62 ;  /* 0x0000000202267825 */ /* 0x000fc600078e023e */
[----:B------:R1:W2:Y:S04]  /*21db0*/  LDG.E.U16 R77, desc[UR10][R40.64] ;  /* 0x0000000a284d7981 */ /* 0x0002a8000c1e1500 */
[----:B------:R-:W2:Y:S01]  /*21dc0*/  LDG.E.U16 R76, desc[UR10][R38.64] ;  /* 0x0000000a264c7981 */ /* 0x000ea2000c1e1500 */
[----:B------:R-:W-:-:S03]  /*21dd0*/  IMAD.WIDE R232, R2, 0x2, R58 ;  /* 0x0000000202e87825 */ /* 0x000fc600078e023a */
[----:B------:R-:W2:Y:S04]  /*21de0*/  LDL.64 R44, [R1+0x700] ;  /* 0x00070000012c7983 */ /* 0x000ea80000100a00 */
[----:B------:R-:W2:Y:S01]  /*21df0*/  LDL.64 R58, [R1+0x8c0] ;  /* 0x0008c000013a7983 */ /* 0x000ea20000100a00 */
[----:B0-----:R-:W-:-:S03]  /*21e00*/  IMAD.WIDE R36, R2, 0x2, R60 ;  /* 0x0000000202247825 */ /* 0x001fc600078e023c */
[----:B------:R-:W2:Y:S04]  /*21e10*/  LDL.64 R38, [R1+0x8a0] ;  /* 0x0008a00001267983 */ /* 0x000ea80000100a00 */
[----:B------:R-:W2:Y:S01]  /*21e20*/  LDL.64 R60, [R1+0x8e0] ;  /* 0x0008e000013c7983 */ /* 0x000ea20000100a00 */
[----:B------:R-:W-:-:S03]  /*21e30*/  IMAD.WIDE R220, R2, 0x2, R56 ;  /* 0x0000000202dc7825 */ /* 0x000fc600078e0238 */
[----:B------:R-:W2:Y:S04]  /*21e40*/  LDG.E.U16 R75, desc[UR10][R36.64] ;  /* 0x0000000a244b7981 */ /* 0x000ea8000c1e1500 */
[----:B------:R-:W2:Y:S01]  /*21e50*/  LDL.64 R56, [R1+0x820] ;  /* 0x0008200001387983 */ /* 0x000ea20000100a00 */
[----:B------:R-:W-:-:S03]  /*21e60*/  IMAD.WIDE R42, R2, 0x2, R68 ;  /* 0x00000002022a7825 */ /* 0x000fc600078e0244 */
[----:B------:R-:W1:Y:S04]  /*21e70*/  LDL.64 R40, [R1+0x660] ;  /* 0x0006600001287983 */ /* 0x000e680000100a00 */
[----:B------:R-:W2:Y:S04]  /*21e80*/  LDL.64 R36, [R1+0x880] ;  /* 0x0008800001247983 */ /* 0x000ea80000100a00 */
[----:B------:R0:W2:Y:S01]  /*21e90*/  LDG.E.U16 R78, desc[UR10][R42.64] ;  /* 0x0000000a2a4e7981 */ /* 0x0000a2000c1e1500 */
[----:B------:R-:W-:-:S03]  /*21ea0*/  IMAD.WIDE R212, R2, 0x2, R54 ;  /* 0x0000000202d47825 */ /* 0x000fc600078e0236 */
[----:B------:R-:W2:Y:S04]  /*21eb0*/  LDL.64 R54, [R1+0x800] ;  /* 0x0008000001367983 */ /* 0x000ea80000100a00 */
[----:B------:R-:W2:Y:S04]  /*21ec0*/  LDL.64 R62, [R1+0x900] ;  /* 0x00090000013e7983 */ /* 0x000ea80000100a00 */
[----:B------:R-:W0:Y:S01]  /*21ed0*/  LDL.64 R42, [R1+0x680] ;  /* 0x00068000012a7983 */ /* 0x000e220000100a00 */
[----:B------:R-:W-:-:S03]  /*21ee0*/  IMAD.WIDE R236, R2, 0x2, R66 ;  /* 0x0000000202ec7825 */ /* 0x000fc600078e0242 */
[----:B------:R-:W2:Y:S01]  /*21ef0*/  LDL.64 R66, [R1+0x580] ;  /* 0x0005800001427983 */ /* 0x000ea20000100a00 */
[----:B------:R-:W-:-:S03]  /*21f00*/  IMAD.WIDE R228, R2, 0x2, R64 ;  /* 0x0000000202e47825 */ /* 0x000fc600078e0240 */
[----:B------:R-:W2:Y:S01]  /*21f10*/  LDL.64 R64, [R1+0x520] ;  /* 0x0005200001407983 */ /* 0x000ea20000100a00 */
[----:B------:R-:W-:-:S03]  /*21f20*/  IMAD.WIDE R208, R2, 0x2, R52 ;  /* 0x0000000202d07825 */ /* 0x000fc600078e0234 */
[----:B------:R-:W2:Y:S04]  /*21f30*/  LDG.E.U16 R212, desc[UR10][R212.64] ;  /* 0x0000000ad4d47981 */ /* 0x000ea8000c1e1500 */
[----:B------:R-:W2:Y:S04]  /*21f40*/  LDL.64 R52, [R1+0x7e0] ;  /* 0x0007e00001347983 */ /* 0x000ea80000100a00 */
        /* <DEDUP_REMOVED lines=9> */
[----:B------:R-:W4:Y:S04]  /*21fe0*/  LDL.64 R46, [R1+0x7b0] ;  /* 0x0007b000012e7983 */ /* 0x000f280000100a00 */
[----:B------:R-:W4:Y:S04]  /*21ff0*/  LDG.E.U16 R194, desc[UR10][R194.64] ;  /* 0x0000000ac2c27981 */ /* 0x000f28000c1e1500 */
[----:B------:R-:W4:Y:S01]  /*22000*/  LDG.E.U16 R216, desc[UR10][R216.64] ;  /* 0x0000000ad8d87981 */ /* 0x000f22000c1e1500 */
[----:B--2---:R-:W-:-:S03]  /*22010*/  IMAD.WIDE R170, R2, 0x2, R50 ;  /* 0x0000000202aa7825 */ /* 0x004fc600078e0232 */
        /* <DEDUP_REMOVED lines=13> */
[----:B------:R-:W2:Y:S01]  /*220f0*/  LDG.E.U16 R162, desc[UR10][R162.64] ;  /* 0x0000000aa2a27981 */ /* 0x000ea2000c1e1500 */
[----:B------:R-:W-:-:S03]  /*22100*/  IMAD.WIDE R158, R2, 0x2, R54 ;  /* 0x00000002029e7825 */ /* 0x000fc600078e0236 */
[----:B------:R-:W2:Y:S01]  /*22110*/  LDL.64 R54, [R1+0x500] ;  /* 0x0005000001367983 */ /* 0x000ea20000100a00 */
[----:B-1----:R-:W-:-:S03]  /*22120*/  IMAD.WIDE R40, R2, 0x2, R40 ;  /* 0x0000000202287825 */ /* 0x002fc600078e0228 */
[----:B------:R-:W2:Y:S01]  /*22130*/  LDG.E.U16 R147, desc[UR10][R44.64] ;  /* 0x0000000a2c937981 */ /* 0x000ea2000c1e1500 */
[----:B0-----:R-:W-:-:S03]  /*22140*/  IMAD.WIDE R42, R2, 0x2, R42 ;  /* 0x00000002022a7825 */ /* 0x001fc600078e022a */
[----:B------:R-:W2:Y:S04]  /*22150*/  LDG.E.U16 R141, desc[UR10][R40.64] ;  /* 0x0000000a288d7981 */ /* 0x000ea8000c1e1500 */
[----:B------:R2:W2:Y:S01]  /*22160*/  LDG.E.U16 R145, desc[UR10][R42.64] ;  /* 0x0000000a2a917981 */ /* 0x0004a2000c1e1500 */
[----:B------:R-:W-:-:S03]  /*22170*/  IMAD.WIDE R190, R2, 0x2, R62 ;  /* 0x0000000202be7825 */ /* 0x000fc600078e023e */
[----:B------:R-:W2:Y:S04]  /*22180*/  LDL.64 R62, [R1+0x4e0] ;  /* 0x0004e000013e7983 */ /* 0x000ea80000100a00 */
[----:B------:R-:W2:Y:S01]  /*22190*/  LDG.E.U16 R158, desc[UR10][R158.64] ;  /* 0x0000000a9e9e7981 */ /* 0x000ea2000c1e1500 */
[----:B------:R-:W-:-:S03]  /*221a0*/  IMAD.WIDE R154, R2, 0x2, R52 ;  /* 0x00000002029a7825 */ /* 0x000fc600078e0234 */
        /* <DEDUP_REMOVED lines=19> */
[----:B------:R0:W2:Y:S04]  /*222e0*/  LDG.E.U16 R73, desc[UR10][R44.64] ;  /* 0x0000000a2c497981 */ /* 0x0000a8000c1e1500 */
[----:B------:R1:W2:Y:S01]  /*222f0*/  LDG.E.U16 R139, desc[UR10][R38.64] ;  /* 0x0000000a268b7981 */ /* 0x0002a2000c1e1500 */
[----:B0-----:R-:W-:-:S03]  /*22300*/  IMAD.WIDE R44, R2, 0x2, R56 ;  /* 0x00000002022c7825 */ /* 0x001fc600078e0238 */
[----:B------:R-:W2:Y:S01]  /*22310*/  LDL.64 R56, [R1+0x3e0] ;  /* 0x0003e00001387983 */ /* 0x000ea20000100a00 */
[----:B-1----:R-:W-:-:S03]  /*22320*/  IMAD.WIDE R38, R2, 0x2, R58 ;  /* 0x0000000202267825 */ /* 0x002fc600078e023a */
[----:B------:R-:W2:Y:S01]  /*22330*/  LDL.64 R58, [R1+0x440] ;  /* 0x00044000013a7983 */ /* 0x000ea20000100a00 */
[----:B------:R-:W-:-:S03]  /*22340*/  IMAD.WIDE R36, R2, 0x2, R36 ;  /* 0x0000000202247825 */ /* 0x000fc600078e0224 */
[----:B------:R0:W2:Y:S04]  /*22350*/  LDG.E.U16 R70, desc[UR10][R38.64] ;  /* 0x0000000a26467981 */ /* 0x0000a8000c1e1500 */
[----:B------:R1:W2:Y:S04]  /*22360*/  LDG.E.U16 R74, desc[UR10][R36.64] ;  /* 0x0000000a244a7981 */ /* 0x0002a8000c1e1500 */
[----:B------:R1:W2:Y:S01]  /*22370*/  LDG.E.U16 R68, desc[UR10][R44.64] ;  /* 0x0000000a2c447981 */ /* 0x0002a2000c1e1500 */
[----:B0-----:R-:W-:-:S03]  /*22380*/  IMAD.WIDE R38, R2, 0x2, R54 ;  /* 0x0000000202267825 */ /* 0x001fc600078e0236 */
[----:B------:R-:W2:Y:S01]  /*22390*/  LDL.64 R54, [R1+0x3a0] ;  /* 0x0003a00001367983 */ /* 0x000ea20000100a00 */
[----:B-1----:R-:W-:-:S05]  /*223a0*/  IMAD.WIDE R36, R2, 0x2, R66 ;  /* 0x0000000202247825 */ /* 0x002fca00078e0242 */
[----:B------:R-:W2:Y:S01]  /*223b0*/  LDG.E.U16 R69, desc[UR10][R36.64] ;  /* 0x0000000a24457981 */ /* 0x000ea2000c1e1500 */
[----:B------:R-:W-:-:S03]  /*223c0*/  IMAD.WIDE R44, R2, 0x2, R52 ;  /* 0x00000002022c7825 */ /* 0x000fc600078e0234 */
[----:B------:R-:W2:Y:S01]  /*223d0*/  LDL.64 R52, [R1+0x340] ;  /* 0x0003400001347983 */ /* 0x000ea20000100a00 */
[----:B---3--:R-:W-:-:S03]  /*223e0*/  IMAD.WIDE R40, R2, 0x2, R48 ;  /* 0x0000000202287825 */ /* 0x008fc600078e0230 */
[----:B------:R-:W3:Y:S01]  /*223f0*/  LDL.64 R48, [R1+0x480] ;  /* 0x0004800001307983 */ /* 0x000ee20000100a00 */
[----:B----4-:R-:W-:-:S03]  /*22400*/  IMAD.WIDE R42, R2, 0x2, R46 ;  /* 0x00000002022a7825 */ /* 0x010fc600078e022e */
[----:B------:R-:W4:Y:S04]  /*22410*/  LDL.64 R46, [R1+0x3c0] ;  /* 0x0003c000012e7983 */ /* 0x000f280000100a00 */
[----:B------:R2:W4:Y:S04]  /*22420*/  LDG.E.U16 R67, desc[UR10][R42.64] ;  /* 0x0000000a2a437981 */ /* 0x000528000c1e1500 */
[----:B------:R0:W4:Y:S01]  /*22430*/  LDG.E.U16 R71, desc[UR10][R40.64] ;  /* 0x0000000a28477981 */ /* 0x000122000c1e1500 */
[----:B--2---:R-:W-:-:S03]  /*22440*/  IMAD.WIDE R42, R2, 0x2, R50 ;  /* 0x00000002022a7825 */ /* 0x004fc600078e0232 */
[----:B------:R-:W2:Y:S01]  /*22450*/  LDL.64 R50, [R1+0x320] ;  /* 0x0003200001327983 */ /* 0x000ea20000100a00 */
[----:B0-----:R-:W-:-:S03]  /*22460*/  IMAD.WIDE R40, R2, 0x2, R64 ;  /* 0x0000000202287825 */ /* 0x001fc600078e0240 */
[----:B------:R0:W2:Y:S04]  /*22470*/  LDG.E.U16 R65, desc[UR10][R38.64] ;  /* 0x0000000a26417981 */ /* 0x0000a8000c1e1500 */
[----:B------:R-:W2:Y:S01]  /*22480*/  LDG.E.U16 R66, desc[UR10][R40.64] ;  /* 0x0000000a28427981 */ /* 0x000ea2000c1e1500 */
[----:B------:R-:W-:-:S03]  /*22490*/  IMAD.WIDE R36, R2, 0x2, R62 ;  /* 0x0000000202247825 */ /* 0x000fc600078e023e */
[----:B------:R1:W2:Y:S04]  /*224a0*/  LDG.E.U16 R62, desc[UR10][R42.64] ;  /* 0x0000000a2a3e7981 */ /* 0x0002a8000c1e1500 */
[----:B------:R1:W2:Y:S04]  /*224b0*/  LDG.E.U16 R63, desc[UR10][R44.64] ;  /* 0x0000000a2c3f7981 */ /* 0x0002a8000c1e1500 */
[----:B------:R1:W2:Y:S01]  /*224c0*/  LDG.E.U16 R64, desc[UR10][R36.64] ;  /* 0x0000000a24407981 */ /* 0x0002a2000c1e1500 */
[----:B0-----:R-:W-:-:S04]  /*224d0*/  IMAD.WIDE R38, R2, 0x2, R60 ;  /* 0x0000000202267825 */ /* 0x001fc800078e023c */
[C---:B-1----:R-:W-:Y:S01]  /*224e0*/  IMAD.WIDE R42, R2.reuse, 0x2, R122 ;  /* 0x00000002022a7825 */ /* 0x042fe200078e027a */
[----:B------:R-:W2:Y:S03]  /*224f0*/  LDG.E.U16 R60, desc[UR10][R38.64] ;  /* 0x0000000a263c7981 */ /* 0x000ea6000c1e1500 */
[C---:B------:R-:W-:Y:S01]  /*22500*/  IMAD.WIDE R44, R2.reuse, 0x2, R124 ;  /* 0x00000002022c7825 */ /* 0x040fe200078e027c */
[----:B------:R-:W2:Y:S04]  /*22510*/  LDL.64 R122, [R1+0x1d8] ;  /* 0x0001d800017a7983 */ /* 0x000ea80000100a00 */
[----:B------:R-:W2:Y:S01]  /*22520*/  LDL.64 R124, [R1+0x1f8] ;  /* 0x0001f800017c7983 */ /* 0x000ea20000100a00 */
[----:B------:R-:W-:-:S03]  /*22530*/  IMAD.WIDE R36, R2, 0x2, R58 ;  /* 0x0000000202247825 */ /* 0x000fc600078e023a */
[----:B------:R0:W2:Y:S04]  /*22540*/  LDG.E.U16 R58, desc[UR10][R44.64] ;  /* 0x0000000a2c3a7981 */ /* 0x0000a8000c1e1500 */
[----:B------:R1:W2:Y:S01]  /*22550*/  LDG.E.U16 R59, desc[UR10][R36.64] ;  /* 0x0000000a243b7981 */ /* 0x0002a2000c1e1500 */
[----:B0-----:R-:W-:-:S03]  /*22560*/  IMAD.WIDE R44, R2, 0x2, R114 ;  /* 0x00000002022c7825 */ /* 0x001fc600078e0272 */
[----:B------:R-:W2:Y:S01]  /*22570*/  LDL.64 R114, [R1+0x218] ;  /* 0x0002180001727983 */ /* 0x000ea20000100a00 */
[----:B-1----:R-:W-:-:S05]  /*22580*/  IMAD.WIDE R36, R2, 0x2, R54 ;  /* 0x0000000202247825 */ /* 0x002fca00078e0236 */
[----:B------:R-:W2:Y:S01]  /*22590*/  LDG.E.U16 R54, desc[UR10][R36.64] ;  /* 0x0000000a24367981 */ /* 0x000ea2000c1e1500 */
[----:B---3--:R-:W-:-:S03]  /*225a0*/  IMAD.WIDE R40, R2, 0x2, R48 ;  /* 0x0000000202287825 */ /* 0x008fc600078e0230 */
[----:B------:R-:W3:Y:S01]  /*225b0*/  LDL.64 R48, [R1+0x2f8] ;  /* 0x0002f80001307983 */ /* 0x000ee20000100a00 */
[----:B----4-:R-:W-:-:S03]  /*225c0*/  IMAD.WIDE R38, R2, 0x2, R46 ;  /* 0x0000000202267825 */ /* 0x010fc600078e022e */
[----:B------:R-:W4:Y:S04]  /*225d0*/  LDL.64 R46, [R1+0x258] ;  /* 0x00025800012e7983 */ /* 0x000f280000100a00 */
[----:B------:R0:W4:Y:S04]  /*225e0*/  LDG.E.U16 R61, desc[UR10][R40.64] ;  /* 0x0000000a283d7981 */ /* 0x000128000c1e1500 */
[----:B------:R2:W4:Y:S01]  /*225f0*/  LDG.E.U16 R55, desc[UR10][R38.64] ;  /* 0x0000000a26377981 */ /* 0x000522000c1e1500 */
[----:B0-----:R-:W-:-:S03]  /*22600*/  IMAD.WIDE R40, R2, 0x2, R56 ;  /* 0x0000000202287825 */ /* 0x001fc600078e0238 */
[----:B------:R0:W4:Y:S01]  /*22610*/  LDG.E.U16 R57, desc[UR10][R42.64] ;  /* 0x0000000a2a397981 */ /* 0x000122000c1e1500 */
[----:B--2---:R-:W-:-:S03]  /*22620*/  IMAD.WIDE R38, R2, 0x2, R50 ;  /* 0x0000000202267825 */ /* 0x004fc600078e0232 */
[----:B------:R1:W2:Y:S04]  /*22630*/  LDG.E.U16 R56, desc[UR10][R40.64] ;  /* 0x0000000a28387981 */ /* 0x0002a8000c1e1500 */
[----:B------:R1:W2:Y:S01]  /*22640*/  LDG.E.U16 R50, desc[UR10][R38.64] ;  /* 0x0000000a26327981 */ /* 0x0002a2000c1e1500 */
[----:B0-----:R-:W-:-:S03]  /*22650*/  IMAD.WIDE R42, R2, 0x2, R120 ;  /* 0x00000002022a7825 */ /* 0x001fc600078e0278 */
[----:B------:R-:W2:Y:S01]  /*22660*/  LDL.64 R120, [R1+0x1b8] ;  /* 0x0001b80001787983 */ /* 0x000ea20000100a00 */
[----:B-1----:R-:W-:-:S03]  /*22670*/  IMAD.WIDE R40, R2, 0x2, R52 ;  /* 0x0000000202287825 */ /* 0x002fc600078e0234 */
[----:B------:R0:W2:Y:S01]  /*22680*/  LDG.E.U16 R52, desc[UR10][R42.64] ;  /* 0x0000000a2a347981 */ /* 0x0000a2000c1e1500 */
[----:B------:R-:W-:-:S03]  /*22690*/  IMAD.WIDE R38, R2, 0x2, R126 ;  /* 0x0000000202267825 */ /* 0x000fc600078e027e */
[----:B------:R-:W2:Y:S04]  /*226a0*/  LDL.64 R126, [R1+0x9d8] ;  /* 0x0009d800017e7983 */ /* 0x000ea80000100a00 */
[----:B------:R1:W2:Y:S01]  /*226b0*/  LDG.E.U16 R53, desc[UR10][R44.64] ;  /* 0x0000000a2c357981 */ /* 0x0002a2000c1e1500 */
[----:B0-----:R-:W-:-:S03]  /*226c0*/  IMAD.WIDE R42, R2, 0x2, R116 ;  /* 0x00000002022a7825 */ /* 0x001fc600078e0274 */
[----:B------:R-:W2:Y:S04]  /*226d0*/  LDL.64 R116, [R1+0x178] ;  /* 0x0001780001747983 */ /* 0x000ea80000100a00 */
[----:B------:R0:W2:Y:S01]  /*226e0*/  LDG.E.U16 R51, desc[UR10][R40.64] ;  /* 0x0000000a28337981 */ /* 0x0000a2000c1e1500 */
[----:B-1----:R-:W-:-:S03]  /*226f0*/  IMAD.WIDE R44, R2, 0x2, R118 ;  /* 0x00000002022c7825 */ /* 0x002fc600078e0276 */
[----:B------:R-:W2:Y:S01]  /*22700*/  LDL.64 R118, [R1+0x198] ;  /* 0x0001980001767983 */ /* 0x000ea20000100a00 */
[----:B0-----:R-:W-:-:S03]  /*22710*/  IMAD.WIDE R40, R2, 0x2, R130 ;  /* 0x0000000202287825 */ /* 0x001fc600078e0282 */
[----:B------:R-:W2:Y:S01]  /*22720*/  LDL.64 R130, [R1+0x9f8] ;  /* 0x0009f80001827983 */ /* 0x000ea20000100a00 */
[----:B------:R-:W-:-:S04]  /*22730*/  IMAD.WIDE R114, R2, 0x2, R114 ;  /* 0x0000000202727825 */ /* 0x000fc800078e0272 */
[C---:B---3--:R-:W-:Y:S02]  /*22740*/  IMAD.WIDE R36, R2.reuse, 0x2, R48 ;  /* 0x0000000202247825 */ /* 0x048fe400078e0230 */
[----:B------:R-:W3:Y:S04]  /*22750*/  LDG.E.U16 R48, desc[UR10][R44.64] ;  /* 0x0000000a2c307981 */ /* 0x000ee8000c1e1500 */
[----:B------:R4:W3:Y:S04]  /*22760*/  LDG.E.U16 R49, desc[UR10][R36.64] ;  /* 0x0000000a24317981 */ /* 0x0008e8000c1e1500 */
[----:B------:R0:W3:Y:S01]  /*22770*/  LDG.E.U16 R45, desc[UR10][R38.64] ;  /* 0x0000000a262d7981 */ /* 0x0000e2000c1e1500 */
[----:B----4-:R-:W-:-:S03]  /*22780*/  IMAD.WIDE R36, R2, 0x2, R46 ;  /* 0x0000000202247825 */ /* 0x010fc600078e022e */
[----:B------:R1:W4:Y:S04]  /*22790*/  LDG.E.U16 R46, desc[UR10][R40.64] ;  /* 0x0000000a282e7981 */ /* 0x000328000c1e1500 */
[----:B------:R1:W3:Y:S01]  /*227a0*/  LDG.E.U16 R47, desc[UR10][R42.64] ;  /* 0x0000000a2a2f7981 */ /* 0x0002e2000c1e1500 */
[----:B0-----:R-:W-:-:S03]  /*227b0*/  IMAD.WIDE R38, R2, 0x2, R122 ;  /* 0x0000000202267825 */ /* 0x001fc600078e027a */
[----:B------:R2:W3:Y:S01]  /*227c0*/  LDG.E.U16 R44, desc[UR10][R36.64] ;  /* 0x0000000a242c7981 */ /* 0x0004e2000c1e1500 */
[----:B-1----:R-:W-:-:S03]  /*227d0*/  IMAD.WIDE R40, R2, 0x2, R124 ;  /* 0x0000000202287825 */ /* 0x002fc600078e027c */
[----:B------:R-:W3:Y:S01]  /*227e0*/  LDL.64 R124, [R1+0x998] ;  /* 0x00099800017c7983 */ /* 0x000ee20000100a00 */
[----:B------:R-:W-:-:S03]  /*227f0*/  IMAD.WIDE R42, R2, 0x2, R128 ;  /* 0x00000002022a7825 */ /* 0x000fc600078e0280 */
[----:B------:R-:W4:Y:S01]  /*22800*/  LDG.E.U16 R41, desc[UR10][R40.64] ;  /* 0x0000000a28297981 */ /* 0x000f22000c1e1500 */
[----:B--2---:R-:W-:-:S03]  /*22810*/  IMAD.WIDE R36, R2, 0x2, R120 ;  /* 0x0000000202247825 */ /* 0x004fc600078e0278 */
[----:B------:R-:W2:Y:S04]  /*22820*/  LDG.E.U16 R43, desc[UR10][R42.64] ;  /* 0x0000000a2a2b7981 */ /* 0x000ea8000c1e1500 */
[----:B------:R-:W2:Y:S04]  /*22830*/  LDL.64 R128, [R1+0x9b8] ;  /* 0x0009b80001807983 */ /* 0x000ea80000100a00 */
[----:B------:R-:W4:Y:S04]  /*22840*/  LDG.E.U16 R40, desc[UR10][R38.64] ;  /* 0x0000000a26287981 */ /* 0x000f28000c1e1500 */
[----:B------:R0:W4:Y:S04]  /*22850*/  LDG.E.U16 R42, desc[UR10][R114.64] ;  /* 0x0000000a722a7981 */ /* 0x000128000c1e1500 */
[----:B------:R-:W4:Y:S04]  /*22860*/  LDL.64 R122, [R1+0x978] ;  /* 0x00097800017a7983 */ /* 0x000f280000100a00 */
[----:B------:R1:W4:Y:S01]  /*22870*/  LDG.E.U16 R39, desc[UR10][R36.64] ;  /* 0x0000000a24277981 */ /* 0x000322000c1e1500 */
[----:B0-----:R-:W-:-:S03]  /*22880*/  IMAD.WIDE R114, R2, 0x2, R134 ;  /* 0x0000000202727825 */ /* 0x001fc600078e0286 */
[----:B------:R-:W4:Y:S01]  /*22890*/  LDL.64 R120, [R1+0x958] ;  /* 0x0009580001787983 */ /* 0x000f220000100a00 */
[----:B-1----:R-:W-:-:S06]  /*228a0*/  IMAD.WIDE R36, R2, 0x2, R136 ;  /* 0x0000000202247825 */ /* 0x002fcc00078e0288 */
[----:B------:R-:W4:Y:S01]  /*228b0*/  LDG.E.U16 R37, desc[UR10][R36.64] ;  /* 0x0000000a24257981 */ /* 0x000f22000c1e1500 */
[----:B------:R-:W-:-:S04]  /*228c0*/  IMAD.WIDE R116, R2, 0x2, R116 ;  /* 0x0000000202747825 */ /* 0x000fc800078e0274 */
[C---:B------:R-:W-:Y:S01]  /*228d0*/  IMAD.WIDE R134, R2.reuse, 0x2, R126 ;  /* 0x0000000202867825 */ /* 0x040fe200078e027e */
[----:B------:R-:W4:Y:S04]  /*228e0*/  LDG.E.U16 R38, desc[UR10][R116.64] ;  /* 0x0000000a74267981 */ /* 0x000f28000c1e1500 */
[----:B------:R0:W4:Y:S01]  /*228f0*/  LDG.E.U16 R36, desc[UR10][R114.64] ;  /* 0x0000000a72247981 */ /* 0x000122000c1e1500 */
[----:B------:R-:W-:-:S03]  /*22900*/  IMAD.WIDE R118, R2, 0x2, R118 ;  /* 0x0000000202767825 */ /* 0x000fc600078e0276 */
[----:B------:R-:W4:Y:S04]  /*22910*/  LDL.64 R126, [R1+0x918] ;  /* 0x00091800017e7983 */ /* 0x000f280000100a00 */
[----:B------:R-:W4:Y:S04]  /*22920*/  LDL.64 R116, [R1+0x8f8] ;  /* 0x0008f80001747983 */ /* 0x000f280000100a00 */
[----:B------:R-:W0:Y:S04]  /*22930*/  LDL.64 R114, [R1+0x8d8] ;  /* 0x0008d80001727983 */ /* 0x000e280000100a00 */
[----:B------:R-:W4:Y:S01]  /*22940*/  LDG.E.U16 R35, desc[UR10][R118.64] ;  /* 0x0000000a76237981 */ /* 0x000f22000c1e1500 */
[----:B------:R-:W-:-:S03]  /*22950*/  IMAD.WIDE R136, R2, 0x2, R130 ;  /* 0x0000000202887825 */ /* 0x000fc600078e0282 */
[----:B------:R-:W4:Y:S04]  /*22960*/  LDG.E.U16 R134, desc[UR10][R134.64] ;  /* 0x0000000a86867981 */ /* 0x000f28000c1e1500 */
[----:B------:R-:W4:Y:S04]  /*22970*/  LDG.E.U16 R136, desc[UR10][R136.64] ;  /* 0x0000000a88887981 */ /* 0x000f28000c1e1500 */
[----:B------:R-:W4:Y:S01]  /*22980*/  LDL.64 R118, [R1+0x938] ;  /* 0x0009380001767983 */ /* 0x000f220000100a00 */
[----:B---3--:R-:W-:-:S06]  /*22990*/  IMAD.WIDE R130, R2, 0x2, R124 ;  /* 0x0000000202827825 */ /* 0x008fcc00078e027c */
[----:B------:R-:W3:Y:S01]  /*229a0*/  LDG.E.U16 R130, desc[UR10][R130.64] ;  /* 0x0000000a82827981 */ /* 0x000ee2000c1e1500 */
[----:B--2---:R-:W-:-:S06]  /*229b0*/  IMAD.WIDE R132, R2, 0x2, R128 ;  /* 0x0000000202847825 */ /* 0x004fcc00078e0280 */
[----:B------:R-:W2:Y:S01]  /*229c0*/  LDG.E.U16 R132, desc[UR10][R132.64] ;  /* 0x0000000a84847981 */ /* 0x000ea2000c1e1500 */
[----:B----4-:R-:W-:-:S03]  /*229d0*/  IMAD.WIDE R128, R2, 0x2, R122 ;  /* 0x0000000202807825 */ /* 0x010fc600078e027a */
[----:B------:R-:W4:Y:S04]  /*229e0*/  LDL.64 R122, [R1+0x838] ;  /* 0x00083800017a7983 */ /* 0x000f280000100a00 */
[----:B------:R-:W2:Y:S01]  /*229f0*/  LDG.E.U16 R128, desc[UR10][R128.64] ;  /* 0x0000000a80807981 */ /* 0x000ea2000c1e1500 */
[----:B------:R-:W-:-:S03]  /*22a00*/  IMAD.WIDE R124, R2, 0x2, R120 ;  /* 0x00000002027c7825 */ /* 0x000fc600078e0278 */
[----:B------:R-:W2:Y:S04]  /*22a10*/  LDL.64 R120, [R1+0x858] ;  /* 0x0008580001787983 */ /* 0x000ea80000100a00 */
[----:B------:R-:W3:Y:S01]  /*22a20*/  LDG.E.U16 R124, desc[UR10][R124.64] ;  /* 0x0000000a7c7c7981 */ /* 0x000ee2000c1e1500 */
[----:B0-----:R-:W-:-:S05]  /*22a30*/  IMAD.WIDE R114, R2, 0x2, R114 ;  /* 0x0000000202727825 */ /* 0x001fca00078e0272 */
[----:B------:R0:W3:Y:S01]  /*22a40*/  LDG.E.U16 R129, desc[UR10][R114.64] ;  /* 0x0000000a72817981 */ /* 0x0000e2000c1e1500 */
[----:B------:R-:W-:-:S04]  /*22a50*/  IMAD.WIDE R126, R2, 0x2, R126 ;  /* 0x00000002027e7825 */ /* 0x000fc800078e027e */
[C---:B------:R-:W-:Y:S02]  /*22a60*/  IMAD.WIDE R116, R2.reuse, 0x2, R116 ;  /* 0x0000000202747825 */ /* 0x040fe400078e0274 */
[----:B------:R-:W3:Y:S02]  /*22a70*/  LDG.E.U16 R126, desc[UR10][R126.64] ;  /* 0x0000000a7e7e7981 */ /* 0x000ee4000c1e1500 */
[C---:B0-----:R-:W-:Y:S02]  /*22a80*/  IMAD.WIDE R114, R2.reuse, 0x2, R202 ;  /* 0x0000000202727825 */ /* 0x041fe400078e02ca */
[----:B------:R-:W3:Y:S02]  /*22a90*/  LDL.64 R202, [R1+0x780] ;  /* 0x0007800001ca7983 */ /* 0x000ee40000100a00 */
[C---:B------:R-:W-:Y:S02]  /*22aa0*/  IMAD.WIDE R118, R2.reuse, 0x2, R118 ;  /* 0x0000000202767825 */ /* 0x040fe400078e0276 */
[----:B------:R-:W3:Y:S04]  /*22ab0*/  LDG.E.U16 R131, desc[UR10][R114.64] ;  /* 0x0000000a72837981 */ /* 0x000ee8000c1e1500 */
[----:B------:R0:W3:Y:S04]  /*22ac0*/  LDG.E.U16 R127, desc[UR10][R116.64] ;  /* 0x0000000a747f7981 */ /* 0x0000e8000c1e1500 */
[----:B------:R1:W3:Y:S01]  /*22ad0*/  LDG.E.U16 R125, desc[UR10][R118.64] ;  /* 0x0000000a767d7981 */ /* 0x0002e2000c1e1500 */
[----:B0-----:R-:W-:-:S03]  /*22ae0*/  IMAD.WIDE R116, R2, 0x2, R200 ;  /* 0x0000000202747825 */ /* 0x001fc600078e02c8 */
[----:B------:R-:W3:Y:S01]  /*22af0*/  LDL.64 R200, [R1+0x698] ;  /* 0x0006980001c87983 */ /* 0x000ee20000100a00 */
[----:B-1----:R-:W-:-:S03]  /*22b00*/  IMAD.WIDE R118, R2, 0x2, R198 ;  /* 0x0000000202767825 */ /* 0x002fc600078e02c6 */
[----:B------:R-:W3:Y:S01]  /*22b10*/  LDL.64 R198, [R1+0x678] ;  /* 0x0006780001c67983 */ /* 0x000ee20000100a00 */
[----:B------:R-:W-:-:S03]  /*22b20*/  IMAD.WIDE R114, R2, 0x2, R242 ;  /* 0x0000000202727825 */ /* 0x000fc600078e02f2 */
[----:B------:R-:W3:Y:S04]  /*22b30*/  LDL.64 R242, [R1+0x658] ;  /* 0x0006580001f27983 */ /* 0x000ee80000100a00 */
[----:B------:R0:W3:Y:S04]  /*22b40*/  LDG.E.U16 R133, desc[UR10][R116.64] ;  /* 0x0000000a74857981 */ /* 0x0000e8000c1e1500 */
[----:B------:R1:W3:Y:S01]  /*22b50*/  LDG.E.U16 R135, desc[UR10][R118.64] ;  /* 0x0000000a76877981 */ /* 0x0002e2000c1e1500 */
[----:B0-----:R-:W-:-:S03]  /*22b60*/  IMAD.WIDE R116, R2, 0x2, R246 ;  /* 0x0000000202747825 */ /* 0x001fc600078e02f6 */
[----:B------:R-:W3:Y:S01]  /*22b70*/  LDL.64 R246, [R1+0x638] ;  /* 0x0006380001f67983 */ /* 0x000ee20000100a00 */
[----:B-1----:R-:W-:-:S03]  /*22b80*/  IMAD.WIDE R118, R2, 0x2, R204 ;  /* 0x0000000202767825 */ /* 0x002fc600078e02cc */
[----:B------:R-:W3:Y:S04]  /*22b90*/  LDL.64 R204, [R1+0x618] ;  /* 0x0006180001cc7983 */ /* 0x000ee80000100a00 */
[----:B------:R-:W3:Y:S01]  /*22ba0*/  LDG.E.U16 R118, desc[UR10][R118.64] ;  /* 0x0000000a76767981 */ /* 0x000ee2000c1e1500 */
[----:B--2---:R-:W-:-:S06]  /*22bb0*/  IMAD.WIDE R120, R2, 0x2, R120 ;  /* 0x0000000202787825 */ /* 0x004fcc00078e0278 */
[----:B------:R-:W2:Y:S01]  /*22bc0*/  LDG.E.U16 R120, desc[UR10][R120.64] ;  /* 0x0000000a78787981 */ /* 0x000ea2000c1e1500 */
[----:B----4-:R-:W-:-:S06]  /*22bd0*/  IMAD.WIDE R122, R2, 0x2, R122 ;  /* 0x00000002027a7825 */ /* 0x010fcc00078e027a */
[----:B------:R-:W4:Y:S04]  /*22be0*/  LDG.E.U16 R122, desc[UR10][R122.64] ;  /* 0x0000000a7a7a7981 */ /* 0x000f28000c1e1500 */
[----:B------:R3:W2:Y:S04]  /*22bf0*/  LDG.E.U16 R121, desc[UR10][R114.64] ;  /* 0x0000000a72797981 */ /* 0x0006a8000c1e1500 */
[----:B------:R0:W2:Y:S01]  /*22c00*/  LDG.E.U16 R123, desc[UR10][R116.64] ;  /* 0x0000000a747b7981 */ /* 0x0000a2000c1e1500 */
[----:B---3--:R-:W-:-:S03]  /*22c10*/  IMAD.WIDE R114, R2, 0x2, R202 ;  /* 0x0000000202727825 */ /* 0x008fc600078e02ca */
[----:B------:R-:W3:Y:S04]  /*22c20*/  LDL.64 R202, [R1+0x600] ;  /* 0x0006000001ca7983 */ /* 0x000ee80000100a00 */
[----:B------:R1:W2:Y:S01]  /*22c30*/  LDG.E.U16 R119, desc[UR10][R114.64] ;  /* 0x0000000a72777981 */ /* 0x0002a2000c1e1500 */
[----:B0-----:R-:W-:-:S03]  /*22c40*/  IMAD.WIDE R116, R2, 0x2, R200 ;  /* 0x0000000202747825 */ /* 0x001fc600078e02c8 */
[----:B------:R-:W2:Y:S01]  /*22c50*/  LDL.64 R200, [R1+0x5e8] ;  /* 0x0005e80001c87983 */ /* 0x000ea20000100a00 */
[----:B-1----:R-:W-:-:S03]  /*22c60*/  IMAD.WIDE R114, R2, 0x2, R198 ;  /* 0x0000000202727825 */ /* 0x002fc600078e02c6 */
[----:B------:R-:W4:Y:S04]  /*22c70*/  LDL.64 R198, [R1+0x5b8] ;  /* 0x0005b80001c67983 */ /* 0x000f280000100a00 */
[----:B------:R-:W4:Y:S04]  /*22c80*/  LDG.E.U16 R116, desc[UR10][R116.64] ;  /* 0x0000000a74747981 */ /* 0x000f28000c1e1500 */
[----:B------:R0:W4:Y:S02]  /*22c90*/  LDG.E.U16 R117, desc[UR10][R114.64] ;  /* 0x0000000a72757981 */ /* 0x000124000c1e1500 */
[----:B0-----:R-:W-:-:S02]  /*22ca0*/  IMAD.WIDE R114, R2, 0x2, R242 ;  /* 0x0000000202727825 */ /* 0x001fc400078e02f2 */
[----:B------:R-:W4:Y:S04]  /*22cb0*/  LDL.64 R242, [R1+0x598] ;  /* 0x0005980001f27983 */ /* 0x000f280000100a00 */
[----:B------:R0:W4:Y:S02]  /*22cc0*/  LDG.E.U16 R137, desc[UR10][R114.64] ;  /* 0x0000000a72897981 */ /* 0x000124000c1e1500 */
[C---:B0-----:R-:W-:Y:S02]  /*22cd0*/  IMAD.WIDE R114, R2.reuse, 0x2, R246 ;  /* 0x0000000202727825 */ /* 0x041fe400078e02f6 */
[----:B------:R-:W4:Y:S04]  /*22ce0*/  LDL.64 R246, [R1+0x578] ;  /* 0x0005780001f67983 */ /* 0x000f280000100a00 */
[----:B------:R0:W4:Y:S02]  /*22cf0*/  LDG.E.U16 R143, desc[UR10][R114.64] ;  /* 0x0000000a728f7981 */ /* 0x000124000c1e1500 */
[----:B0-----:R-:W-:-:S02]  /*22d00*/  IMAD.WIDE R114, R2, 0x2, R204 ;  /* 0x0000000202727825 */ /* 0x001fc400078e02cc */
[----:B------:R-:W4:Y:S04]  /*22d10*/  LDL.64 R204, [R1+0x558] ;  /* 0x0005580001cc7983 */ /* 0x000f280000100a00 */
[----:B------:R3:W4:Y:S02]  /*22d20*/  LDG.E.U16 R149, desc[UR10][R114.64] ;  /* 0x0000000a72957981 */ /* 0x000724000c1e1500 */
[C---:B---3--:R-:W-:Y:S02]  /*22d30*/  IMAD.WIDE R114, R2.reuse, 0x2, R202 ;  /* 0x0000000202727825 */ /* 0x048fe400078e02ca */
[----:B------:R-:W3:Y:S04]  /*22d40*/  LDL.64 R202, [R1+0x538] ;  /* 0x0005380001ca7983 */ /* 0x000ee80000100a00 */
[----:B------:R2:W3:Y:S02]  /*22d50*/  LDG.E.U16 R151, desc[UR10][R114.64] ;  /* 0x0000000a72977981 */ /* 0x0004e4000c1e1500 */
[----:B--2---:R-:W-:-:S02]  /*22d60*/  IMAD.WIDE R114, R2, 0x2, R200 ;  /* 0x0000000202727825 */ /* 0x004fc400078e02c8 */
[----:B------:R-:W2:Y:S04]  /*22d70*/  LDL.64 R200, [R1+0x518] ;  /* 0x0005180001c87983 */ /* 0x000ea80000100a00 */
[----:B------:R4:W2:Y:S02]  /*22d80*/  LDG.E.U16 R153, desc[UR10][R114.64] ;  /* 0x0000000a72997981 */ /* 0x0008a4000c1e1500 */
[C---:B----4-:R-:W-:Y:S02]  /*22d90*/  IMAD.WIDE R114, R2.reuse, 0x2, R198 ;  /* 0x0000000202727825 */ /* 0x050fe400078e02c6 */
[----:B------:R-:W4:Y:S04]  /*22da0*/  LDL.64 R198, [R1+0x4f8] ;  /* 0x0004f80001c67983 */ /* 0x000f280000100a00 */
        /* <DEDUP_REMOVED lines=85> */
[----:B0-----:R-:W-:-:S02]  /*23300*/  IMAD.WIDE R114, R2, 0x2, R246 ;  /* 0x0000000202727825 */ /* 0x001fc400078e02f6 */
[----:B------:R-:W3:Y:S04]  /*23310*/  LDL.64 R246, [R1+0x9b0] ;  /* 0x0009b00001f67983 */ /* 0x000ee80000100a00 */
[----:B------:R2:W3:Y:S02]  /*23320*/  LDG.E.U16 R223, desc[UR10][R114.64] ;  /* 0x0000000a72df7981 */ /* 0x0004e4000c1e1500 */
[C---:B--2---:R-:W-:Y:S02]  /*23330*/  IMAD.WIDE R114, R2.reuse, 0x2, R200 ;  /* 0x0000000202727825 */ /* 0x044fe400078e02c8 */
[----:B------:R-:W2:Y:S04]  /*23340*/  LDL.64 R200, [R1+0x150] ;  /* 0x0001500001c87983 */ /* 0x000ea80000100a00 */
[----:B------:R4:W2:Y:S02]  /*23350*/  LDG.E.U16 R225, desc[UR10][R114.64] ;  /* 0x0000000a72e17981 */ /* 0x0008a4000c1e1500 */
[----:B----4-:R-:W-:-:S02]  /*23360*/  IMAD.WIDE R114, R2, 0x2, R198 ;  /* 0x0000000202727825 */ /* 0x010fc400078e02c6 */
        /* <DEDUP_REMOVED lines=17> */
[----:B0-----:R-:W-:-:S05]  /*23480*/  IMAD.WIDE R114, R2, 0x2, R250 ;  /* 0x0000000202727825 */ /* 0x001fca00078e02fa */
[----:B------:R0:W4:Y:S02]  /*23490*/  LDG.E.U16 R239, desc[UR10][R114.64] ;  /* 0x0000000a72ef7981 */ /* 0x000124000c1e1500 */
[C---:B0-----:R-:W-:Y:S01]  /*234a0*/  IMAD.WIDE R114, R2.reuse, 0x2, R248 ;  /* 0x0000000202727825 */ /* 0x041fe200078e02f8 */
[----:B------:R-:W0:Y:S04]  /*234b0*/  S2R R3, SR_TID.X ;  /* 0x0000000000037919 */ /* 0x000e280000002100 */
[----:B------:R1:W4:Y:S02]  /*234c0*/  LDG.E.U16 R241, desc[UR10][R114.64] ;  /* 0x0000000a72f17981 */ /* 0x000324000c1e1500 */
[----:B-1----:R-:W-:-:S05]  /*234d0*/  IMAD.WIDE R114, R2, 0x2, R242 ;  /* 0x0000000202727825 */ /* 0x002fca00078e02f2 */
[----:B------:R1:W4:Y:S02]  /*234e0*/  LDG.E.U16 R243, desc[UR10][R114.64] ;  /* 0x0000000a72f37981 */ /* 0x000324000c1e1500 */
[----:B-1----:R-:W-:-:S05]  /*234f0*/  IMAD.WIDE R114, R2, 0x2, R246 ;  /* 0x0000000202727825 */ /* 0x002fca00078e02f6 */
[----:B------:R1:W4:Y:S02]  /*23500*/  LDG.E.U16 R246, desc[UR10][R114.64] ;  /* 0x0000000a72f67981 */ /* 0x000324000c1e1500 */
[----:B-1----:R-:W-:-:S05]  /*23510*/  IMAD.WIDE R114, R2, 0x2, R204 ;  /* 0x0000000202727825 */ /* 0x002fca00078e02cc */
[----:B------:R3:W4:Y:S01]  /*23520*/  LDG.E.U16 R248, desc[UR10][R114.64] ;  /* 0x0000000a72f87981 */ /* 0x000722000c1e1500 */
[----:B0-----:R-:W-:Y:S02]  /*23530*/  SHF.R.S32.HI R252, RZ, 0x6, R3 ;  /* 0x00000006fffc7819 */ /* 0x001fe40000011403 */
[----:B------:R-:W-:Y:S01]  /*23540*/  LOP3.LUT R197, R3, 0x3f, RZ, 0xc0, !PT ;  /* 0x0000003f03c57812 */ /* 0x000fe200078ec0ff */
        /* <DEDUP_REMOVED lines=35> */
[----:B---3--:R-:W-:-:S05]  /*23780*/  IMAD.WIDE R114, R2, 0x2, R202 ;  /* 0x0000000202727825 */ /* 0x008fca00078e02ca */
[----:B------:R2:W3:Y:S02]  /*23790*/  LDG.E.U16 R250, desc[UR10][R114.64] ;  /* 0x0000000a72fa7981 */ /* 0x0004e4000c1e1500 */
[----:B--2---:R-:W-:-:S05]  /*237a0*/  IMAD.WIDE R114, R2, 0x2, R200 ;  /* 0x0000000202727825 */ /* 0x004fca00078e02c8 */
[----:B------:R4:W2:Y:S02]  /*237b0*/  LDG.E.U16 R251, desc[UR10][R114.64] ;  /* 0x0000000a72fb7981 */ /* 0x0008a4000c1e1500 */
[----:B----4-:R-:W-:Y:S01]  /*237c0*/  IMAD.WIDE R114, R2, 0x2, R198 ;  /* 0x0000000202727825 */ /* 0x010fe200078e02c6 */
[----:B------:R-:W-:-:S05]  /*237d0*/  LOP3.LUT R198, R3, 0x3f, RZ, 0xc0, !PT ;  /* 0x0000003f03c67812 */ /* 0x000fca00078ec0ff */
[----:B------:R0:W4:Y:S02]  /*237e0*/  LDG.E.U16 R114, desc[UR10][R114.64] ;  /* 0x0000000a72727981 */ /* 0x000124000c1e1500 */
[----:B0-----:R-:W-:Y:S02]  /*237f0*/  SHF.R.S32.HI R115, RZ, 0x6, R3 ;  /* 0x00000006ff737819 */ /* 0x001fe40000011403 */
[----:B------:R-:W-:Y:S01]  /*23800*/  SGXT R3, R252, 0x1 ;  /* 0x00000001fc03781a */ /* 0x000fe20000000200 */
[----:B------:R-:W-:-:S05]  /*23810*/  IMAD.SHL.U32 R252, R198, 0x2, RZ ;  /* 0x00000002c6fc7824 */ /* 0x000fca00078e00ff */
[----:B------:R-:W-:Y:S02]  /*23820*/  LOP3.LUT R252, R252, 0x90, R3, 0x78, !PT ;  /* 0x00000090fcfc7812 */ /* 0x000fe400078e7803 */
        /* <DEDUP_REMOVED lines=86> */
[----:B------:R-:W-:Y:S04]  /*23d90*/  STL [R1+0x11cc], R196 ;  /* 0x0011ccc401007387 */ /* 0x000fe80000100800 */
[----:B------:R1:W-:Y:S04]  /*23da0*/  STS.U16 [R3+UR9+0x3e100], R42 ;  /* 0x03e1002a03007988 */ /* 0x0003e80008000409 */
[----:B0-----:R-:W2:Y:S04]  /*23db0*/  LDL.64 R46, [R1+0x910] ;  /* 0x00091000012e7983 */ /* 0x001ea80000100a00 */
[----:B------:R-:W3:Y:S04]  /*23dc0*/  LDL.64 R66, [R1+0x830] ;  /* 0x0008300001427983 */ /* 0x000ee80000100a00 */
[----:B-1----:R-:W3:Y:S04]  /*23dd0*/  LDL.64 R42, [R1+0x8d0] ;  /* 0x0008d000012a7983 */ /* 0x002ee80000100a00 */
[----:B------:R-:W-:Y:S04]  /*23de0*/  STS.U16 [R3+UR9+0x3e500], R41 ;  /* 0x03e5002903007988 */ /* 0x000fe80008000409 */
[----:B------:R0:W-:Y:S04]  /*23df0*/  STS.U16 [R3+UR9+0x3e900], R40 ;  /* 0x03e9002803007988 */ /* 0x0001e80008000409 */
[----:B------:R-:W4:Y:S04]  /*23e00*/  LDL.64 R54, [R1+0x870] ;  /* 0x0008700001367983 */ /* 0x000f280000100a00 */
[----:B------:R-:W4:Y:S04]  /*23e10*/  LDL.64 R58, [R1+0x810] ;  /* 0x00081000013a7983 */ /* 0x000f280000100a00 */
[----:B0-----:R-:W4:Y:S04]  /*23e20*/  LDL.64 R40, [R1+0x8b0] ;  /* 0x0008b00001287983 */ /* 0x001f280000100a00 */
[----:B------:R-:W-:Y:S04]  /*23e30*/  STS.U16 [R3+UR9+0x3ed00], R39 ;  /* 0x03ed002703007988 */ /* 0x000fe80008000409 */
[----:B------:R-:W-:Y:S04]  /*23e40*/  STS.U16 [R3+UR9+0x3f100], R35 ;  /* 0x03f1002303007988 */ /* 0x000fe80008000409 */
[----:B------:R0:W-:Y:S04]  /*23e50*/  STS.U16 [R3+UR9+0x3f500], R38 ;  /* 0x03f5002603007988 */ /* 0x0001e80008000409 */
[----:B------:R-:W4:Y:S04]  /*23e60*/  LDL.64 R44, [R1+0x8f0] ;  /* 0x0008f000012c7983 */ /* 0x000f280000100a00 */
[----:B------:R-:W4:Y:S04]  /*23e70*/  LDL.64 R52, [R1+0x7c0] ;  /* 0x0007c00001347983 */ /* 0x000f280000100a00 */
[----:B0-----:R-:W4:Y:S04]  /*23e80*/  LDL.64 R38, [R1+0x890] ;  /* 0x0008900001267983 */ /* 0x001f280000100a00 */
        /* <DEDUP_REMOVED lines=10> */
[----:B------:R-:W-:-:S02]  /*23f30*/  SHF.L.U32 R197, R197, 0x1, RZ ;  /* 0x00000001c5c57819 */ /* 0x000fc400000006ff */
[----:B------:R-:W-:Y:S01]  /*23f40*/  SGXT R115, R115, 0x1 ;  /* 0x000000017373781a */ /* 0x000fe20000000200 */
[----:B------:R-:W4:Y:S04]  /*23f50*/  LDL.64 R84, [R1+0x4f0] ;  /* 0x0004f00001547983 */ /* 0x000f280000100a00 */
[----:B------:R-:W4:Y:S04]  /*23f60*/  LDL.64 R90, [R1+0x570] ;  /* 0x00057000015a7983 */ /* 0x000f280000100a00 */
[----:B------:R-:W4:Y:S04]  /*23f70*/  LDL.64 R82, [R1+0x4d0] ;  /* 0x0004d00001527983 */ /* 0x000f280000100a00 */
[----:B------:R-:W4:Y:S04]  /*23f80*/  LDL.64 R88, [R1+0x430] ;  /* 0x0004300001587983 */ /* 0x000f280000100a00 */
[----:B------:R-:W4:Y:S04]  /*23f90*/  LDL.64 R100, [R1+0x390] ;  /* 0x0003900001647983 */ /* 0x000f280000100a00 */
[----:B------:R-:W4:Y:S04]  /*23fa0*/  LDL.64 R98, [R1+0x370] ;  /* 0x0003700001627983 */ /* 0x000f280000100a00 */
[----:B------:R-:W4:Y:S01]  /*23fb0*/  LDL.64 R96, [R1+0x350] ;  /* 0x0003500001607983 */ /* 0x000f220000100a00 */
[----:B------:R-:W-:-:S03]  /*23fc0*/  LOP3.LUT R252, R252, 0x60, RZ, 0x3c, !PT ;  /* 0x00000060fcfc7812 */ /* 0x000fc600078e3cff */
        /* <DEDUP_REMOVED lines=8> */
[----:B--2---:R-:W-:-:S03]  /*24050*/  IMAD.WIDE R70, R2, 0x2, R46 ;  /* 0x0000000202467825 */ /* 0x004fc600078e022e */
[----:B------:R-:W2:Y:S01]  /*24060*/  LDL.64 R46, [R1+0x630] ;  /* 0x00063000012e7983 */ /* 0x000ea20000100a00 */
[----:B---3--:R-:W-:-:S03]  /*24070*/  IMAD.WIDE R42, R2, 0x2, R42 ;  /* 0x00000002022a7825 */ /* 0x008fc600078e022a */
[----:B------:R-:W-:Y:S04]  /*24080*/  STS.U16 [R3+UR9+0x3f900], R37 ;  /* 0x03f9002503007988 */ /* 0x000fe80008000409 */
[----:B------:R0:W3:Y:S01]  /*24090*/  LDG.E.U16 R68, desc[UR10][R42.64] ;  /* 0x0000000a2a447981 */ /* 0x0000e2000c1e1500 */
[----:B------:R-:W-:-:S03]  /*240a0*/  LOP3.LUT R115, R197, 0x90, R115, 0x78, !PT ;  /* 0x00000090c5737812 */ /* 0x000fc600078e7873 */
[----:B------:R-:W2:Y:S01]  /*240b0*/  LDG.E.U16 R70, desc[UR10][R70.64] ;  /* 0x0000000a46467981 */ /* 0x000ea2000c1e1500 */
[----:B0-----:R-:W-:-:S03]  /*240c0*/  IMAD.WIDE R42, R2, 0x2, R66 ;  /* 0x00000002022a7825 */ /* 0x001fc600078e0242 */
[----:B------:R-:W2:Y:S01]  /*240d0*/  LDL.64 R66, [R1+0x5d0] ;  /* 0x0005d00001427983 */ /* 0x000ea20000100a00 */
[----:B----4-:R-:W-:-:S03]  /*240e0*/  IMAD.WIDE R40, R2, 0x2, R40 ;  /* 0x0000000202287825 */ /* 0x010fc600078e0228 */
[----:B------:R0:W-:Y:S04]  /*240f0*/  STS.U16 [R3+UR9+0x3fd00], R36 ;  /* 0x03fd002403007988 */ /* 0x0001e80008000409 */
[----:B------:R1:W4:Y:S01]  /*24100*/  LDG.E.U16 R57, desc[UR10][R40.64] ;  /* 0x0000000a28397981 */ /* 0x000322000c1e1500 */
[----:B0-----:R-:W-:-:S04]  /*24110*/  IMAD.WIDE R36, R2, 0x2, R54 ;  /* 0x0000000202247825 */ /* 0x001fc800078e0236 */
[C---:B-1----:R-:W-:Y:S01]  /*24120*/  IMAD.WIDE R40, R2.reuse, 0x2, R58 ;  /* 0x0000000202287825 */ /* 0x042fe200078e023a */
[----:B------:R0:W2:Y:S04]  /*24130*/  LDG.E.U16 R55, desc[UR10][R36.64] ;  /* 0x0000000a24377981 */ /* 0x0000a8000c1e1500 */
[----:B------:R-:W2:Y:S01]  /*24140*/  LDL.64 R58, [R1+0x5e0] ;  /* 0x0005e000013a7983 */ /* 0x000ea20000100a00 */
[----:B------:R-:W-:-:S04]  /*24150*/  IMAD.WIDE R44, R2, 0x2, R44 ;  /* 0x00000002022c7825 */ /* 0x000fc800078e022c */
[C---:B------:R-:W-:Y:S01]  /*24160*/  IMAD.WIDE R38, R2.reuse, 0x2, R38 ;  /* 0x0000000202267825 */ /* 0x040fe200078e0226 */
[----:B------:R1:W2:Y:S03]  /*24170*/  LDG.E.U16 R69, desc[UR10][R44.64] ;  /* 0x0000000a2c457981 */ /* 0x0002a6000c1e1500 */
[C---:B0-----:R-:W-:Y:S01]  /*24180*/  IMAD.WIDE R36, R2.reuse, 0x2, R52 ;  /* 0x0000000202247825 */ /* 0x041fe200078e0234 */
[----:B------:R-:W-:Y:S01]  /*24190*/  LOP3.LUT R50, R115, 0x40, RZ, 0x3c, !PT ;  /* 0x0000004073327812 */ /* 0x000fe200078e3cff */
[----:B------:R0:W3:Y:S04]  /*241a0*/  LDG.E.U16 R52, desc[UR10][R40.64] ;  /* 0x0000000a28347981 */ /* 0x0000e8000c1e1500 */
[----:B------:R0:W3:Y:S01]  /*241b0*/  LDG.E.U16 R56, desc[UR10][R38.64] ;  /* 0x0000000a26387981 */ /* 0x0000e2000c1e1500 */
[----:B-1----:R-:W-:-:S03]  /*241c0*/  IMAD.WIDE R44, R2, 0x2, R74 ;  /* 0x00000002022c7825 */ /* 0x002fc600078e024a */
[----:B------:R1:W3:Y:S01]  /*241d0*/  LDG.E.U16 R53, desc[UR10][R42.64] ;  /* 0x0000000a2a357981 */ /* 0x0002e2000c1e1500 */
[----:B0-----:R-:W-:-:S03]  /*241e0*/  IMAD.WIDE R40, R2, 0x2, R60 ;  /* 0x0000000202287825 */ /* 0x001fc600078e023c */
[----:B------:R-:W3:Y:S01]  /*241f0*/  LDL.64 R60, [R1+0x510] ;  /* 0x00051000013c7983 */ /* 0x000ee20000100a00 */
[----:B------:R-:W-:-:S03]  /*24200*/  IMAD.WIDE R38, R2, 0x2, R72 ;  /* 0x0000000202267825 */ /* 0x000fc600078e0248 */
[----:B------:R-:W3:Y:S01]  /*24210*/  LDL.64 R74, [R1+0x4b0] ;  /* 0x0004b000014a7983 */ /* 0x000ee20000100a00 */
        /* <DEDUP_REMOVED lines=66> */
[----:B------:R1:W4:Y:S04]  /*24640*/  LDG.E.U16 R54, desc[UR10][R44.64] ;  /* 0x0000000a2c367981 */ /* 0x000328000c1e1500 */
[----:B------:R2:W4:Y:S04]  /*24650*/  LDG.E.U16 R51, desc[UR10][R38.64] ;  /* 0x0000000a26337981 */ /* 0x000528000c1e1500 */
[----:B0-----:R0:W4:Y:S01]  /*24660*/  LDG.E.U16 R50, desc[UR10][R36.64] ;  /* 0x0000000a24327981 */ /* 0x001122000c1e1500 */
[----:B-1----:R-:W-:-:S03]  /*24670*/  IMAD.WIDE R44, R2, 0x2, R64 ;  /* 0x00000002022c7825 */ /* 0x002fc600078e0240 */
[----:B------:R-:W4:Y:S01]  /*24680*/  LDL.64 R72, [R1+0x490] ;  /* 0x0004900001487983 */ /* 0x000f220000100a00 */
[----:B--2---:R-:W-:-:S03]  /*24690*/  IMAD.WIDE R38, R2, 0x2, R48 ;  /* 0x0000000202267825 */ /* 0x004fc600078e0230 */
[----:B------:R1:W2:Y:S01]  /*246a0*/  LDG.E.U16 R48, desc[UR10][R42.64] ;  /* 0x0000000a2a307981 */ /* 0x0002a2000c1e1500 */
[----:B0-----:R-:W-:-:S03]  /*246b0*/  IMAD.WIDE R36, R2, 0x2, R46 ;  /* 0x0000000202247825 */ /* 0x001fc600078e022e */
[----:B------:R-:W2:Y:S04]  /*246c0*/  LDG.E.U16 R49, desc[UR10][R44.64] ;  /* 0x0000000a2c317981 */ /* 0x000ea8000c1e1500 */
[----:B------:R0:W2:Y:S01]  /*246d0*/  LDG.E.U16 R47, desc[UR10][R40.64] ;  /* 0x0000000a282f7981 */ /* 0x0000a2000c1e1500 */
[----:B-1----:R-:W-:-:S03]  /*246e0*/  IMAD.WIDE R42, R2, 0x2, R86 ;  /* 0x00000002022a7825 */ /* 0x002fc600078e0256 */
[----:B------:R-:W2:Y:S04]  /*246f0*/  LDL.64 R86, [R1+0x410] ;  /* 0x0004100001567983 */ /* 0x000ea80000100a00 */
[----:B------:R1:W2:Y:S01]  /*24700*/  LDG.E.U16 R45, desc[UR10][R36.64] ;  /* 0x0000000a242d7981 */ /* 0x0002a2000c1e1500 */
[----:B0-----:R-:W-:-:S03]  /*24710*/  IMAD.WIDE R40, R2, 0x2, R66 ;  /* 0x0000000202287825 */ /* 0x001fc600078e0242 */
[----:B------:R-:W2:Y:S04]  /*24720*/  LDL.64 R64, [R1+0x470] ;  /* 0x0004700001407983 */ /* 0x000ea80000100a00 */
[----:B------:R0:W2:Y:S01]  /*24730*/  LDG.E.U16 R46, desc[UR10][R38.64] ;  /* 0x0000000a262e7981 */ /* 0x0000a2000c1e1500 */
[----:B-1----:R-:W-:-:S03]  /*24740*/  IMAD.WIDE R36, R2, 0x2, R78 ;  /* 0x0000000202247825 */ /* 0x002fc600078e024e */
[----:B------:R-:W2:Y:S04]  /*24750*/  LDL.64 R66, [R1+0x450] ;  /* 0x0004500001427983 */ /* 0x000ea80000100a00 */
[----:B------:R-:W2:Y:S01]  /*24760*/  LDG.E.U16 R43, desc[UR10][R42.64] ;  /* 0x0000000a2a2b7981 */ /* 0x000ea2000c1e1500 */
[----:B0-----:R-:W-:-:S03]  /*24770*/  IMAD.WIDE R38, R2, 0x2, R80 ;  /* 0x0000000202267825 */ /* 0x001fc600078e0250 */
[----:B------:R-:W2:Y:S04]  /*24780*/  LDL.64 R80, [R1+0x3f0] ;  /* 0x0003f00001507983 */ /* 0x000ea80000100a00 */
[----:B------:R-:W2:Y:S04]  /*24790*/  LDL.64 R78, [R1+0x3d0] ;  /* 0x0003d000014e7983 */ /* 0x000ea80000100a00 */
[----:B------:R-:W2:Y:S04]  /*247a0*/  LDG.E.U16 R42, desc[UR10][R40.64] ;  /* 0x0000000a282a7981 */ /* 0x000ea8000c1e1500 */
[----:B------:R0:W2:Y:S01]  /*247b0*/  LDG.E.U16 R40, desc[UR10][R36.64] ;  /* 0x0000000a24287981 */ /* 0x0000a2000c1e1500 */
[----:B------:R-:W-:-:S03]  /*247c0*/  IMAD.WIDE R58, R2, 0x2, R58 ;  /* 0x00000002023a7825 */ /* 0x000fc600078e023a */
[----:B------:R1:W2:Y:S01]  /*247d0*/  LDG.E.U16 R41, desc[UR10][R38.64] ;  /* 0x0000000a26297981 */ /* 0x0002a2000c1e1500 */
[----:B---3--:R-:W-:-:S03]  /*247e0*/  IMAD.WIDE R60, R2, 0x2, R60 ;  /* 0x00000002023c7825 */ /* 0x008fc600078e023c */
[----:B------:R3:W2:Y:S01]  /*247f0*/  LDG.E.U16 R44, desc[UR10][R58.64] ;  /* 0x0000000a3a2c7981 */ /* 0x0006a2000c1e1500 */
[----:B0-----:R-:W-:-:S03]  /*24800*/  IMAD.WIDE R36, R2, 0x2, R76 ;  /* 0x0000000202247825 */ /* 0x001fc600078e024c */
[----:B------:R-:W2:Y:S01]  /*24810*/  LDL.64 R76, [R1+0x3b0] ;  /* 0x0003b000014c7983 */ /* 0x000ea20000100a00 */
[----:B-1----:R-:W-:-:S03]  /*24820*/  IMAD.WIDE R38, R2, 0x2, R90 ;  /* 0x0000000202267825 */ /* 0x002fc600078e025a */
[----:B------:R-:W2:Y:S01]  /*24830*/  LDG.E.U16 R37, desc[UR10][R36.64] ;  /* 0x0000000a24257981 */ /* 0x000ea2000c1e1500 */
[----:B---3--:R-:W-:-:S03]  /*24840*/  IMAD.WIDE R58, R2, 0x2, R84 ;  /* 0x00000002023a7825 */ /* 0x008fc600078e0254 */
[----:B------:R-:W3:Y:S01]  /*24850*/  LDL.64 R84, [R1+0x330] ;  /* 0x0003300001547983 */ /* 0x000ee20000100a00 */
[----:B------:R-:W-:-:S03]  /*24860*/  IMAD.WIDE R62, R2, 0x2, R62 ;  /* 0x00000002023e7825 */ /* 0x000fc600078e023e */
[----:B------:R0:W3:Y:S04]  /*24870*/  LDG.E.U16 R35, desc[UR10][R58.64] ;  /* 0x0000000a3a237981 */ /* 0x0000e8000c1e1500 */
[----:B------:R1:W3:Y:S04]  /*24880*/  LDG.E.U16 R36, desc[UR10][R60.64] ;  /* 0x0000000a3c247981 */ /* 0x0002e8000c1e1500 */
[----:B------:R-:W3:Y:S01]  /*24890*/  LDG.E.U16 R39, desc[UR10][R38.64] ;  /* 0x0000000a26277981 */ /* 0x000ee2000c1e1500 */
[----:B0-----:R-:W-:-:S03]  /*248a0*/  IMAD.WIDE R58, R2, 0x2, R82 ;  /* 0x00000002023a7825 */ /* 0x001fc600078e0252 */
[----:B------:R-:W3:Y:S01]  /*248b0*/  LDL.64 R82, [R1+0x308] ;  /* 0x0003080001527983 */ /* 0x000ee20000100a00 */
[----:B-1----:R-:W-:-:S03]  /*248c0*/  IMAD.WIDE R60, R2, 0x2, R74 ;  /* 0x00000002023c7825 */ /* 0x002fc600078e024a */
[----:B------:R0:W3:Y:S04]  /*248d0*/  LDG.E.U16 R71, desc[UR10][R58.64] ;  /* 0x0000000a3a477981 */ /* 0x0000e8000c1e1500 */
[----:B------:R4:W3:Y:S04]  /*248e0*/  LDG.E.U16 R38, desc[UR10][R62.64] ;  /* 0x0000000a3e267981 */ /* 0x0008e8000c1e1500 */
[----:B------:R1:W-:Y:S01]  /*248f0*/  STS.U16 [R252+UR9+0x31f00], R114 ;  /* 0x031f0072fc007988 */ /* 0x0003e20008000409 */
[----:B0-----:R-:W-:-:S03]  /*24900*/  IMAD.WIDE R58, R2, 0x2, R88 ;  /* 0x00000002023a7825 */ /* 0x001fc600078e0258 */
[----:B------:R-:W3:Y:S04]  /*24910*/  LDL.64 R90, [R1+0x2a8] ;  /* 0x0002a800015a7983 */ /* 0x000ee80000100a00 */
[----:B------:R-:W3:Y:S04]  /*24920*/  LDL.64 R88, [R1+0x288] ;  /* 0x0002880001587983 */ /* 0x000ee80000100a00 */
[----:B-1----:R-:W3:Y:S01]  /*24930*/  LDL.64 R114, [R1+0x2e8] ;  /* 0x0002e80001727983 */ /* 0x002ee20000100a00 */
[----:B----4-:R-:W-:-:S03]  /*24940*/  IMAD.WIDE R62, R2, 0x2, R72 ;  /* 0x00000002023e7825 */ /* 0x010fc600078e0248 */
[----:B------:R2:W4:Y:S04]  /*24950*/  LDG.E.U16 R72, desc[UR10][R60.64] ;  /* 0x0000000a3c487981 */ /* 0x000528000c1e1500 */
[----:B------:R0:W4:Y:S01]  /*24960*/  LDG.E.U16 R73, desc[UR10][R62.64] ;  /* 0x0000000a3e497981 */ /* 0x000122000c1e1500 */
[----:B--2---:R-:W-:-:S03]  /*24970*/  IMAD.WIDE R60, R2, 0x2, R86 ;  /* 0x00000002023c7825 */ /* 0x004fc600078e0256 */
[----:B------:R-:W2:Y:S01]  /*24980*/  LDL.64 R86, [R1+0x268] ;  /* 0x0002680001567983 */ /* 0x000ea20000100a00 */
[----:B------:R-:W-:-:S05]  /*24990*/  IMAD.WIDE R64, R2, 0x2, R64 ;  /* 0x0000000202407825 */ /* 0x000fca00078e0240 */
[----:B------:R1:W4:Y:S01]  /*249a0*/  LDG.E.U16 R74, desc[UR10][R64.64] ;  /* 0x0000000a404a7981 */ /* 0x000322000c1e1500 */
[----:B------:R-:W-:-:S05]  /*249b0*/  IMAD.WIDE R66, R2, 0x2, R66 ;  /* 0x0000000202427825 */ /* 0x000fca00078e0242 */
[----:B------:R-:W4:Y:S01]  /*249c0*/  LDG.E.U16 R75, desc[UR10][R66.64] ;  /* 0x0000000a424b7981 */ /* 0x000f22000c1e1500 */
[----:B0-----:R-:W-:-:S04]  /*249d0*/  IMAD.WIDE R62, R2, 0x2, R80 ;  /* 0x00000002023e7825 */ /* 0x001fc800078e0250 */
[C---:B-1----:R-:W-:Y:S02]  /*249e0*/  IMAD.WIDE R64, R2.reuse, 0x2, R78 ;  /* 0x0000000202407825 */ /* 0x042fe400078e024e */
[----:B------:R0:W4:Y:S04]  /*249f0*/  LDG.E.U16 R78, desc[UR10][R62.64] ;  /* 0x0000000a3e4e7981 */ /* 0x000128000c1e1500 */
[----:B------:R3:W4:Y:S01]  /*24a00*/  LDG.E.U16 R79, desc[UR10][R64.64] ;  /* 0x0000000a404f7981 */ /* 0x000722000c1e1500 */
[----:B0-----:R-:W-:-:S03]  /*24a10*/  IMAD.WIDE R62, R2, 0x2, R96 ;  /* 0x00000002023e7825 */ /* 0x001fc600078e0260 */
[----:B------:R-:W4:Y:S01]  /*24a20*/  LDL.64 R96, [R1+0x128] ;  /* 0x0001280001607983 */ /* 0x000f220000100a00 */
[----:B------:R-:W-:-:S03]  /*24a30*/  IMAD.WIDE R66, R2, 0x2, R76 ;  /* 0x0000000202427825 */ /* 0x000fc600078e024c */
[----:B------:R0:W4:Y:S04]  /*24a40*/  LDG.E.U16 R76, desc[UR10][R58.64] ;  /* 0x0000000a3a4c7981 */ /* 0x000128000c1e1500 */
[----:B------:R1:W4:Y:S01]  /*24a50*/  LDG.E.U16 R77, desc[UR10][R60.64] ;  /* 0x0000000a3c4d7981 */ /* 0x000322000c1e1500 */
[----:B---3--:R-:W-:-:S03]  /*24a60*/  IMAD.WIDE R64, R2, 0x2, R84 ;  /* 0x0000000202407825 */ /* 0x008fc600078e0254 */
[----:B------:R3:W4:Y:S01]  /*24a70*/  LDG.E.U16 R80, desc[UR10][R66.64] ;  /* 0x0000000a42507981 */ /* 0x000722000c1e1500 */
[----:B0-----:R-:W-:-:S03]  /*24a80*/  IMAD.WIDE R58, R2, 0x2, R100 ;  /* 0x00000002023a7825 */ /* 0x001fc600078e0264 */
[----:B------:R-:W4:Y:S01]  /*24a90*/  LDL.64 R100, [R1+0x168] ;  /* 0x0001680001647983 */ /* 0x000f220000100a00 */
[----:B-1----:R-:W-:-:S03]  /*24aa0*/  IMAD.WIDE R60, R2, 0x2, R98 ;  /* 0x00000002023c7825 */ /* 0x002fc600078e0262 */
[----:B------:R-:W4:Y:S04]  /*24ab0*/  LDL.64 R98, [R1+0x148] ;  /* 0x0001480001627983 */ /* 0x000f280000100a00 */
[----:B------:R-:W4:Y:S01]  /*24ac0*/  LDG.E.U16 R81, desc[UR10][R58.64] ;  /* 0x0000000a3a517981 */ /* 0x000f22000c1e1500 */
[----:B---3--:R-:W-:-:S03]  /*24ad0*/  IMAD.WIDE R66, R2, 0x2, R82 ;  /* 0x0000000202427825 */ /* 0x008fc600078e0252 */
[----:B------:R0:W3:Y:S04]  /*24ae0*/  LDG.E.U16 R82, desc[UR10][R60.64] ;  /* 0x0000000a3c527981 */ /* 0x0000e8000c1e1500 */
[----:B------:R1:W3:Y:S04]  /*24af0*/  LDG.E.U16 R83, desc[UR10][R62.64] ;  /* 0x0000000a3e537981 */ /* 0x0002e8000c1e1500 */
[----:B------:R1:W3:Y:S01]  /*24b00*/  LDG.E.U16 R84, desc[UR10][R64.64] ;  /* 0x0000000a40547981 */ /* 0x0002e2000c1e1500 */
[----:B0-----:R-:W-:-:S03]  /*24b10*/  IMAD.WIDE R60, R2, 0x2, R112 ;  /* 0x00000002023c7825 */ /* 0x001fc600078e0270 */
[----:B------:R-:W3:Y:S01]  /*24b20*/  LDG.E.U16 R85, desc[UR10][R66.64] ;  /* 0x0000000a42557981 */ /* 0x000ee2000c1e1500 */
[----:B-1----:R-:W-:-:S04]  /*24b30*/  IMAD.WIDE R62, R2, 0x2, R90 ;  /* 0x00000002023e7825 */ /* 0x002fc800078e025a */
[C---:B------:R-:W-:Y:S02]  /*24b40*/  IMAD.WIDE R64, R2.reuse, 0x2, R88 ;  /* 0x0000000202407825 */ /* 0x040fe400078e0258 */
[----:B------:R0:W3:Y:S02]  /*24b50*/  LDG.E.U16 R88, desc[UR10][R62.64] ;  /* 0x0000000a3e587981 */ /* 0x0000e4000c1e1500 */
[C---:B------:R-:W-:Y:S02]  /*24b60*/  IMAD.WIDE R58, R2.reuse, 0x2, R114 ;  /* 0x00000002023a7825 */ /* 0x040fe400078e0272 */
[----:B------:R1:W3:Y:S02]  /*24b70*/  LDG.E.U16 R89, desc[UR10][R64.64] ;  /* 0x0000000a40597981 */ /* 0x0002e4000c1e1500 */
[----:B0-----:R-:W-:-:S04]  /*24b80*/  IMAD.WIDE R62, R2, 0x2, R106 ;  /* 0x00000002023e7825 */ /* 0x001fc800078e026a */
[----:B-1----:R-:W-:-:S05]  /*24b90*/  IMAD.WIDE R64, R2, 0x2, R94 ;  /* 0x0000000202407825 */ /* 0x002fca00078e025e */
[----:B------:R-:W3:Y:S01]  /*24ba0*/  LDG.E.U16 R94, desc[UR10][R64.64] ;  /* 0x0000000a405e7981 */ /* 0x000ee2000c1e1500 */
[----:B--2---:R-:W-:-:S03]  /*24bb0*/  IMAD.WIDE R66, R2, 0x2, R86 ;  /* 0x0000000202427825 */ /* 0x004fc600078e0256 */
[----:B------:R0:W2:Y:S04]  /*24bc0*/  LDG.E.U16 R86, desc[UR10][R58.64] ;  /* 0x0000000a3a567981 */ /* 0x0000a8000c1e1500 */
[----:B------:R1:W2:Y:S04]  /*24bd0*/  LDG.E.U16 R87, desc[UR10][R60.64] ;  /* 0x0000000a3c577981 */ /* 0x0002a8000c1e1500 */
[----:B------:R1:W2:Y:S01]  /*24be0*/  LDG.E.U16 R90, desc[UR10][R66.64] ;  /* 0x0000000a425a7981 */ /* 0x0002a2000c1e1500 */
[----:B0-----:R-:W-:-:S04]  /*24bf0*/  IMAD.WIDE R58, R2, 0x2, R110 ;  /* 0x00000002023a7825 */ /* 0x001fc800078e026e */
[C---:B-1----:R-:W-:Y:S01]  /*24c00*/  IMAD.WIDE R60, R2.reuse, 0x2, R108 ;  /* 0x00000002023c7825 */ /* 0x042fe200078e026c */
[----:B------:R0:W2:Y:S03]  /*24c10*/  LDG.E.U16 R91, desc[UR10][R58.64] ;  /* 0x0000000a3a5b7981 */ /* 0x0000a6000c1e1500 */
[C---:B------:R-:W-:Y:S02]  /*24c20*/  IMAD.WIDE R66, R2.reuse, 0x2, R92 ;  /* 0x0000000202427825 */ /* 0x040fe400078e025c */
[----:B------:R1:W2:Y:S04]  /*24c30*/  LDG.E.U16 R92, desc[UR10][R60.64] ;  /* 0x0000000a3c5c7981 */ /* 0x0002a8000c1e1500 */
[----:B------:R-:W2:Y:S01]  /*24c40*/  LDG.E.U16 R93, desc[UR10][R62.64] ;  /* 0x0000000a3e5d7981 */ /* 0x000ea2000c1e1500 */
[----:B0-----:R-:W-:-:S03]  /*24c50*/  IMAD.WIDE R58, R2, 0x2, R104 ;  /* 0x00000002023a7825 */ /* 0x001fc600078e0268 */
[----:B------:R4:W2:Y:S01]  /*24c60*/  LDG.E.U16 R95, desc[UR10][R66.64] ;  /* 0x0000000a425f7981 */ /* 0x0008a2000c1e1500 */
[----:B-1----:R-:W-:-:S03]  /*24c70*/  IMAD.WIDE R60, R2, 0x2, R102 ;  /* 0x00000002023c7825 */ /* 0x002fc600078e0266 */
[----:B------:R-:W2:Y:S04]  /*24c80*/  LDG.E.U16 R58, desc[UR10][R58.64] ;  /* 0x0000000a3a3a7981 */ /* 0x000ea8000c1e1500 */
[----:B------:R-:W2:Y:S01]  /*24c90*/  LDG.E.U16 R60, desc[UR10][R60.64] ;  /* 0x0000000a3c3c7981 */ /* 0x000ea2000c1e1500 */
[----:B----4-:R-:W-:-:S06]  /*24ca0*/  IMAD.WIDE R66, R2, 0x2, R96 ;  /* 0x0000000202427825 */ /* 0x010fcc00078e0260 */
[----:B------:R-:W4:Y:S01]  /*24cb0*/  LDG.E.U16 R66, desc[UR10][R66.64] ;  /* 0x0000000a42427981 */ /* 0x000f22000c1e1500 */
[----:B------:R-:W-:-:S04]  /*24cc0*/  IMAD.WIDE R62, R2, 0x2, R100 ;  /* 0x00000002023e7825 */ /* 0x000fc800078e0264 */
[----:B------:R-:W-:Y:S02]  /*24cd0*/  IMAD.WIDE R64, R2, 0x2, R98 ;  /* 0x0000000202407825 */ /* 0x000fe400078e0262 */
[----:B------:R-:W4:Y:S04]  /*24ce0*/  LDG.E.U16 R62, desc[UR10][R62.64] ;  /* 0x0000000a3e3e7981 */ /* 0x000f28000c1e1500 */
[----:B------:R-:W4:Y:S01]  /*24cf0*/  LDG.E.U16 R64, desc[UR10][R64.64] ;  /* 0x0000000a40407981 */ /* 0x000f22000c1e1500 */
[----:B------:R-:W-:Y:S02]  /*24d00*/  F2FP.F16.F32.PACK_AB R5, R7, R5 ;  /* 0x000000050705723e */ /* 0x000fe400000000ff */
[----:B------:R-:W-:Y:S02]  /*24d10*/  F2FP.F16.F32.PACK_AB R6, R9, R6 ;  /* 0x000000060906723e */ /* 0x000fe400000000ff */
[----:B------:R-:W-:-:S02]  /*24d20*/  F2FP.F16.F32.PACK_AB R7, R11, R8 ;  /* 0x000000080b07723e */ /* 0x000fc400000000ff */
[----:B------:R-:W-:Y:S02]  /*24d30*/  F2FP.F16.F32.PACK_AB R8, R13, R10 ;  /* 0x0000000a0d08723e */ /* 0x000fe400000000ff */
[----:B------:R-:W-:Y:S02]  /*24d40*/  F2FP.F16.F32.PACK_AB R9, R15, R12 ;  /* 0x0000000c0f09723e */ /* 0x000fe400000000ff */
[----:B------:R-:W-:Y:S02]  /*24d50*/  F2FP.F16.F32.PACK_AB R10, R17, R14 ;  /* 0x0000000e110a723e */ /* 0x000fe400000000ff */
        /* <DEDUP_REMOVED lines=9> */
[----:B------:R-:W-:Y:S01]  /*24df0*/  F2FP.F16.F32.PACK_AB R19, R33, R32 ;  /* 0x000000202113723e */ /* 0x000fe200000000ff */
[----:B------:R-:W-:Y:S04]  /*24e00*/  STS.U16 [R252+UR9+0x30300], R239 ;  /* 0x030300effc007988 */ /* 0x000fe80008000409 */
[----:B------:R-:W-:Y:S04]  /*24e10*/  STS.U16 [R252+UR9+0x30700], R241 ;  /* 0x030700f1fc007988 */ /* 0x000fe80008000409 */
[----:B------:R-:W-:Y:S04]  /*24e20*/  STS.U16 [R252+UR9+0x30b00], R243 ;  /* 0x030b00f3fc007988 */ /* 0x000fe80008000409 */
[----:B------:R-:W-:Y:S04]  /*24e30*/  STS.U16 [R252+UR9+0x30f00], R246 ;  /* 0x030f00f6fc007988 */ /* 0x000fe80008000409 */
[----:B------:R-:W-:Y:S04]  /*24e40*/  STS.U16 [R252+UR9+0x31300], R248 ;  /* 0x031300f8fc007988 */ /* 0x000fe80008000409 */
[----:B------:R-:W-:Y:S04]  /*24e50*/  STS.U16 [R252+UR9+0x31700], R250 ;  /* 0x031700fafc007988 */ /* 0x000fe80008000409 */
[----:B------:R-:W-:Y:S01]  /*24e60*/  STS.U16 [R252+UR9+0x31b00], R251 ;  /* 0x031b00fbfc007988 */ /* 0x000fe20008000409 */
[----:B------:R-:W-:Y:S01]  /*24e70*/  STTM.16dp32bit_t0_t15.x16 tmem[UR7+0x140], R4 ;  /* 0x00014004000079ed */ /* 0x000fe20008a00007 */
[----:B------:R-:W-:Y:S02]  /*24e80*/  STTM.16dp32bit_t16_t31.x16 tmem[UR7+0x150], R4 ;  /* 0x00015004000079ed */ /* 0x000fe40008a20007 */
        /* <DEDUP_REMOVED lines=55> */
[----:B------:R0:W-:Y:S01]  /*25200*/  STS.U16 [R252+UR9+0x3fb00], R64 ;  /* 0x03fb0040fc007988 */ /* 0x0001e20008000409 */
[----:B------:R-:W1:Y:S02]  /*25210*/  FENCE.VIEW.ASYNC.T ;  /* 0x00000000000073c6 */ /* 0x000e640000000200 */
[----:B-1----:R-:W-:Y:S06]  /*25220*/  BAR.SYNC.DEFER_BLOCKING 0x0 ;  /* 0x0000000000007b1d */ /* 0x002fec0000010000 */
[----:B0-----:R-:W-:Y:S01]  /*25230*/  LDTM.x64 R16, tmem[UR7] ;  /* 0x00000007001079ee */ /* 0x001fe20008340000 */
[----:B------:R-:W0:Y:S01]  /*25240*/  LDTM.x64 R96, tmem[UR7+0x40] ;  /* 0x00004007006079ee */ /* 0x000e220008340000 */
[----:B------:R-:W-:-:S04]  /*25250*/  FADD R0, -R244, R240 ;  /* 0x000000f0f4007221 */ /* 0x000fc80000000100 */
[----:B------:R-:W-:-:S06]  /*25260*/  FMUL R0, R0, 1.4426950216293334961 ;  /* 0x3fb8aa3b00007820 */ /* 0x000fcc0000400000 */
[----:B------:R-:W1:Y:S01]  /*25270*/  MUFU.EX2 R0, R0 ;  /* 0x0000000000007308 */ /* 0x000e620000000800 */
[----:B0-----:R-:W-:Y:S01]  /*25280*/  IMAD.MOV.U32 R250, RZ, RZ, R132 ;  /* 0x000000fffffa7224 */ /* 0x001fe200078e0084 */
[----:B------:R-:W-:Y:S01]  /*25290*/  MOV R246, R134 ;  /* 0x0000008600f67202 */ /* 0x000fe20000000f00 */
[----:B------:R-:W-:Y:S01]  /*252a0*/  IMAD.MOV.U32 R248, RZ, RZ, R133 ;  /* 0x000000fffff87224 */ /* 0x000fe200078e0085 */
        /* <DEDUP_REMOVED lines=15> */
[----:B------:R-:W-:-:S02]  /*253a0*/  IMAD.MOV.U32 R232, RZ, RZ, R145 ;  /* 0x000000ffffe87224 */ /* 0x000fc400078e0091 */
[----:B------:R-:W-:Y:S02]  /*253b0*/  IMAD.MOV.U32 R230, RZ, RZ, R147 ;  /* 0x000000ffffe67224 */ /* 0x000fe400078e0093 */
[----:B------:R-:W-:Y:S02]  /*253c0*/  IMAD.MOV.U32 R229, RZ, RZ, R148 ;  /* 0x000000ffffe57224 */ /* 0x000fe400078e0094 */
[----:B------:R-:W-:Y:S02]  /*253d0*/  IMAD.MOV.U32 R227, RZ, RZ, R150 ;  /* 0x000000ffffe37224 */ /* 0x000fe400078e0096 */
[----:B------:R-:W-:Y:S02]  /*253e0*/  IMAD.MOV.U32 R226, RZ, RZ, R151 ;  /* 0x000000ffffe27224 */ /* 0x000fe400078e0097 */
[----:B------:R-:W-:Y:S02]  /*253f0*/  IMAD.MOV.U32 R224, RZ, RZ, R153 ;  /* 0x000000ffffe07224 */ /* 0x000fe400078e0099 */
[----:B------:R-:W-:-:S02]  /*25400*/  IMAD.MOV.U32 R223, RZ, RZ, R154 ;  /* 0x000000ffffdf7224 */ /* 0x000fc400078e009a */
[----:B------:R-:W-:Y:S02]  /*25410*/  IMAD.MOV.U32 R221, RZ, RZ, R156 ;  /* 0x000000ffffdd7224 */ /* 0x000fe400078e009c */
[----:B------:R-:W-:Y:S02]  /*25420*/  IMAD.MOV.U32 R220, RZ, RZ, R157 ;  /* 0x000000ffffdc7224 */ /* 0x000fe400078e009d */
[----:B------:R-:W-:Y:S02]  /*25430*/  IMAD.MOV.U32 R218, RZ, RZ, R159 ;  /* 0x000000ffffda7224 */ /* 0x000fe400078e009f */
[----:B------:R-:W0:Y:S01]  /*25440*/  LDTM.x64 R132, tmem[UR7+0x80] ;  /* 0x00008007008479ee */ /* 0x000e220008340000 */
[----:B------:R2:W-:Y:S01]  /*25450*/  STL.64 [R1+0x100], R108 ;  /* 0x0001006c01007387 */ /* 0x0005e20000100a00 */
[C---:B-1----:R-:W-:Y:S01]  /*25460*/  FMUL R73, R0.reuse, R73 ;  /* 0x0000004900497220 */ /* 0x042fe20000400000 */
[C---:B------:R-:W-:Y:S02]  /*25470*/  FMUL R16, R0.reuse, R16 ;  /* 0x0000001000107220 */ /* 0x040fe40000400000 */
[----:B------:R1:W-:Y:S01]  /*25480*/  STL.64 [R1+0x108], R110 ;  /* 0x0001086e01007387 */ /* 0x0003e20000100a00 */
[C---:B------:R-:W-:Y:S01]  /*25490*/  FMUL R17, R0.reuse, R17 ;  /* 0x0000001100117220 */ /* 0x040fe20000400000 */
[C---:B------:R-:W-:Y:S01]  /*254a0*/  FMUL R18, R0.reuse, R18 ;  /* 0x0000001200127220 */ /* 0x040fe20000400000 */
[C---:B------:R-:W-:Y:S01]  /*254b0*/  FMUL R19, R0.reuse, R19 ;  /* 0x0000001300137220 */ /* 0x040fe20000400000 */
[----:B------:R-:W-:Y:S01]  /*254c0*/  STL.64 [R1+0x110], R112 ;  /* 0x0001107001007387 */ /* 0x000fe20000100a00 */
        /* <DEDUP_REMOVED lines=62> */
[----:B------:R3:W-:Y:S01]  /*258b0*/  STL [R1+0x118], R114 ;  /* 0x0001187201007387 */ /* 0x0007e20000100800 */
[----:B------:R-:W-:-:S02]  /*258c0*/  IMAD.MOV.U32 R205, RZ, RZ, R120 ;  /* 0x000000ffffcd7224 */ /* 0x000fc400078e0078 */
[C---:B------:R-:W-:Y:S01]  /*258d0*/  FMUL R61, R0.reuse, R61 ;  /* 0x0000003d003d7220 */ /* 0x040fe20000400000 */
[----:B------:R-:W-:Y:S02]  /*258e0*/  IMAD.MOV.U32 R204, RZ, RZ, R121 ;  /* 0x000000ffffcc7224 */ /* 0x000fe400078e0079 */
[C---:B------:R-:W-:Y:S01]  /*258f0*/  FMUL R62, R0.reuse, R62 ;  /* 0x0000003e003e7220 */ /* 0x040fe20000400000 */
[----:B------:R-:W-:Y:S02]  /*25900*/  IMAD.MOV.U32 R202, RZ, RZ, R123 ;  /* 0x000000ffffca7224 */ /* 0x000fe400078e007b */
[C---:B------:R-:W-:Y:S01]  /*25910*/  FMUL R63, R0.reuse, R63 ;  /* 0x0000003f003f7220 */ /* 0x040fe20000400000 */
[----:B------:R-:W-:Y:S02]  /*25920*/  IMAD.MOV.U32 R201, RZ, RZ, R124 ;  /* 0x000000ffffc97224 */ /* 0x000fe400078e007c */
[----:B------:R-:W-:Y:S01]  /*25930*/  FMUL R64, R0, R64 ;  /* 0x0000004000407220 */ /* 0x000fe20000400000 */
[----:B------:R-:W-:-:S02]  /*25940*/  IMAD.MOV.U32 R199, RZ, RZ, R126 ;  /* 0x000000ffffc77224 */ /* 0x000fc400078e007e */
[C---:B------:R-:W-:Y:S01]  /*25950*/  FMUL R65, R0.reuse, R65 ;  /* 0x0000004100417220 */ /* 0x040fe20000400000 */
[----:B------:R-:W-:Y:S02]  /*25960*/  IMAD.MOV.U32 R198, RZ, RZ, R127 ;  /* 0x000000ffffc67224 */ /* 0x000fe400078e007f */
[C---:B------:R-:W-:Y:S01]  /*25970*/  FMUL R66, R0.reuse, R66 ;  /* 0x0000004200427220 */ /* 0x040fe20000400000 */
[----:B------:R-:W-:Y:S02]  /*25980*/  IMAD.MOV.U32 R3, RZ, RZ, R129 ;  /* 0x000000ffff037224 */ /* 0x000fe400078e0081 */
[C---:B------:R-:W-:Y:S01]  /*25990*/  FMUL R67, R0.reuse, R67 ;  /* 0x0000004300437220 */ /* 0x040fe20000400000 */
[----:B------:R-:W-:Y:S02]  /*259a0*/  IMAD.MOV.U32 R252, RZ, RZ, R130 ;  /* 0x000000fffffc7224 */ /* 0x000fe400078e0082 */
        /* <DEDUP_REMOVED lines=38> */
[----:B--2---:R-:W-:Y:S01]  /*25c10*/  MOV R108, R172 ;  /* 0x000000ac006c7202 */ /* 0x004fe20000000f00 */
[----:B------:R-:W-:Y:S01]  /*25c20*/  IMAD.MOV.U32 R89, RZ, RZ, R153 ;  /* 0x000000ffff597224 */ /* 0x000fe200078e0099 */
[----:B-1----:R-:W-:Y:S01]  /*25c30*/  MOV R111, R175 ;  /* 0x000000af006f7202 */ /* 0x002fe20000000f00 */
[----:B------:R-:W-:Y:S01]  /*25c40*/  IMAD.MOV.U32 R91, RZ, RZ, R155 ;  /* 0x000000ffff5b7224 */ /* 0x000fe200078e009b */
[----:B---3--:R-:W-:Y:S01]  /*25c50*/  MOV R114, R178 ;  /* 0x000000b200727202 */ /* 0x008fe20000000f00 */
        /* <DEDUP_REMOVED lines=33> */
[----:B------:R-:W-:Y:S01]  /*25e70*/  NOP ;  /* 0x0000000000007918 */ /* 0x000fe20000000000 */
[----:B0-----:R0:W-:Y:S02]  /*25e80*/  STTM.x64 tmem[UR7], R16 ;  /* 0x00000010000079ed */ /* 0x0011e40008340007 */
[----:B0-----:R-:W2:Y:S04]  /*25e90*/  LDL.LU R73, [R1+0x100] ;  /* 0x0001000001497983 */ /* 0x001ea80000300800 */
[----:B------:R-:W3:Y:S04]  /*25ea0*/  LDL.LU R74, [R1+0x104] ;  /* 0x00010400014a7983 */ /* 0x000ee80000300800 */
[----:B------:R-:W4:Y:S04]  /*25eb0*/  LDL.LU R75, [R1+0x108] ;  /* 0x00010800014b7983 */ /* 0x000f280000300800 */
[----:B------:R-:W4:Y:S04]  /*25ec0*/  LDL.LU R76, [R1+0x10c] ;  /* 0x00010c00014c7983 */ /* 0x000f280000300800 */
[----:B------:R-:W4:Y:S04]  /*25ed0*/  LDL.LU R77, [R1+0x110] ;  /* 0x00011000014d7983 */ /* 0x000f280000300800 */
[----:B------:R-:W4:Y:S04]  /*25ee0*/  LDL.LU R78, [R1+0x114] ;  /* 0x00011400014e7983 */ /* 0x000f280000300800 */
[----:B------:R-:W4:Y:S01]  /*25ef0*/  LDL.LU R79, [R1+0x118] ;  /* 0x00011800014f7983 */ /* 0x000f220000300800 */
[C---:B------:R-:W-:Y:S01]  /*25f00*/  FMUL R23, R0.reuse, R196 ;  /* 0x000000c400177220 */ /* 0x040fe20000400000 */
[----:B------:R-:W-:-:S02]  /*25f10*/  FMUL R24, R0, R245 ;  /* 0x000000f500187220 */ /* 0x000fc40000400000 */
[----:B------:R0:W5:Y:S01]  /*25f20*/  LDL.LU R196, [R1+0x11cc] ;  /* 0x0011cc0001c47983 */ /* 0x0001620000300800 */
[C---:B------:R-:W-:Y:S01]  /*25f30*/  FMUL R25, R0.reuse, R249 ;  /* 0x000000f900197220 */ /* 0x040fe20000400000 */
[C---:B------:R-:W-:Y:S02]  /*25f40*/  FMUL R26, R0.reuse, R242 ;  /* 0x000000f2001a7220 */ /* 0x040fe40000400000 */
[----:B------:R-:W4:Y:S01]  /*25f50*/  LDL.LU R245, [R1+0x11c8] ;  /* 0x0011c80001f57983 */ /* 0x000f220000300800 */
[C---:B------:R-:W-:Y:S01]  /*25f60*/  FMUL R27, R0.reuse, R247 ;  /* 0x000000f7001b7220 */ /* 0x040fe20000400000 */
[C---:B------:R-:W-:Y:S02]  /*25f70*/  FMUL R4, R0.reuse, R4 ;  /* 0x0000000400047220 */ /* 0x040fe40000400000 */
[----:B------:R-:W4:Y:S01]  /*25f80*/  LDL.LU R249, [R1+0x11c4] ;  /* 0x0011c40001f97983 */ /* 0x000f220000300800 */
[C---:B------:R-:W-:Y:S01]  /*25f90*/  FMUL R5, R0.reuse, R5 ;  /* 0x0000000500057220 */ /* 0x040fe20000400000 */
[C---:B------:R-:W-:Y:S01]  /*25fa0*/  FMUL R6, R0.reuse, R6 ;  /* 0x0000000600067220 */ /* 0x040fe20000400000 */
[C---:B------:R-:W-:Y:S01]  /*25fb0*/  FMUL R7, R0.reuse, R7 ;  /* 0x0000000700077220 */ /* 0x040fe20000400000 */
[----:B------:R-:W4:Y:S01]  /*25fc0*/  LDL.LU R242, [R1+0x11c0] ;  /* 0x0011c00001f27983 */ /* 0x000f220000300800 */
        /* <DEDUP_REMOVED lines=8> */
[----:B------:R0:W5:Y:S01]  /*26050*/  LDL.LU R247, [R1+0x11bc] ;  /* 0x0011bc0001f77983 */ /* 0x0001620000300800 */
        /* <DEDUP_REMOVED lines=41> */
[----:B------:R-:W-:-:S03]  /*262f0*/  FMUL R68, R0, R217 ;  /* 0x000000d900447220 */ /* 0x000fc60000400000 */
[----:B------:R0:W5:Y:S01]  /*26300*/  LDL.LU R204, [R1+0x11b4] ;  /* 0x0011b40001cc7983 */ /* 0x0001620000300800 */
[C---:B------:R-:W-:Y:S01]  /*26310*/  FMUL R69, R0.reuse, R216 ;  /* 0x000000d800457220 */ /* 0x040fe20000400000 */
[C---:B------:R-:W-:Y:S02]  /*26320*/  FMUL R70, R0.reuse, R215 ;  /* 0x000000d700467220 */ /* 0x040fe40000400000 */
[----:B------:R0:W5:Y:S01]  /*26330*/  LDL.LU R203, [R1+0x11b0] ;  /* 0x0011b00001cb7983 */ /* 0x0001620000300800 */
[C---:B------:R-:W-:Y:S01]  /*26340*/  FMUL R71, R0.reuse, R214 ;  /* 0x000000d600477220 */ /* 0x040fe20000400000 */
[C---:B------:R-:W-:Y:S01]  /*26350*/  FMUL R72, R0.reuse, R213 ;  /* 0x000000d500487220 */ /* 0x040fe20000400000 */
[C---:B------:R-:W-:Y:S01]  /*26360*/  FMUL R80, R0.reuse, R80 ;  /* 0x0000005000507220 */ /* 0x040fe20000400000 */
        /* <DEDUP_REMOVED lines=53> */
[----:B------:R0:W5:Y:S04]  /*266c0*/  LDL.LU R200, [R1+0x11a4] ;  /* 0x0011a40001c87983 */ /* 0x0001680000300800 */
[----:B------:R0:W5:Y:S04]  /*266d0*/  LDL.LU R199, [R1+0x11a0] ;  /* 0x0011a00001c77983 */ /* 0x0001680000300800 */
[----:B------:R0:W5:Y:S04]  /*266e0*/  LDL.LU R198, [R1+0x119c] ;  /* 0x00119c0001c67983 */ /* 0x0001680000300800 */
[----:B------:R0:W5:Y:S04]  /*266f0*/  LDL.LU R197, [R1+0x1198] ;  /* 0x0011980001c57983 */ /* 0x0001680000300800 */
[----:B------:R0:W5:Y:S01]  /*26700*/  LDL.LU R3, [R1+0x1194] ;  /* 0x0011940001037983 */ /* 0x0001620000300800 */
[C---:B--2---:R-:W-:Y:S01]  /*26710*/  FMUL R16, R0.reuse, R73 ;  /* 0x0000004900107220 */ /* 0x044fe20000400000 */
[C---:B---3--:R-:W-:Y:S01]  /*26720*/  FMUL R17, R0.reuse, R74 ;  /* 0x0000004a00117220 */ /* 0x048fe20000400000 */
        /* <DEDUP_REMOVED lines=8> */
[----:B------:R1:W-:Y:S01]  /*267b0*/  STTM.x64 tmem[UR7+0x40], R4 ;  /* 0x00004004000079ed */ /* 0x0003e20008340007 */
[C---:B------:R-:W-:Y:S01]  /*267c0*/  FMUL R76, R0.reuse, R209 ;  /* 0x000000d1004c7220 */ /* 0x040fe20000400000 */
[C---:B------:R-:W-:Y:S01]  /*267d0*/  FMUL R77, R0.reuse, R208 ;  /* 0x000000d0004d7220 */ /* 0x040fe20000400000 */
[C---:B------:R-:W-:Y:S01]  /*267e0*/  FMUL R78, R0.reuse, R207 ;  /* 0x000000cf004e7220 */ /* 0x040fe20000400000 */
[----:B------:R-:W-:-:S04]  /*267f0*/  FMUL R79, R0, R206 ;  /* 0x000000ce004f7220 */ /* 0x000fc80000400000 */
[----:B------:R-:W-:Y:S01]  /*26800*/  STTM.x64 tmem[UR7+0x80], R68 ;  /* 0x00008044000079ed */ /* 0x000fe20008340007 */
[C---:B-1----:R-:W-:Y:S01]  /*26810*/  FMUL R6, R0.reuse, R134 ;  /* 0x0000008600067220 */ /* 0x042fe20000400000 */
        /* <DEDUP_REMOVED lines=62> */
[----:B------:R-:W-:-:S04]  /*26c00*/  FMUL R67, R0, R195 ;  /* 0x000000c300437220 */ /* 0x000fc80000400000 */
[----:B------:R1:W-:Y:S01]  /*26c10*/  STTM.x64 tmem[UR7+0xc0], R4 ;  /* 0x0000c004000079ed */ /* 0x0003e20008340007 */
[----:B------:R-:W2:Y:S02]  /*26c20*/  FENCE.VIEW.ASYNC.T ;  /* 0x00000000000073c6 */ /* 0x000ea40000000200 */
[----:B--2---:R-:W-:Y:S06]  /*26c30*/  BAR.SYNC.DEFER_BLOCKING 0x0 ;  /* 0x0000000000007b1d */ /* 0x004fec0000010000 */
[----:B------:R2:W-:Y:S06]  /*26c40*/  MEMBAR.ALL.CTA ;  /* 0x0000000000007992 */ /* 0x0005ec0000008000 */
[----:B--2---:R-:W2:Y:S04]  /*26c50*/  FENCE.VIEW.ASYNC.S ;  /* 0x00000000000073c6 */ /* 0x004ea80000000000 */
[----:B-1----:R0:W5:Y:S01]  /*26c60*/  LDL.LU R6, [R1+0x120] ;  /* 0x0001200001067983 */ /* 0x0021620000300800 */
[----:B------:R-:W-:-:S04]  /*26c70*/  LEA R4, R245, UR9, 0x3 ;  /* 0x00000009f5047c11 */ /* 0x000fc8000f8e18ff */
[----:B------:R-:W-:Y:S01]  /*26c80*/  IADD3 R4, PT, PT, R4, 0x40000, RZ ;  /* 0x0004000004047810 */ /* 0x000fe20007ffe0ff */
[----:B------:R-:W-:-:S03]  /*26c90*/  FADD R249, R242, R249 ;  /* 0x000000f9f2f97221 */ /* 0x000fc60000000000 */
[----:B------:R-:W-:Y:S01]  /*26ca0*/  R2UR UR6, R4 ;  /* 0x00000000040672ca */ /* 0x000fe200000e0000 */
[----:B--2---:R-:W-:Y:S06]  /*26cb0*/  BAR.SYNC.DEFER_BLOCKING 0x0 ;  /* 0x0000000000007b1d */ /* 0x004fec0000010000 */
[----:B0-----:R-:W-:Y:S08]  /*26cc0*/  @P5 BRA `(.L_x_17) ;  /* 0x0000000000e45947 */ /* 0x001ff00003800000 */
[----:B------:R-:W2:Y:S01]  /*26cd0*/  LDL R206, [R1+0x124] ;  /* 0x0001240001ce7983 */ /* 0x000ea20000100800 */
[----:B------:R-:W-:Y:S02]  /*26ce0*/  ELECT P1, URZ, PT ;  /* 0x0000000000ff782f */ /* 0x000fe40003820000 */
[----:B------:R-:W-:Y:S01]  /*26cf0*/  MOV.SPILL R7, UR13 ;  /* 0x0000000d00077c02 */ /* 0x000fe20009000f00 */
[----:B------:R-:W-:Y:S01]  /*26d00*/  UMOV UR72, 0x0 ;  /* 0x0000000000487882 */ /* 0x000fe20000000000 */
[----:B------:R-:W-:Y:S01]  /*26d10*/  UMOV UR73, 0x4400010 ;  /* 0x0440001000497882 */ /* 0x000fe20000000000 */
[----:B------:R-:W-:Y:S01]  /*26d20*/  MOV.SPILL R8, UR12 ;  /* 0x0000000c00087c02 */ /* 0x000fe20009000f00 */
[----:B------:R-:W-:Y:S01]  /*26d30*/  UIADD3.64 UR12, UPT, UPT, UR68, 0x2, URZ ;  /* 0x00000002440c7897 */ /* 0x000fe2000fffe0ff */
[----:B------:R-:W-:Y:S02]  /*26d40*/  MOV.SPILL R9, UR11 ;  /* 0x0000000b00097c02 */ /* 0x000fe40009000f00 */
[----:B------:R-:W-:Y:S01]  /*26d50*/  MOV.SPILL R10, UR10 ;  /* 0x0000000a000a7c02 */ /* 0x000fe20009000f00 */
[----:B------:R-:W-:-:S03]  /*26d60*/  UIADD3.64 UR10, UPT, UPT, UR68, 0x7fe, URZ ;  /* 0x000007fe440a7897 */ /* 0x000fc6000fffe0ff */
[----:B------:R-:W-:-:S05]  /*26d70*/  @P1 IMAD.MOV.U32 R5, RZ, RZ, 0x40004040 ;  /* 0x40004040ff051424 */ /* 0x000fca00078e00ff */
[----:B------:R-:W-:Y:S01]  /*26d80*/  @P1 R2UR UR71, R5 ;  /* 0x00000000054712ca */ /* 0x000fe200000e0000 */
[----:B------:R-:W-:Y:S01]  /*26d90*/  IMAD.MOV.U32 R5, RZ, RZ, RZ ;  /* 0x000000ffff057224 */ /* 0x000fe200078e00ff */
[----:B--2---:R-:W-:-:S13]  /*26da0*/  R2UR UR70, R206 ;  /* 0x00000000ce4672ca */ /* 0x004fda00000e0000 */
[----:B------:R-:W-:-:S05]  /*26db0*/  IMAD.U32 R4, RZ, RZ, UR70 ;  /* 0x00000046ff047e24 */ /* 0x000fca000f8e00ff */
[----:B------:R-:W-:Y:S02]  /*26dc0*/  @P1 R2UR UR70, R4 ;  /* 0x00000000044612ca */ /* 0x000fe400000e0000 */
[----:B------:R-:W-:-:S04]  /*26dd0*/  MOV R4, UR6 ;  /* 0x0000000600047c02 */ /* 0x000fc80008000f00 */
[----:B------:R-:W-:-:S07]  /*26de0*/  @P1 MOV R4, R4 ;  /* 0x0000000400041202 */ /* 0x000fce0000000f00 */
[----:B------:R0:W-:Y:S02]  /*26df0*/  UTCHMMA tmem[UR4], gdesc[UR70], tmem[UR8], tmem[UR72], idesc[UR73], UPT ;  /* 0x00ff4846040079ea */ /* 0x0001e4000b800008 */
[----:B0-----:R-:W-:Y:S02]  /*26e00*/  UIADD3 UR72, UPT, UPT, UR8, 0x148, URZ ;  /* 0x0000014808487890 */ /* 0x001fe4000fffe0ff */
[----:B------:R-:W-:Y:S01]  /*26e10*/  UIADD3 UR73, UPT, UPT, UR8, 0x150, URZ ;  /* 0x0000015008497890 */ /* 0x000fe2000fffe0ff */
[----:B------:R-:W-:Y:S01]  /*26e20*/  UMOV UR70, 0x0 ;  /* 0x0000000000467882 */ /* 0x000fe20000000000 */
[----:B------:R-:W-:-:S05]  /*26e30*/  UMOV UR71, 0x4400010 ;  /* 0x0440001000477882 */ /* 0x000fca0000000000 */
[----:B------:R0:W-:Y:S02]  /*26e40*/  UTCHMMA tmem[UR72], gdesc[UR68], tmem[UR8], tmem[UR70], idesc[UR71], UPT ;  /* 0x00ff4644480079ea */ /* 0x0001e4000b800008 */
[----:B------:R1:W-:Y:S01]  /*26e50*/  UTCHMMA tmem[UR73], gdesc[UR12], tmem[UR8], tmem[UR70], idesc[UR71], UPT ;  /* 0x00ff460c490079ea */ /* 0x0003e2000b800008 */
[----:B0-----:R-:W-:Y:S01]  /*26e60*/  UMOV UR72, 0x0 ;  /* 0x0000000000487882 */ /* 0x001fe20000000000 */
[----:B-1----:R-:W-:Y:S02]  /*26e70*/  UIADD3.64 UR12, UPT, UPT, UR68, 0x4, URZ ;  /* 0x00000004440c7897 */ /* 0x002fe4000fffe0ff */
[----:B------:R-:W-:Y:S01]  /*26e80*/  UIADD3 UR70, UPT, UPT, UR8, 0x158, URZ ;  /* 0x0000015808467890 */ /* 0x000fe2000fffe0ff */
[----:B------:R-:W-:-:S08]  /*26e90*/  UMOV UR73, 0x4400010 ;  /* 0x0440001000497882 */ /* 0x000fd00000000000 */
[----:B------:R0:W-:Y:S02]  /*26ea0*/  UTCHMMA tmem[UR70], gdesc[UR12], tmem[UR8], tmem[UR72], idesc[UR73], UPT ;  /* 0x00ff480c460079ea */ /* 0x0001e4000b800008 */
[----:B0-----:R-:W-:Y:S01]  /*26eb0*/  UIADD3 UR72, UPT, UPT, UR8, 0x100000, URZ ;  /* 0x0010000008487890 */ /* 0x001fe2000fffe0ff */
[----:B------:R-:W-:Y:S01]  /*26ec0*/  R2UR.FILL UR13, R7 ;  /* 0x00000000070d72ca */ /* 0x000fe200004e0000 */
[----:B------:R-:W-:Y:S01]  /*26ed0*/  UMOV UR70, 0x0 ;  /* 0x0000000000467882 */ /* 0x000fe20000000000 */
[----:B------:R-:W-:-:S06]  /*26ee0*/  R2UR.FILL UR12, R8 ;  /* 0x00000000080c72ca */ /* 0x000fcc00004e0000 */
[----:B------:R0:W-:Y:S02]  /*26ef0*/  UTCHMMA tmem[UR4], gdesc[UR10], tmem[UR72], tmem[UR70], idesc[UR71], UPT ;  /* 0x00ff460a040079ea */ /* 0x0001e4000b800048 */
[----:B0-----:R-:W-:Y:S02]  /*26f00*/  UIADD3.64 UR10, UPT, UPT, UR68, 0x800, URZ ;  /* 0x00000800440a7897 */ /* 0x001fe4000fffe0ff */
[----:B------:R-:W-:Y:S02]  /*26f10*/  UIADD3 UR70, UPT, UPT, UR8, 0x100000, URZ ;  /* 0x0010000008467890 */ /* 0x000fe4000fffe0ff */
[----:B------:R-:W-:Y:S01]  /*26f20*/  UIADD3 UR71, UPT, UPT, UR8, 0x148, URZ ;  /* 0x0000014808477890 */ /* 0x000fe2000fffe0ff */
[----:B------:R-:W-:-:S08]  /*26f30*/  UMOV UR72, 0x0 ;  /* 0x0000000000487882 */ /* 0x000fd00000000000 */
[----:B------:R0:W-:Y:S02]  /*26f40*/  UTCHMMA tmem[UR71], gdesc[UR10], tmem[UR70], tmem[UR72], idesc[UR73], UPT ;  /* 0x00ff480a470079ea */ /* 0x0001e4000b800046 */
[----:B0-----:R-:W-:Y:S02]  /*26f50*/  UIADD3.64 UR10, UPT, UPT, UR68, 0x802, URZ ;  /* 0x00000802440a7897 */ /* 0x001fe4000fffe0ff */
[----:B------:R-:W-:Y:S02]  /*26f60*/  UIADD3 UR72, UPT, UPT, UR8, 0x100000, URZ ;  /* 0x0010000008487890 */ /* 0x000fe4000fffe0ff */
[----:B------:R-:W-:Y:S01]  /*26f70*/  UIADD3 UR73, UPT, UPT, UR8, 0x150, URZ ;  /* 0x0000015008497890 */ /* 0x000fe2000fffe0ff */
[----:B------:R-:W-:Y:S01]  /*26f80*/  UMOV UR70, 0x0 ;  /* 0x0000000000467882 */ /* 0x000fe20000000000 */
[----:B------:R-:W-:-:S07]  /*26f90*/  UMOV UR71, 0x4400010 ;  /* 0x0440001000477882 */ /* 0x000fce0000000000 */
[----:B------:R0:W-:Y:S02]  /*26fa0*/  UTCHMMA tmem[UR73], gdesc[UR10], tmem[UR72], tmem[UR70], idesc[UR71], UPT ;  /* 0x00ff460a490079ea */ /* 0x0001e4000b800048 */
[----:B0-----:R-:W-:Y:S02]  /*26fb0*/  UIADD3.64 UR10, UPT, UPT, UR68, 0x804, URZ ;  /* 0x00000804440a7897 */ /* 0x001fe4000fffe0ff */
[----:B------:R-:W-:Y:S02]  /*26fc0*/  UIADD3 UR70, UPT, UPT, UR8, 0x100000, URZ ;  /* 0x0010000008467890 */ /* 0x000fe4000fffe0ff */
[----:B------:R-:W-:Y:S01]  /*26fd0*/  UIADD3 UR71, UPT, UPT, UR8, 0x158, URZ ;  /* 0x0000015808477890 */ /* 0x000fe2000fffe0ff */
[----:B------:R-:W-:Y:S01]  /*26fe0*/  UMOV UR72, 0x0 ;  /* 0x0000000000487882 */ /* 0x000fe20000000000 */
[----:B------:R-:W-:-:S07]  /*26ff0*/  UMOV UR73, 0x4400010 ;  /* 0x0440001000497882 */ /* 0x000fce0000000000 */
[----:B------:R0:W-:Y:S02]  /*27000*/  UTCHMMA tmem[UR71], gdesc[UR10], tmem[UR70], tmem[UR72], idesc[UR73], UPT ;  /* 0x00ff480a470079ea */ /* 0x0001e4000b800046 */
[----:B0-----:R-:W-:Y:S02]  /*27010*/  @P1 R2UR UR70, R4 ;  /* 0x00000000044612ca */ /* 0x001fe400000e0000 */
[----:B------:R-:W-:Y:S02]  /*27020*/  R2UR.FILL UR11, R9 ;  /* 0x00000000090b72ca */ /* 0x000fe400004e0000 */
[----:B------:R-:W-:-:S09]  /*27030*/  R2UR.FILL UR10, R10 ;  /* 0x000000000a0a72ca */ /* 0x000fd200004e0000 */
[----:B------:R0:W-:Y:S01]  /*27040*/  UTCBAR [UR70], URZ ;  /* 0x000000ff460073e9 */ /* 0x0001e200080000ff */
[----:B------:R-:W-:-:S05]  /*27050*/  NOP ;  /* 0x0000000000007918 */ /* 0x000fca0000000000 */
.L_x_17:
[----:B------:R-:W2:Y:S01]  /*27060*/  LDL.LU R8, [R1+0x11c] ;  /* 0x00011c0001087983 */ /* 0x000ea20000300800 */
[----:B------:R-:W1:Y:S01]  /*27070*/  LDC R5, c[0x0][0x3d4] ;  /* 0x0000f500ff057b82 */ /* 0x000e620000000800 */
[----:B------:R-:W-:Y:S01]  /*27080*/  IADD3 R245, PT, PT, R245, 0x1, RZ ;  /* 0x00000001f5f57810 */ /* 0x000fe20007ffe0ff */
[----:B-----5:R-:W-:Y:S01]  /*27090*/  VIADD R247, R247, 0x40 ;  /* 0x00000040f7f77836 */ /* 0x020fe20000000000 */
[----:B------:R-:W-:Y:S01]  /*270a0*/  MOV R186, R6 ;  /* 0x0000000600ba7202 */ /* 0x000fe20000000f00 */
[----:B------:R-:W-:Y:S01]  /*270b0*/  IMAD.MOV.U32 R240, RZ, RZ, R244 ;  /* 0x000000fffff07224 */ /* 0x000fe200078e00f4 */
[----:B------:R-:W-:-:S03]  /*270c0*/  ISETP.GT.AND P1, PT, R245, 0x1, PT ;  /* 0x00000001f500780c */ /* 0x000fc60003f24270 */
[----:B------:R-:W3:Y:S01]  /*270d0*/  LDC R7, c[0x0][0x3c4] ;  /* 0x0000f100ff077b82 */ /* 0x000ee20000000800 */
[----:B------:R-:W-:-:S07]  /*270e0*/  SEL R245, R245, RZ, !P1 ;  /* 0x000000fff5f57207 */ /* 0x000fce0004800000 */
[----:B------:R-:W4:Y:S02]  /*270f0*/  LDC R4, c[0x0][0x3f0] ;  /* 0x0000fc00ff047b82 */ /* 0x000f240000000800 */
[----:B----4-:R-:W-:-:S04]  /*27100*/  IADD3 R4, PT, PT, R4, -0x40, RZ ;  /* 0xffffffc004047810 */ /* 0x010fc80007ffe0ff */
[----:B------:R-:W-:Y:S01]  /*27110*/  ISETP.GE.AND P2, PT, R247, R4, PT ;  /* 0x00000004f700720c */ /* 0x000fe20003f46270 */
[----:B--2---:R-:W-:Y:S01]  /*27120*/  FFMA R8, R0, R8, R249 ;  /* 0x0000000800087223 */ /* 0x004fe200000000f9 */
[----:B-1----:R-:W-:-:S04]  /*27130*/  IMAD.SHL.U32 R0, R5, 0x40, RZ ;  /* 0x0000004005007824 */ /* 0x002fc800078e00ff */
[----:B------:R-:W-:Y:S01]  /*27140*/  IMAD.IADD R2, R0, 0x1, R2 ;  /* 0x0000000100027824 */ /* 0x000fe200078e0202 */
[----:B------:R4:W-:Y:S01]  /*27150*/  STL [R1+0x11c], R8 ;  /* 0x00011c0801007387 */ /* 0x0009e20000100800 */
[----:B---3--:R-:W-:-:S04]  /*27160*/  IMAD.SHL.U32 R0, R7, 0x40, RZ ;  /* 0x0000004007007824 */ /* 0x008fc800078e00ff */
[----:B------:R-:W-:Y:S01]  /*27170*/  IMAD.IADD R3, R0, 0x1, R3 ;  /* 0x0000000100037824 */ /* 0x000fe200078e0203 */
[----:B------:R-:W-:-:S04]  /*27180*/  SEL R0, RZ, 0x1, !P1 ;  /* 0x00000001ff007807 */ /* 0x000fc80004800000 */
[----:B------:R-:W-:-:S05]  /*27190*/  LOP3.LUT R0, R6, R0, RZ, 0x3c, !PT ;  /* 0x0000000006007212 */ /* 0x000fca00078e3cff */
[----:B------:R4:W-:Y:S01]  /*271a0*/  STL [R1+0x120], R0 ;  /* 0x0001200001007387 */ /* 0x0009e20000100800 */
[----:B------:R-:W-:Y:S05]  /*271b0*/  @!P2 BRA `(.L_x_18) ;  /* 0xffffff4000b8a947 */ /* 0x000fea000383ffff */
.L_x_13:
[----:B------:R-:W3:Y:S01]  /*271c0*/  LDL.LU R4, [R1+0x11c] ;  /* 0x00011c0001047983 */ /* 0x000ee20000300800 */
[----:B--2-4-:R-:W2:Y:S02]  /*271d0*/  LDC R0, c[0x0][0x3f0] ;  /* 0x0000fc00ff007b82 */ /* 0x014ea40000000800 */
[----:B--2---:R-:W-:Y:S02]  /*271e0*/  ISETP.GE.AND P2, PT, R0, 0x1, PT ;  /* 0x000000010000780c */ /* 0x004fe40003f46270 */
[----:B---3--:R-:W-:-:S11]  /*271f0*/  FSETP.GT.AND P1, PT, |R4|, 8.50705917302346158658e+37, PT ;  /* 0x7e8000000400780b */ /* 0x008fd60003f24200 */
[----:B------:R-:W-:Y:S05]  /*27200*/  @!P2 BRA `(.L_x_19) ;  /* 0x00000000000ca947 */ /* 0x000fea0003800000 */
[----:B------:R-:W-:-:S04]  /*27210*/  IMAD.U32 R6, R6, -0x80000000, RZ ;  /* 0x8000000006067824 */ /* 0x000fc800078e00ff */
[----:B------:R-:W2:Y:S02]  /*27220*/  SYNCS.PHASECHK.TRANS64.TRYWAIT P2, [UR6], R6 ;  /* 0x00000006ff0075a7 */ /* 0x000ea40008041106 */
[----:B--2---:R-:W-:Y:S05]  /*27230*/  @!P2 BRA `(.L_x_20) ;  /* 0x0000009000c8a947 */ /* 0x004fea0003800000 */
.L_x_19:
[----:B------:R-:W-:Y:S01]  /*27240*/  BAR.SYNC.DEFER_BLOCKING 0x0 ;  /* 0x0000000000007b1d */ /* 0x000fe20000010000 */
[C---:B------:R-:W-:Y:S01]  /*27250*/  FSETP.GEU.AND P3, PT, |R4|.reuse, 1.175494350822287508e-38, PT ;  /* 0x008000000400780b */ /* 0x040fe20003f6e200 */
[C---:B------:R-:W-:Y:S01]  /*27260*/  FMUL R245, R4.reuse, 8388608 ;  /* 0x4b00000004f57820 */ /* 0x040fe20000400000 */
[----:B------:R-:W-:-:S04]  /*27270*/  FSETP.GEU.AND P2, PT, R4, 1.175494350822287508e-38, PT ;  /* 0x008000000400780b */ /* 0x000fc80003f4e000 */
[----:B------:R-:W-:Y:S01]  /*27280*/  FSEL R245, R245, R4, !P2 ;  /* 0x00000004f5f57208 */ /* 0x000fe20005000000 */
[----:B------:R-:W2:Y:S01]  /*27290*/  S2R R247, SR_TID.X ;  /* 0x0000000000f77919 */ /* 0x000ea20000002100 */
[----:B------:R-:W-:-:S05]  /*272a0*/  @P1 FMUL R4, R4, 0.25 ;  /* 0x3e80000004041820 */ /* 0x000fca0000400000 */
[----:B------:R-:W-:Y:S01]  /*272b0*/  @!P3 FMUL R4, R4, 16777216 ;  /* 0x4b8000000404b820 */ /* 0x000fe20000400000 */
[----:B------:R-:W3:Y:S02]  /*272c0*/  @!P0 SYNCS.CCTL.IV [UR9+0x40000] ;  /* 0x04000000ff0089b1 */ /* 0x000ee40008000009 */
[----:B---3--:R-:W-:Y:S06]  /*272d0*/  BAR.SYNC.DEFER_BLOCKING 0x0 ;  /* 0x0000000000007b1d */ /* 0x008fec0000010000 */
[----:B-----5:R-:W3:Y:S01]  /*272e0*/  LDTM.x64 R180, tmem[UR7] ;  /* 0x0000000700b479ee */ /* 0x020ee20008340000 */
[C---:B--2---:R-:W-:Y:S01]  /*272f0*/  SHF.L.U32 R0, R247.reuse, 0x7, RZ ;  /* 0x00000007f7007819 */ /* 0x044fe200000006ff */
[----:B------:R-:W-:-:S02]  /*27300*/  IMAD.SHL.U32 R246, R247, 0x10, RZ ;  /* 0x00000010f7f67824 */ /* 0x000fc400078e00ff */
[----:B------:R-:W-:Y:S01]  /*27310*/  IMAD.SHL.U32 R3, R247, 0x8, RZ ;  /* 0x00000008f7037824 */ /* 0x000fe200078e00ff */
[----:B------:R-:W-:Y:S02]  /*27320*/  LOP3.LUT R5, R0, 0x800, RZ, 0xc0, !PT ;  /* 0x0000080000057812 */ /* 0x000fe400078ec0ff */
[----:B------:R-:W2:Y:S01]  /*27330*/  MUFU.RCP R0, R4 ;  /* 0x0000000400007308 */ /* 0x000ea20000001000 */
[----:B------:R-:W-:Y:S01]  /*27340*/  LOP3.LUT R2, R246, 0xf0, RZ, 0xc0, !PT ;  /* 0x000000f0f6027812 */ /* 0x000fe200078ec0ff */
[----:B------:R-:W4:Y:S03]  /*27350*/  @!P0 SYNCS.CCTL.IV [UR9+0x40008] ;  /* 0x04000800ff0089b1 */ /* 0x000f260008000009 */
[----:B------:R-:W-:Y:S02]  /*27360*/  IADD3 R7, PT, PT, R2, UR9, R5 ;  /* 0x0000000902077c10 */ /* 0x000fe4000fffe005 */
[----:B------:R-:W-:Y:S01]  /*27370*/  LOP3.LUT R2, R3, 0x300, RZ, 0xc0, !PT ;  /* 0x0000030003027812 */ /* 0x000fe200078ec0ff */
[----:B---3--:R-:W-:Y:S01]  /*27380*/  @P1 FMUL R180, R180, 0.25 ;  /* 0x3e800000b4b41820 */ /* 0x008fe20000400000 */
[----:B------:R-:W-:Y:S01]  /*27390*/  @P1 FMUL R182, R182, 0.25 ;  /* 0x3e800000b6b61820 */ /* 0x000fe20000400000 */
[----:B------:R-:W-:Y:S01]  /*273a0*/  @P1 FMUL R184, R184, 0.25 ;  /* 0x3e800000b8b81820 */ /* 0x000fe20000400000 */
[----:B------:R-:W-:Y:S01]  /*273b0*/  @P1 FMUL R186, R186, 0.25 ;  /* 0x3e800000baba1820 */ /* 0x000fe20000400000 */
[----:B------:R-:W-:Y:S01]  /*273c0*/  @!P3 FMUL R180, R180, 16777216 ;  /* 0x4b800000b4b4b820 */ /* 0x000fe20000400000 */
[----:B------:R-:W-:Y:S01]  /*273d0*/  @!P3 FMUL R182, R182, 16777216 ;  /* 0x4b800000b6b6b820 */ /* 0x000fe20000400000 */
[----:B------:R-:W-:Y:S01]  /*273e0*/  @!P3 FMUL R184, R184, 16777216 ;  /* 0x4b800000b8b8b820 */ /* 0x000fe20000400000 */
[----:B------:R-:W-:Y:S01]  /*273f0*/  @!P3 FMUL R186, R186, 16777216 ;  /* 0x4b800000babab820 */ /* 0x000fe20000400000 */
[----:B------:R-:W-:Y:S01]  /*27400*/  @P1 FMUL R181, R181, 0.25 ;  /* 0x3e800000b5b51820 */ /* 0x000fe20000400000 */
        /* <DEDUP_REMOVED lines=11> */
[C---:B--2---:R-:W-:Y:S01]  /*274c0*/  FMUL R180, R0.reuse, R180 ;  /* 0x000000b400b47220 */ /* 0x044fe20000400000 */
[C---:B------:R-:W-:Y:S01]  /*274d0*/  FMUL R3, R0.reuse, R182 ;  /* 0x000000b600037220 */ /* 0x040fe20000400000 */
[C---:B------:R-:W-:Y:S01]  /*274e0*/  FMUL R184, R0.reuse, R184 ;  /* 0x000000b800b87220 */ /* 0x040fe20000400000 */
[----:B------:R-:W-:Y:S01]  /*274f0*/  FMUL R5, R0, R186 ;  /* 0x000000ba00057220 */ /* 0x000fe20000400000 */
[----:B------:R-:W-:Y:S01]  /*27500*/  @!P3 FMUL R181, R181, 16777216 ;  /* 0x4b800000b5b5b820 */ /* 0x000fe20000400000 */
        /* <DEDUP_REMOVED lines=22> */
[----:B------:R-:W-:Y:S01]  /*27670*/  FMUL R6, R0, R195 ;  /* 0x000000c300067220 */ /* 0x000fe20000400000 */
[----:B------:R-:W-:Y:S01]  /*27680*/  IADD3 R2, PT, PT, R2, R7, RZ ;  /* 0x0000000702027210 */ /* 0x000fe20007ffe0ff */
[----:B------:R-:W-:Y:S01]  /*27690*/  @P1 FMUL R196, R196, 0.25 ;  /* 0x3e800000c4c41820 */ /* 0x000fe20000400000 */
[----:B------:R-:W-:Y:S01]  /*276a0*/  F2FP.F16.F32.PACK_AB R248, R183, R248 ;  /* 0x000000f8b7f8723e */ /* 0x000fe200000000ff */
[----:B------:R-:W-:Y:S01]  /*276b0*/  @P1 FMUL R198, R198, 0.25 ;  /* 0x3e800000c6c61820 */ /* 0x000fe20000400000 */
[----:B--2---:R-:W-:Y:S01]  /*276c0*/  F2FP.F16.F32.PACK_AB R240, R3, R180 ;  /* 0x000000b403f0723e */ /* 0x004fe200000000ff */
[C---:B------:R-:W-:Y:S01]  /*276d0*/  FMUL R3, R0.reuse, R190 ;  /* 0x000000be00037220 */ /* 0x040fe20000400000 */
[----:B------:R-:W-:Y:S01]  /*276e0*/  F2FP.F16.F32.PACK_AB R241, R5, R184 ;  /* 0x000000b805f1723e */ /* 0x000fe200000000ff */
[----:B------:R-:W-:Y:S01]  /*276f0*/  FMUL R5, R0, R194 ;  /* 0x000000c200057220 */ /* 0x000fe20000400000 */
[----:B------:R-:W-:Y:S01]  /*27700*/  F2FP.F16.F32.PACK_AB R249, R4, R249 ;  /* 0x000000f904f9723e */ /* 0x000fe200000000ff */
[----:B------:R-:W-:Y:S01]  /*27710*/  @!P3 FMUL R196, R196, 16777216 ;  /* 0x4b800000c4c4b820 */ /* 0x000fe20000400000 */
[----:B------:R-:W-:Y:S01]  /*27720*/  F2FP.F16.F32.PACK_AB R242, R3, R188 ;  /* 0x000000bc03f2723e */ /* 0x000fe200000000ff */
[----:B------:R-:W-:Y:S01]  /*27730*/  @!P3 FMUL R198, R198, 16777216 ;  /* 0x4b800000c6c6b820 */ /* 0x000fe20000400000 */
[----:B------:R-:W-:Y:S01]  /*27740*/  F2FP.F16.F32.PACK_AB R250, R191, R250 ;  /* 0x000000fabffa723e */ /* 0x000fe200000000ff */
[----:B------:R-:W-:Y:S01]  /*27750*/  @P1 FMUL R204, R204, 0.25 ;  /* 0x3e800000cccc1820 */ /* 0x000fe20000400000 */
[----:B------:R-:W-:Y:S01]  /*27760*/  F2FP.F16.F32.PACK_AB R243, R5, R192 ;  /* 0x000000c005f3723e */ /* 0x000fe200000000ff */
[----:B------:R-:W-:Y:S01]  /*27770*/  @P1 FMUL R206, R206, 0.25 ;  /* 0x3e800000cece1820 */ /* 0x000fe20000400000 */
[----:B------:R-:W-:Y:S01]  /*27780*/  F2FP.F16.F32.PACK_AB R251, R6, R251 ;  /* 0x000000fb06fb723e */ /* 0x000fe200000000ff */
[----:B------:R-:W-:Y:S01]  /*27790*/  LDTM.x64 R132, tmem[UR7+0x40] ;  /* 0x00004007008479ee */ /* 0x000fe20008340000 */
[----:B-1----:R-:W-:Y:S01]  /*277a0*/  LDTM.x64 R68, tmem[UR7+0x80] ;  /* 0x00008007004479ee */ /* 0x002fe20008340000 */
[----:B------:R-:W1:Y:S01]  /*277b0*/  LDTM.x64 R4, tmem[UR7+0xc0] ;  /* 0x0000c007000479ee */ /* 0x000e620008340000 */
[----:B------:R-:W-:Y:S01]  /*277c0*/  NOP ;  /* 0x0000000000007918 */ /* 0x000fe20000000000 */
[----:B----4-:R-:W-:Y:S01]  /*277d0*/  STS.128 [R2], R240 ;  /* 0x000000f002007388 */ /* 0x010fe20000000c00 */
[C---:B------:R-:W-:Y:S01]  /*277e0*/  FMUL R196, R0.reuse, R196 ;  /* 0x000000c400c47220 */ /* 0x040fe20000400000 */
[----:B------:R-:W-:Y:S01]  /*277f0*/  FMUL R3, R0, R198 ;  /* 0x000000c600037220 */ /* 0x000fe20000400000 */
[----:B------:R-:W-:Y:S01]  /*27800*/  @!P3 FMUL R204, R204, 16777216 ;  /* 0x4b800000ccccb820 */ /* 0x000fe20000400000 */
[----:B------:R2:W-:Y:S01]  /*27810*/  STS.128 [R2+0x400], R248 ;  /* 0x000400f802007388 */ /* 0x0005e20000000c00 */
[----:B------:R-:W-:Y:S01]  /*27820*/  @!P3 FMUL R206, R206, 16777216 ;  /* 0x4b800000ceceb820 */ /* 0x000fe20000400000 */
[----:B------:R-:W-:Y:S01]  /*27830*/  @P1 FMUL R197, R197, 0.25 ;  /* 0x3e800000c5c51820 */ /* 0x000fe20000400000 */
        /* <DEDUP_REMOVED lines=13> */
[----:B--2---:R-:W-:Y:S01]  /*27910*/  F2FP.F16.F32.PACK_AB R248, R3, R196 ;  /* 0x000000c403f8723e */ /* 0x004fe200000000ff */
[C---:B------:R-:W-:Y:S01]  /*27920*/  FMUL R250, R0.reuse, R204 ;  /* 0x000000cc00fa7220 */ /* 0x040fe20000400000 */
[C---:B------:R-:W-:Y:S01]  /*27930*/  FMUL R3, R0.reuse, R206 ;  /* 0x000000ce00037220 */ /* 0x040fe20000400000 */
[----:B------:R-:W-:Y:S01]  /*27940*/  @P1 FMUL R209, R209, 0.25 ;  /* 0x3e800000d1d11820 */ /* 0x000fe20000400000 */
[----:B------:R-:W-:Y:S01]  /*27950*/  @P1 FMUL R211, R211, 0.25 ;  /* 0x3e800000d3d31820 */ /* 0x000fe20000400000 */
[C---:B------:R-:W-:Y:S01]  /*27960*/  FMUL R197, R0.reuse, R197 ;  /* 0x000000c500c57220 */ /* 0x040fe20000400000 */
[C---:B------:R-:W-:Y:S01]  /*27970*/  FMUL R198, R0.reuse, R199 ;  /* 0x000000c700c67220 */ /* 0x040fe20000400000 */
[----:B------:R-:W-:Y:S01]  /*27980*/  F2FP.F16.F32.PACK_AB R250, R3, R250 ;  /* 0x000000fa03fa723e */ /* 0x000fe200000000ff */
[C---:B------:R-:W-:Y:S01]  /*27990*/  FMUL R249, R0.reuse, R200 ;  /* 0x000000c800f97220 */ /* 0x040fe20000400000 */
[----:B------:R-:W-:Y:S01]  /*279a0*/  LOP3.LUT R3, R247, 0x7f, RZ, 0xc0, !PT ;  /* 0x0000007ff7037812 */ /* 0x000fe200078ec0ff */
[----:B------:R-:W-:Y:S01]  /*279b0*/  FMUL R202, R0, R202 ;  /* 0x000000ca00ca7220 */ /* 0x000fe20000400000 */
[----:B------:R-:W-:Y:S01]  /*279c0*/  @!P3 FMUL R208, R208, 16777216 ;  /* 0x4b800000d0d0b820 */ /* 0x000fe20000400000 */
[----:B------:R-:W-:Y:S01]  /*279d0*/  @!P3 FMUL R210, R210, 16777216 ;  /* 0x4b800000d2d2b820 */ /* 0x000fe20000400000 */
[----:B------:R-:W-:Y:S01]  /*279e0*/  LEA R252, R3, UR9, 0x4 ;  /* 0x0000000903fc7c11 */ /* 0x000fe2000f8e20ff */
[----:B-1----:R-:W-:Y:S01]  /*279f0*/  BAR.SYNC.DEFER_BLOCKING 0x0 ;  /* 0x0000000000007b1d */ /* 0x002fe20000010000 */
[----:B------:R-:W-:Y:S01]  /*27a00*/  @!P3 FMUL R201, R201, 16777216 ;  /* 0x4b800000c9c9b820 */ /* 0x000fe20000400000 */
[----:B------:R-:W-:Y:S01]  /*27a10*/  @!P3 FMUL R203, R203, 16777216 ;  /* 0x4b800000cbcbb820 */ /* 0x000fe20000400000 */
[----:B------:R-:W-:Y:S01]  /*27a20*/  @!P3 FMUL R205, R205, 16777216 ;  /* 0x4b800000cdcdb820 */ /* 0x000fe20000400000 */
[----:B------:R-:W-:Y:S01]  /*27a30*/  @!P3 FMUL R207, R207, 16777216 ;  /* 0x4b800000cfcfb820 */ /* 0x000fe20000400000 */
[----:B------:R-:W-:Y:S01]  /*27a40*/  @!P3 FMUL R209, R209, 16777216 ;  /* 0x4b800000d1d1b820 */ /* 0x000fe20000400000 */
[----:B------:R-:W-:Y:S01]  /*27a50*/  @!P3 FMUL R211, R211, 16777216 ;  /* 0x4b800000d3d3b820 */ /* 0x000fe20000400000 */
[----:B------:R-:W-:Y:S01]  /*27a60*/  F2FP.F16.F32.PACK_AB R196, R198, R197 ;  /* 0x000000c5c6c4723e */ /* 0x000fe200000000ff */
[----:B------:R-:W-:Y:S01]  /*27a70*/  STL [R1+0xa0], R252 ;  /* 0x0000a0fc01007387 */ /* 0x000fe20000100800 */
[----:B------:R-:W-:Y:S01]  /*27a80*/  F2FP.F16.F32.PACK_AB R249, R202, R249 ;  /* 0x000000f9caf9723e */ /* 0x000fe200000000ff */
[C---:B------:R-:W-:Y:S01]  /*27a90*/  FMUL R251, R0.reuse, R208 ;  /* 0x000000d000fb7220 */ /* 0x040fe20000400000 */
[C---:B------:R-:W-:Y:S01]  /*27aa0*/  FMUL R210, R0.reuse, R210 ;  /* 0x000000d200d27220 */ /* 0x040fe20000400000 */
[----:B------:R-:W1:Y:S01]  /*27ab0*/  LDS.128 R240, [R252] ;  /* 0x00000000fcf07984 */ /* 0x000e620000000c00 */
[C---:B------:R-:W-:Y:S01]  /*27ac0*/  FMUL R197, R0.reuse, R201 ;  /* 0x000000c900c57220 */ /* 0x040fe20000400000 */
[C---:B------:R-:W-:Y:S01]  /*27ad0*/  FMUL R200, R0.reuse, R203 ;  /* 0x000000cb00c87220 */ /* 0x040fe20000400000 */
[C---:B------:R-:W-:Y:S01]  /*27ae0*/  FMUL R198, R0.reuse, R205 ;  /* 0x000000cd00c67220 */ /* 0x040fe20000400000 */
[C---:B------:R-:W-:Y:S01]  /*27af0*/  FMUL R207, R0.reuse, R207 ;  /* 0x000000cf00cf7220 */ /* 0x040fe20000400000 */
[C---:B------:R-:W-:Y:S01]  /*27b00*/  FMUL R199, R0.reuse, R209 ;  /* 0x000000d100c77220 */ /* 0x040fe20000400000 */
[----:B------:R-:W-:Y:S01]  /*27b10*/  FMUL R202, R0, R211 ;  /* 0x000000d300ca7220 */ /* 0x000fe20000400000 */
[----:B------:R-:W-:-:S02]  /*27b20*/  F2FP.F16.F32.PACK_AB R251, R210, R251 ;  /* 0x000000fbd2fb723e */ /* 0x000fc400000000ff */
[----:B------:R-:W-:Y:S02]  /*27b30*/  F2FP.F16.F32.PACK_AB R197, R200, R197 ;  /* 0x000000c5c8c5723e */ /* 0x000fe400000000ff */
[----:B------:R-:W-:Y:S02]  /*27b40*/  F2FP.F16.F32.PACK_AB R198, R207, R198 ;  /* 0x000000c6cfc6723e */ /* 0x000fe400000000ff */
[----:B------:R-:W-:Y:S01]  /*27b50*/  F2FP.F16.F32.PACK_AB R199, R202, R199 ;  /* 0x000000c7cac7723e */ /* 0x000fe200000000ff */
[----:B-1----:R-:W-:Y:S04]  /*27b60*/  STL.64 [R1+0x10], R240 ;  /* 0x000010f001007387 */ /* 0x002fe80000100a00 */
[----:B------:R-:W-:Y:S04]  /*27b70*/  STL.64 [R1+0x18], R242 ;  /* 0x000018f201007387 */ /* 0x000fe80000100a00 */
[----:B------:R-:W1:Y:S01]  /*27b80*/  LDS.128 R240, [R252+0x800] ;  /* 0x00080000fcf07984 */ /* 0x000e620000000c00 */
[----:B------:R-:W-:Y:S01]  /*27b90*/  BAR.SYNC.DEFER_BLOCKING 0x0 ;  /* 0x0000000000007b1d */ /* 0x000fe20000010000 */
[----:B------:R-:W-:Y:S01]  /*27ba0*/  @P1 FMUL R212, R212, 0.25 ;  /* 0x3e800000d4d41820 */ /* 0x000fe20000400000 */
[----:B------:R-:W-:Y:S01]  /*27bb0*/  @P1 FMUL R214, R214, 0.25 ;  /* 0x3e800000d6d61820 */ /* 0x000fe20000400000 */
[----:B------:R-:W-:Y:S01]  /*27bc0*/  @P1 FMUL R220, R220, 0.25 ;  /* 0x3e800000dcdc1820 */ /* 0x000fe20000400000 */
[----:B------:R-:W-:Y:S01]  /*27bd0*/  @P1 FMUL R222, R222, 0.25 ;  /* 0x3e800000dede1820 */ /* 0x000fe20000400000 */
[----:B------:R-:W-:Y:S01]  /*27be0*/  @!P3 FMUL R212, R212, 16777216 ;  /* 0x4b800000d4d4b820 */ /* 0x000fe20000400000 */
[----:B------:R-:W-:Y:S01]  /*27bf0*/  @!P3 FMUL R214, R214, 16777216 ;  /* 0x4b800000d6d6b820 */ /* 0x000fe20000400000 */
[----:B------:R-:W-:Y:S01]  /*27c00*/  @P1 FMUL R224, R224, 0.25 ;  /* 0x3e800000e0e01820 */ /* 0x000fe20000400000 */
[----:B------:R-:W-:Y:S01]  /*27c10*/  @P1 FMUL R226, R226, 0.25 ;  /* 0x3e800000e2e21820 */ /* 0x000fe20000400000 */
[C---:B------:R-:W-:Y:S01]  /*27c20*/  FMUL R212, R0.reuse, R212 ;  /* 0x000000d400d47220 */ /* 0x040fe20000400000 */
[----:B------:R-:W-:Y:S01]  /*27c30*/  FMUL R201, R0, R214 ;  /* 0x000000d600c97220 */ /* 0x000fe20000400000 */
[----:B------:R-:W-:Y:S04]  /*27c40*/  STS.128 [R2], R248 ;  /* 0x000000f802007388 */ /* 0x000fe80000000c00 */
[----:B------:R2:W-:Y:S01]  /*27c50*/  STS.128 [R2+0x400], R196 ;  /* 0x000400c402007388 */ /* 0x0005e20000000c00 */
[----:B------:R-:W-:Y:S01]  /*27c60*/  BAR.SYNC.DEFER_BLOCKING 0x0 ;  /* 0x0000000000007b1d */ /* 0x000fe20000010000 */
[----:B------:R-:W-:Y:S01]  /*27c70*/  @!P3 FMUL R220, R220, 16777216 ;  /* 0x4b800000dcdcb820 */ /* 0x000fe20000400000 */
[----:B------:R-:W-:Y:S01]  /*27c80*/  @!P3 FMUL R222, R222, 16777216 ;  /* 0x4b800000dedeb820 */ /* 0x000fe20000400000 */
[----:B------:R-:W-:Y:S01]  /*27c90*/  @!P3 FMUL R224, R224, 16777216 ;  /* 0x4b800000e0e0b820 */ /* 0x000fe20000400000 */
[----:B------:R-:W-:-:S03]  /*27ca0*/  @!P3 FMUL R226, R226, 16777216 ;  /* 0x4b800000e2e2b820 */ /* 0x000fc60000400000 */
[----:B------:R-:W-:Y:S01]  /*27cb0*/  FMUL R224, R0, R224 ;  /* 0x000000e000e07220 */ /* 0x000fe20000400000 */
[----:B------:R-:W-:Y:S01]  /*27cc0*/  @P1 FMUL R216, R216, 0.25 ;  /* 0x3e800000d8d81820 */ /* 0x000fe20000400000 */
[----:B------:R-:W-:Y:S01]  /*27cd0*/  @P1 FMUL R218, R218, 0.25 ;  /* 0x3e800000dada1820 */ /* 0x000fe20000400000 */
[----:B------:R-:W-:Y:S01]  /*27ce0*/  @P1 FMUL R213, R213, 0.25 ;  /* 0x3e800000d5d51820 */ /* 0x000fe20000400000 */
[----:B------:R-:W-:Y:S01]  /*27cf0*/  @P1 FMUL R215, R215, 0.25 ;  /* 0x3e800000d7d71820 */ /* 0x000fe20000400000 */
[----:B--2---:R-:W-:Y:S01]  /*27d00*/  F2FP.F16.F32.PACK_AB R196, R201, R212 ;  /* 0x000000d4c9c4723e */ /* 0x004fe200000000ff */
[C---:B------:R-:W-:Y:S01]  /*27d10*/  FMUL R198, R0.reuse, R220 ;  /* 0x000000dc00c67220 */ /* 0x040fe20000400000 */
[C---:B------:R-:W-:Y:S01]  /*27d20*/  FMUL R199, R0.reuse, R222 ;  /* 0x000000de00c77220 */ /* 0x040fe20000400000 */
[----:B------:R-:W-:Y:S01]  /*27d30*/  FMUL R201, R0, R226 ;  /* 0x000000e200c97220 */ /* 0x000fe20000400000 */
[----:B------:R-:W-:Y:S01]  /*27d40*/  @P1 FMUL R217, R217, 0.25 ;  /* 0x3e800000d9d91820 */ /* 0x000fe20000400000 */
[----:B------:R-:W-:Y:S01]  /*27d50*/  @P1 FMUL R219, R219, 0.25 ;  /* 0x3e800000dbdb1820 */ /* 0x000fe20000400000 */
[----:B------:R-:W-:Y:S01]  /*27d60*/  @P1 FMUL R221, R221, 0.25 ;  /* 0x3e800000dddd1820 */ /* 0x000fe20000400000 */
[----:B------:R-:W-:Y:S01]  /*27d70*/  F2FP.F16.F32.PACK_AB R198, R199, R198 ;  /* 0x000000c6c7c6723e */ /* 0x000fe200000000ff */
[----:B------:R-:W-:Y:S01]  /*27d80*/  @P1 FMUL R223, R223, 0.25 ;  /* 0x3e800000dfdf1820 */ /* 0x000fe20000400000 */
[----:B------:R-:W-:Y:S01]  /*27d90*/  F2FP.F16.F32.PACK_AB R199, R201, R224 ;  /* 0x000000e0c9c7723e */ /* 0x000fe200000000ff */
[----:B------:R-:W-:Y:S01]  /*27da0*/  @P1 FMUL R225, R225, 0.25 ;  /* 0x3e800000e1e11820 */ /* 0x000fe20000400000 */
[----:B------:R-:W-:Y:S01]  /*27db0*/  @P1 FMUL R227, R227, 0.25 ;  /* 0x3e800000e3e31820 */ /* 0x000fe20000400000 */
[----:B------:R-:W2:Y:S04]  /*27dc0*/  LDS.128 R200, [R252] ;  /* 0x00000000fcc87984 */ /* 0x000ea80000000c00 */
[----:B------:R-:W-:Y:S01]  /*27dd0*/  LDS.128 R204, [R252+0x800] ;  /* 0x00080000fccc7984 */ /* 0x000fe20000000c00 */
[----:B------:R-:W-:Y:S01]  /*27de0*/  @!P3 FMUL R216, R216, 16777216 ;  /* 0x4b800000d8d8b820 */ /* 0x000fe20000400000 */
[----:B------:R-:W-:Y:S01]  /*27df0*/  @!P3 FMUL R218, R218, 16777216 ;  /* 0x4b800000dadab820 */ /* 0x000fe20000400000 */
[----:B------:R-:W-:Y:S01]  /*27e00*/  @!P3 FMUL R213, R213, 16777216 ;  /* 0x4b800000d5d5b820 */ /* 0x000fe20000400000 */
[----:B------:R-:W-:Y:S01]  /*27e10*/  @P1 FMUL R232, R232, 0.25 ;  /* 0x3e800000e8e81820 */ /* 0x000fe20000400000 */
[C---:B------:R-:W-:Y:S01]  /*27e20*/  FMUL R197, R0.reuse, R216 ;  /* 0x000000d800c57220 */ /* 0x040fe20000400000 */
[C---:B------:R-:W-:Y:S01]  /*27e30*/  FMUL R218, R0.reuse, R218 ;  /* 0x000000da00da7220 */ /* 0x040fe20000400000 */
[----:B------:R-:W-:Y:S01]  /*27e40*/  @!P3 FMUL R215, R215, 16777216 ;  /* 0x4b800000d7d7b820 */ /* 0x000fe20000400000 */
[----:B------:R-:W-:Y:S01]  /*27e50*/  FMUL R213, R0, R213 ;  /* 0x000000d500d57220 */ /* 0x000fe20000400000 */
[----:B------:R-:W-:Y:S01]  /*27e60*/  @!P3 FMUL R217, R217, 16777216 ;  /* 0x4b800000d9d9b820 */ /* 0x000fe20000400000 */
[----:B------:R-:W-:Y:S01]  /*27e70*/  @P1 FMUL R234, R234, 0.25 ;  /* 0x3e800000eaea1820 */ /* 0x000fe20000400000 */
[----:B------:R-:W-:Y:S01]  /*27e80*/  F2FP.F16.F32.PACK_AB R197, R218, R197 ;  /* 0x000000c5dac5723e */ /* 0x000fe200000000ff */
[----:B------:R-:W-:Y:S01]  /*27e90*/  BAR.SYNC.DEFER_BLOCKING 0x0 ;  /* 0x0000000000007b1d */ /* 0x000fe20000010000 */
[----:B------:R-:W-:Y:S01]  /*27ea0*/  FMUL R208, R0, R215 ;  /* 0x000000d700d07220 */ /* 0x000fe20000400000 */
[----:B------:R-:W-:Y:S01]  /*27eb0*/  @!P3 FMUL R219, R219, 16777216 ;  /* 0x4b800000dbdbb820 */ /* 0x000fe20000400000 */
[----:B------:R-:W-:Y:S01]  /*27ec0*/  @!P3 FMUL R221, R221, 16777216 ;  /* 0x4b800000ddddb820 */ /* 0x000fe20000400000 */
[----:B------:R-:W-:-:S03]  /*27ed0*/  @!P3 FMUL R223, R223, 16777216 ;  /* 0x4b800000dfdfb820 */ /* 0x000fc60000400000 */
[----:B------:R-:W-:Y:S01]  /*27ee0*/  FMUL R221, R0, R221 ;  /* 0x000000dd00dd7220 */ /* 0x000fe20000400000 */
[----:B------:R-:W-:Y:S01]  /*27ef0*/  @!P3 FMUL R225, R225, 16777216 ;  /* 0x4b800000e1e1b820 */ /* 0x000fe20000400000 */
[----:B------:R-:W-:Y:S01]  /*27f00*/  @!P3 FMUL R227, R227, 16777216 ;  /* 0x4b800000e3e3b820 */ /* 0x000fe20000400000 */
[----:B------:R-:W-:Y:S01]  /*27f10*/  @P1 FMUL R137, R137, 0.25 ;  /* 0x3e80000089891820 */ /* 0x000fe20000400000 */
[----:B------:R-:W-:Y:S01]  /*27f20*/  @P1 FMUL R109, R109, 0.25 ;  /* 0x3e8000006d6d1820 */ /* 0x000fe20000400000 */
[----:B------:R-:W-:Y:S01]  /*27f30*/  LOP3.LUT R246, R246, 0x30, RZ, 0xc0, !PT ;  /* 0x00000030f6f67812 */ /* 0x000fe200078ec0ff */
[----:B------:R-:W-:Y:S01]  /*27f40*/  FMUL R210, R0, R227 ;  /* 0x000000e300d27220 */ /* 0x000fe20000400000 */
[----:B------:R-:W-:Y:S01]  /*27f50*/  @P1 FMUL R5, R5, 0.25 ;  /* 0x3e80000005051820 */ /* 0x000fe20000400000 */
[----:B-1----:R-:W-:Y:S04]  /*27f60*/  STL.64 [R1], R240 ;  /* 0x000000f001007387 */ /* 0x002fe80000100a00 */
[----:B------:R1:W-:Y:S01]  /*27f70*/  STS.128 [R2], R196 ;  /* 0x000000c402007388 */ /* 0x0003e20000000c00 */
[----:B------:R-:W-:Y:S01]  /*27f80*/  @!P3 FMUL R232, R232, 16777216 ;  /* 0x4b800000e8e8b820 */ /* 0x000fe20000400000 */
[----:B------:R-:W-:Y:S01]  /*27f90*/  @!P3 FMUL R234, R234, 16777216 ;  /* 0x4b800000eaeab820 */ /* 0x000fe20000400000 */
[----:B------:R-:W-:Y:S01]  /*27fa0*/  @!P3 FMUL R137, R137, 16777216 ;  /* 0x4b8000008989b820 */ /* 0x000fe20000400000 */
[----:B------:R-:W-:Y:S01]  /*27fb0*/  @!P3 FMUL R109, R109, 16777216 ;  /* 0x4b8000006d6db820 */ /* 0x000fe20000400000 */
[----:B------:R-:W-:Y:S01]  /*27fc0*/  @!P3 FMUL R5, R5, 16777216 ;  /* 0x4b8000000505b820 */ /* 0x000fe20000400000 */
[----:B------:R3:W-:Y:S01]  /*27fd0*/  STL.64 [R1+0x8], R242 ;  /* 0x000008f201007387 */ /* 0x0007e20000100a00 */
[----:B-1----:R-:W-:Y:S01]  /*27fe0*/  F2FP.F16.F32.PACK_AB R196, R208, R213 ;  /* 0x000000d5d0c4723e */ /* 0x002fe200000000ff */
[C---:B------:R-:W-:Y:S01]  /*27ff0*/  FMUL R197, R0.reuse, R217 ;  /* 0x000000d900c57220 */ /* 0x040fe20000400000 */
[C---:B------:R-:W-:Y:S01]  /*28000*/  FMUL R198, R0.reuse, R219 ;  /* 0x000000db00c67220 */ /* 0x040fe20000400000 */
[C---:B------:R-:W-:Y:S01]  /*28010*/  FMUL R208, R0.reuse, R223 ;  /* 0x000000df00d07220 */ /* 0x040fe20000400000 */
[C---:B------:R-:W-:Y:S01]  /*28020*/  FMUL R199, R0.reuse, R225 ;  /* 0x000000e100c77220 */ /* 0x040fe20000400000 */
[C---:B------:R-:W-:Y:S01]  /*28030*/  FMUL R249, R0.reuse, R232 ;  /* 0x000000e800f97220 */ /* 0x040fe20000400000 */
[----:B------:R-:W-:Y:S01]  /*28040*/  FMUL R234, R0, R234 ;  /* 0x000000ea00ea7220 */ /* 0x000fe20000400000 */
[----:B------:R-:W-:Y:S01]  /*28050*/  F2FP.F16.F32.PACK_AB R197, R198, R197 ;  /* 0x000000c5c6c5723e */ /* 0x000fe200000000ff */
[----:B------:R-:W-:Y:S01]  /*28060*/  FMUL R215, R0, R137 ;  /* 0x0000008900d77220 */ /* 0x000fe20000400000 */
[----:B------:R-:W-:Y:S01]  /*28070*/  F2FP.F16.F32.PACK_AB R198, R208, R221 ;  /* 0x000000ddd0c6723e */ /* 0x000fe200000000ff */
[----:B------:R-:W-:Y:S01]  /*28080*/  VIADD R208, R245, 0xc0cafb0d ;  /* 0xc0cafb0df5d07836 */ /* 0x000fe20000000000 */
[----:B------:R-:W-:Y:S01]  /*28090*/  F2FP.F16.F32.PACK_AB R199, R210, R199 ;  /* 0x000000c7d2c7723e */ /* 0x000fe200000000ff */
[----:B------:R-:W-:Y:S01]  /*280a0*/  HFMA2 R210, -RZ, RZ, 1.443359375, -0.2030029296875 ;  /* 0x3dc6b27fffd27431 */ /* 0x000fe200000001ff */
[----:B---3--:R-:W3:Y:S02]  /*280b0*/  LDL.LU.64 R242, [R1+0x11a0] ;  /* 0x0011a00001f27983 */ /* 0x008ee40000300a00 */
[----:B------:R-:W-:-:S02]  /*280c0*/  LOP3.LUT R208, R208, 0xff800000, RZ, 0xc0, !PT ;  /* 0xff800000d0d07812 */ /* 0x000fc400078ec0ff */
[----:B------:R1:W-:Y:S03]  /*280d0*/  STS.128 [R2+0x400], R196 ;  /* 0x000400c402007388 */ /* 0x0003e60000000c00 */
[----:B------:R-:W-:Y:S02]  /*280e0*/  IMAD.IADD R209, R245, 0x1, -R208 ;  /* 0x00000001f5d17824 */ /* 0x000fe400078e0ad0 */
[C---:B------:R-:W-:Y:S01]  /*280f0*/  FMUL R137, R0.reuse, R109 ;  /* 0x0000006d00897220 */ /* 0x040fe20000400000 */
[----:B------:R-:W4:Y:S01]  /*28100*/  LDL.LU.64 R240, [R1+0x1198] ;  /* 0x0011980001f07983 */ /* 0x000f220000300a00 */
[----:B------:R-:W-:Y:S01]  /*28110*/  FMUL R109, R0, R5 ;  /* 0x00000005006d7220 */ /* 0x000fe20000400000 */
[----:B------:R-:W-:Y:S01]  /*28120*/  FADD R209, R209, -1 ;  /* 0xbf800000d1d17421 */ /* 0x000fe20000000000 */
[----:B------:R-:W-:Y:S01]  /*28130*/  F2FP.F16.F32.PACK_AB R5, R234, R249 ;  /* 0x000000f9ea05723e */ /* 0x000fe200000000ff */
[----:B------:R-:W-:Y:S01]  /*28140*/  @P1 FMUL R148, R148, 0.25 ;  /* 0x3e80000094941820 */ /* 0x000fe20000400000 */
[----:B------:R-:W-:Y:S01]  /*28150*/  ISETP.GE.U32.AND P0, PT, R245, 0x7f800000, PT ;  /* 0x7f800000f500780c */ /* 0x000fe20003f06070 */
[----:B------:R-:W-:Y:S01]  /*28160*/  FFMA.FTZ R210, R209, R210, -0.16845393180847167969 ;  /* 0xbe2c7f30d1d27423 */ /* 0x000fe200000100d2 */
[----:B------:R-:W-:Y:S01]  /*28170*/  @P1 FMUL R165, R165, 0.25 ;  /* 0x3e800000a5a51820 */ /* 0x000fe20000400000 */
[----:B------:R-:W-:Y:S01]  /*28180*/  @P1 FMUL R229, R229, 0.25 ;  /* 0x3e800000e5e51820 */ /* 0x000fe20000400000 */
[----:B------:R-:W-:Y:S01]  /*28190*/  @P1 FMUL R134, R134, 0.25 ;  /* 0x3e80000086861820 */ /* 0x000fe20000400000 */
[C---:B------:R-:W-:Y:S01]  /*281a0*/  FFMA.FTZ R210, R209.reuse, R210, 0.1716887056827545166 ;  /* 0x3e2fcf2ad1d27423 */ /* 0x040fe200000100d2 */
[----:B-1----:R-:W-:Y:S01]  /*281b0*/  I2FP.F32.S32 R197, R208 ;  /* 0x000000d000c57245 */ /* 0x002fe20000201400 */
[----:B------:R-:W-:Y:S01]  /*281c0*/  @P1 FMUL R228, R228, 0.25 ;  /* 0x3e800000e4e41820 */ /* 0x000fe20000400000 */
[----:B------:R-:W-:Y:S01]  /*281d0*/  FSEL R196, RZ, -23, P2 ;  /* 0xc1b80000ffc47808 */ /* 0x000fe20001000000 */
[----:B------:R-:W-:Y:S01]  /*281e0*/  FFMA.FTZ R210, R209, R210, -0.17900948226451873779 ;  /* 0xbe374e43d1d27423 */ /* 0x000fe200000100d2 */
[----:B------:R-:W-:Y:S01]  /*281f0*/  @P1 FMUL R133, R133, 0.25 ;  /* 0x3e80000085851820 */ /* 0x000fe20000400000 */
[----:B------:R-:W-:Y:S01]  /*28200*/  @P1 FMUL R166, R166, 0.25 ;  /* 0x3e800000a6a61820 */ /* 0x000fe20000400000 */
[----:B------:R-:W-:Y:S01]  /*28210*/  @P1 FMUL R170, R170, 0.25 ;  /* 0x3e800000aaaa1820 */ /* 0x000fe20000400000 */
[----:B------:R-:W-:Y:S01]  /*28220*/  FFMA.FTZ R210, R209, R210, 0.20512372255325317383 ;  /* 0x3e520bf4d1d27423 */ /* 0x000fe200000100d2 */
[----:B------:R-:W-:Y:S01]  /*28230*/  FFMA.FTZ R196, R197, 1.1920928955078125e-07, R196 ;  /* 0x34000000c5c47823 */ /* 0x000fe200000100c4 */
[----:B------:R-:W-:Y:S01]  /*28240*/  @P1 FMUL R76, R76, 0.25 ;  /* 0x3e8000004c4c1820 */ /* 0x000fe20000400000 */
[----:B------:R-:W-:Y:S01]  /*28250*/  @P1 FMUL R79, R79, 0.25 ;  /* 0x3e8000004f4f1820 */ /* 0x000fe20000400000 */
[----:B------:R-:W-:Y:S01]  /*28260*/  FFMA.FTZ R210, R209, R210, -0.24046532809734344482 ;  /* 0xbe763c8bd1d27423 */ /* 0x000fe200000100d2 */
[----:B------:R-:W-:Y:S01]  /*28270*/  @P1 FMUL R105, R105, 0.25 ;  /* 0x3e80000069691820 */ /* 0x000fe20000400000 */
[----:B------:R-:W-:Y:S01]  /*28280*/  @P1 FMUL R181, R181, 0.25 ;  /* 0x3e800000b5b51820 */ /* 0x000fe20000400000 */
[----:B------:R-:W-:Y:S01]  /*28290*/  @!P3 FMUL R148, R148, 16777216 ;  /* 0x4b8000009494b820 */ /* 0x000fe20000400000 */
[----:B------:R-:W-:Y:S01]  /*282a0*/  FFMA.FTZ R210, R209, R210, 0.28857114911079406738 ;  /* 0x3e93bf99d1d27423 */ /* 0x000fe200000100d2 */
[----:B------:R-:W-:Y:S01]  /*282b0*/  @!P3 FMUL R165, R165, 16777216 ;  /* 0x4b800000a5a5b820 */ /* 0x000fe20000400000 */
[----:B------:R-:W-:Y:S01]  /*282c0*/  @P1 FMUL R116, R116, 0.25 ;  /* 0x3e80000074741820 */ /* 0x000fe20000400000 */
[----:B------:R-:W-:Y:S01]  /*282d0*/  @!P3 FMUL R229, R229, 16777216 ;  /* 0x4b800000e5e5b820 */ /* 0x000fe20000400000 */
[----:B------:R-:W-:Y:S01]  /*282e0*/  FFMA.FTZ R210, R209, R210, -0.36067417263984680176 ;  /* 0xbeb8aa49d1d27423 */ /* 0x000fe200000100d2 */
[----:B------:R-:W-:Y:S01]  /*282f0*/  @P1 FMUL R156, R156, 0.25 ;  /* 0x3e8000009c9c1820 */ /* 0x000fe20000400000 */
[----:B------:R-:W-:Y:S01]  /*28300*/  @P1 FMUL R169, R169, 0.25 ;  /* 0x3e800000a9a91820 */ /* 0x000fe20000400000 */
[----:B------:R-:W-:Y:S01]  /*28310*/  @!P3 FMUL R134, R134, 16777216 ;  /* 0x4b8000008686b820 */ /* 0x000fe20000400000 */
[----:B------:R-:W-:Y:S01]  /*28320*/  FFMA.FTZ R210, R209, R210, 0.48089820146560668945 ;  /* 0x3ef6384ad1d27423 */ /* 0x000fe200000100d2 */
[----:B------:R-:W-:Y:S01]  /*28330*/  @P1 FMUL R89, R89, 0.25 ;  /* 0x3e80000059591820 */ /* 0x000fe20000400000 */
[----:B------:R-:W-:Y:S01]  /*28340*/  @P1 FMUL R91, R91, 0.25 ;  /* 0x3e8000005b5b1820 */ /* 0x000fe20000400000 */
[----:B------:R-:W-:Y:S01]  /*28350*/  @P1 FMUL R119, R119, 0.25 ;  /* 0x3e80000077771820 */ /* 0x000fe20000400000 */
[C---:B------:R-:W-:Y:S01]  /*28360*/  FFMA.FTZ R210, R209.reuse, R210, -0.72134751081466674805 ;  /* 0xbf38aa3bd1d27423 */ /* 0x040fe200000100d2 */
[----:B------:R-:W-:Y:S01]  /*28370*/  @P1 FMUL R120, R120, 0.25 ;  /* 0x3e80000078781820 */ /* 0x000fe20000400000 */
[----:B------:R-:W-:Y:S01]  /*28380*/  @!P3 FMUL R228, R228, 16777216 ;  /* 0x4b800000e4e4b820 */ /* 0x000fe20000400000 */
[----:B------:R-:W-:Y:S01]  /*28390*/  @P1 FMUL R152, R152, 0.25 ;  /* 0x3e80000098981820 */ /* 0x000fe20000400000 */
[----:B------:R-:W-:Y:S01]  /*283a0*/  FMUL R210, R209, R210 ;  /* 0x000000d2d1d27220 */ /* 0x000fe20000400000 */
[----:B------:R-:W-:Y:S01]  /*283b0*/  @P1 FMUL R153, R153, 0.25 ;  /* 0x3e80000099991820 */ /* 0x000fe20000400000 */
[----:B------:R-:W-:Y:S01]  /*283c0*/  @!P3 FMUL R133, R133, 16777216 ;  /* 0x4b8000008585b820 */ /* 0x000fe20000400000 */
[----:B------:R-:W-:Y:S01]  /*283d0*/  @!P3 FMUL R166, R166, 16777216 ;  /* 0x4b800000a6a6b820 */ /* 0x000fe20000400000 */
[----:B------:R-:W-:Y:S01]  /*283e0*/  FMUL R210, R209, R210 ;  /* 0x000000d2d1d27220 */ /* 0x000fe20000400000 */
[----:B------:R-:W-:Y:S01]  /*283f0*/  @!P3 FMUL R170, R170, 16777216 ;  /* 0x4b800000aaaab820 */ /* 0x000fe20000400000 */
[----:B------:R-:W-:Y:S01]  /*28400*/  @P1 FMUL R106, R106, 0.25 ;  /* 0x3e8000006a6a1820 */ /* 0x000fe20000400000 */
[----:B------:R-:W-:Y:S01]  /*28410*/  @P1 FMUL R107, R107, 0.25 ;  /* 0x3e8000006b6b1820 */ /* 0x000fe20000400000 */
[----:B------:R-:W-:Y:S01]  /*28420*/  FFMA.FTZ R209, R209, 1.4426950216293334961, R210 ;  /* 0x3fb8aa3bd1d17823 */ /* 0x000fe200000100d2 */
[----:B------:R-:W-:Y:S01]  /*28430*/  @P1 FMUL R122, R122, 0.25 ;  /* 0x3e8000007a7a1820 */ /* 0x000fe20000400000 */
[----:B------:R-:W-:Y:S01]  /*28440*/  @P1 FMUL R126, R126, 0.25 ;  /* 0x3e8000007e7e1820 */ /* 0x000fe20000400000 */
[----:B------:R-:W-:Y:S01]  /*28450*/  @P1 FMUL R12, R12, 0.25 ;  /* 0x3e8000000c0c1820 */ /* 0x000fe20000400000 */
[----:B------:R-:W-:Y:S01]  /*28460*/  FADD R209, R196, R209 ;  /* 0x000000d1c4d17221 */ /* 0x000fe20000000000 */
[--C-:B------:R-:W-:Y:S01]  /*28470*/  SHF.R.U32.HI R196, RZ, 0x2, R247.reuse ;  /* 0x00000002ffc47819 */ /* 0x100fe200000116f7 */
[----:B------:R-:W-:Y:S01]  /*28480*/  @P1 FMUL R13, R13, 0.25 ;  /* 0x3e8000000d0d1820 */ /* 0x000fe20000400000 */
[----:B------:R-:W-:Y:S01]  /*28490*/  @P1 FMUL R14, R14, 0.25 ;  /* 0x3e8000000e0e1820 */ /* 0x000fe20000400000 */
[----:B------:R-:W-:Y:S01]  /*284a0*/  @P1 FMUL R15, R15, 0.25 ;  /* 0x3e8000000f0f1820 */ /* 0x000fe20000400000 */
[----:B------:R-:W-:Y:S01]  /*284b0*/  LOP3.LUT R196, R196, 0x18, RZ, 0xc0, !PT ;  /* 0x00000018c4c47812 */ /* 0x000fe200078ec0ff */
[----:B------:R-:W-:Y:S01]  /*284c0*/  @P1 FMUL R20, R20, 0.25 ;  /* 0x3e80000014141820 */ /* 0x000fe20000400000 */
[----:B------:R-:W-:Y:S01]  /*284d0*/  @P1 FMUL R21, R21, 0.25 ;  /* 0x3e80000015151820 */ /* 0x000fe20000400000 */
[----:B------:R-:W-:Y:S01]  /*284e0*/  @P1 FMUL R22, R22, 0.25 ;  /* 0x3e80000016161820 */ /* 0x000fe20000400000 */
[----:B------:R-:W-:Y:S01]  /*284f0*/  LOP3.LUT R196, R196, 0x1f, R247, 0xf8, !PT ;  /* 0x0000001fc4c47812 */ /* 0x000fe200078ef8f7 */
[----:B------:R-:W-:Y:S01]  /*28500*/  @P1 FMUL R23, R23, 0.25 ;  /* 0x3e80000017171820 */ /* 0x000fe20000400000 */
[----:B------:R-:W-:Y:S01]  /*28510*/  @!P3 FMUL R76, R76, 16777216 ;  /* 0x4b8000004c4cb820 */ /* 0x000fe20000400000 */
[----:B------:R-:W-:Y:S01]  /*28520*/  @!P3 FMUL R79, R79, 16777216 ;  /* 0x4b8000004f4fb820 */ /* 0x000fe20000400000 */
[----:B------:R-:W-:Y:S01]  /*28530*/  @!P3 FMUL R105, R105, 16777216 ;  /* 0x4b8000006969b820 */ /* 0x000fe20000400000 */
[----:B------:R-:W-:-:S02]  /*28540*/  IMAD.SHL.U32 R197, R196, 0x8, RZ ;  /* 0x00000008c4c57824 */ /* 0x000fc400078e00ff */
[----:B------:R-:W-:Y:S01]  /*28550*/  @!P3 FMUL R181, R181, 16777216 ;  /* 0x4b800000b5b5b820 */ /* 0x000fe20000400000 */
[----:B------:R-:W-:Y:S02]  /*28560*/  @P0 IMAD.MOV.U32 R198, RZ, RZ, 0x7f800000 ;  /* 0x7f800000ffc60424 */ /* 0x000fe400078e00ff */
[C---:B------:R-:W-:Y:S01]  /*28570*/  FMUL R223, R0.reuse, R148 ;  /* 0x0000009400df7220 */ /* 0x040fe20000400000 */
[----:B------:R-:W-:Y:S01]  /*28580*/  FMUL R165, R0, R165 ;  /* 0x000000a500a57220 */ /* 0x000fe20000400000 */
[----:B------:R-:W-:Y:S01]  /*28590*/  LOP3.LUT R197, R197, 0xc0, RZ, 0xc0, !PT ;  /* 0x000000c0c5c57812 */ /* 0x000fe200078ec0ff */
[----:B------:R-:W-:Y:S01]  /*285a0*/  @!P3 FMUL R116, R116, 16777216 ;  /* 0x4b8000007474b820 */ /* 0x000fe20000400000 */
[----:B------:R-:W-:Y:S01]  /*285b0*/  FMUL R218, R0, R229 ;  /* 0x000000e500da7220 */ /* 0x000fe20000400000 */
[----:B------:R-:W-:Y:S01]  /*285c0*/  @!P3 FMUL R156, R156, 16777216 ;  /* 0x4b8000009c9cb820 */ /* 0x000fe20000400000 */
[----:B------:R-:W-:Y:S01]  /*285d0*/  IADD3 R197, PT, PT, R197, UR9, R246 ;  /* 0x00000009c5c57c10 */ /* 0x000fe2000fffe0f6 */
[----:B------:R-:W-:Y:S01]  /*285e0*/  @!P3 FMUL R169, R169, 16777216 ;  /* 0x4b800000a9a9b820 */ /* 0x000fe20000400000 */
[----:B------:R-:W-:Y:S01]  /*285f0*/  FMUL R225, R0, R134 ;  /* 0x0000008600e17220 */ /* 0x000fe20000400000 */
[----:B------:R-:W-:Y:S01]  /*28600*/  @!P3 FMUL R89, R89, 16777216 ;  /* 0x4b8000005959b820 */ /* 0x000fe20000400000 */
[----:B------:R-:W-:Y:S01]  /*28610*/  @!P3 FMUL R91, R91, 16777216 ;  /* 0x4b8000005b5bb820 */ /* 0x000fe20000400000 */
[----:B------:R1:W-:Y:S01]  /*28620*/  STL [R1+0x9c], R197 ;  /* 0x00009cc501007387 */ /* 0x0003e20000100800 */
[----:B------:R-:W-:Y:S01]  /*28630*/  @!P3 FMUL R119, R119, 16777216 ;  /* 0x4b8000007777b820 */ /* 0x000fe20000400000 */
[----:B------:R-:W-:Y:S01]  /*28640*/  @!P3 FMUL R120, R120, 16777216 ;  /* 0x4b8000007878b820 */ /* 0x000fe20000400000 */
[----:B------:R-:W-:Y:S01]  /*28650*/  FMUL R217, R0, R228 ;  /* 0x000000e400d97220 */ /* 0x000fe20000400000 */
[----:B------:R-:W2:Y:S01]  /*28660*/  LDL.LU R234, [R1+0xa0] ;  /* 0x0000a00001ea7983 */ /* 0x000ea20000300800 */
[----:B------:R-:W-:Y:S01]  /*28670*/  @!P3 FMUL R152, R152, 16777216 ;  /* 0x4b8000009898b820 */ /* 0x000fe20000400000 */
[----:B------:R-:W-:Y:S01]  /*28680*/  @!P3 FMUL R153, R153, 16777216 ;  /* 0x4b8000009999b820 */ /* 0x000fe20000400000 */
        /* <DEDUP_REMOVED lines=15> */
[C---:B------:R-:W-:Y:S01]  /*28780*/  FMUL R166, R0.reuse, R76 ;  /* 0x0000004c00a67220 */ /* 0x040fe20000400000 */
[C---:B------:R-:W-:Y:S01]  /*28790*/  FMUL R133, R0.reuse, R79 ;  /* 0x0000004f00857220 */ /* 0x040fe20000400000 */
[C---:B------:R-:W-:Y:S01]  /*287a0*/  FMUL R170, R0.reuse, R105 ;  /* 0x0000006900aa7220 */ /* 0x040fe20000400000 */
[----:B------:R-:W-:Y:S01]  /*287b0*/  @P0 FFMA.FTZ R209, R245, R198, +INF ;  /* 0x7f800000f5d10423 */ /* 0x000fe200000100c6 */
[----:B------:R-:W-:Y:S01]  /*287c0*/  FMUL R219, R0, R181 ;  /* 0x000000b500db7220 */ /* 0x000fe20000400000 */
[----:B------:R-:W-:-:S02]  /*287d0*/  IMAD.MOV.U32 R76, RZ, RZ, R165 ;  /* 0x000000ffff4c7224 */ /* 0x000fc400078e00a5 */
[C---:B------:R-:W-:Y:S01]  /*287e0*/  FMUL R105, R0.reuse, R116 ;  /* 0x0000007400697220 */ /* 0x040fe20000400000 */
[----:B------:R-:W-:Y:S01]  /*287f0*/  IMAD.MOV.U32 R79, RZ, RZ, R223 ;  /* 0x000000ffff4f7224 */ /* 0x000fe200078e00df */
[----:B------:R-:W-:Y:S01]  /*28800*/  FSETP.NEU.AND P0, PT, R245, RZ, PT ;  /* 0x000000fff500720b */ /* 0x000fe20003f0d000 */
        /* <DEDUP_REMOVED lines=8> */
[----:B------:R-:W-:Y:S01]  /*28890*/  MOV R89, R218 ;  /* 0x000000da00597202 */ /* 0x000fe20000000f00 */
[----:B------:R-:W-:-:S02]  /*288a0*/  IMAD.MOV.U32 R91, RZ, RZ, R217 ;  /* 0x000000ffff5b7224 */ /* 0x000fc400078e00d9 */
        /* <DEDUP_REMOVED lines=8> */
[----:B------:R-:W-:Y:S01]  /*28930*/  BAR.SYNC.DEFER_BLOCKING 0x0 ;  /* 0x0000000000007b1d */ /* 0x000fe20000010000 */
[C---:B------:R-:W-:Y:S01]  /*28940*/  FMUL R107, R0.reuse, R20 ;  /* 0x00000014006b7220 */ /* 0x040fe20000400000 */
[C---:B------:R-:W-:Y:S01]  /*28950*/  FMUL R106, R0.reuse, R21 ;  /* 0x00000015006a7220 */ /* 0x040fe20000400000 */
[C---:B------:R-:W-:Y:S01]  /*28960*/  FMUL R218, R0.reuse, R22 ;  /* 0x0000001600da7220 */ /* 0x040fe20000400000 */
[----:B------:R-:W-:Y:S01]  /*28970*/  FMUL R217, R0, R23 ;  /* 0x0000001700d97220 */ /* 0x000fe20000400000 */
[----:B------:R-:W-:Y:S01]  /*28980*/  @P1 FMUL R164, R164, 0.25 ;  /* 0x3e800000a4a41820 */ /* 0x000fe20000400000 */
[----:B------:R-:W-:Y:S01]  /*28990*/  @P1 FMUL R230, R230, 0.25 ;  /* 0x3e800000e6e61820 */ /* 0x000fe20000400000 */
[----:B------:R-:W-:Y:S01]  /*289a0*/  @P1 FMUL R72, R72, 0.25 ;  /* 0x3e80000048481820 */ /* 0x000fe20000400000 */
[----:B------:R-:W-:Y:S01]  /*289b0*/  @P1 FMUL R180, R180, 0.25 ;  /* 0x3e800000b4b41820 */ /* 0x000fe20000400000 */
        /* <DEDUP_REMOVED lines=11> */
[----:B------:R-:W-:Y:S01]  /*28a70*/  @!P3 FMUL R230, R230, 16777216 ;  /* 0x4b800000e6e6b820 */ /* 0x000fe20000400000 */
[----:B------:R-:W-:Y:S01]  /*28a80*/  @P1 FMUL R132, R132, 0.25 ;  /* 0x3e80000084841820 */ /* 0x000fe20000400000 */
[----:B------:R-:W-:Y:S01]  /*28a90*/  @P1 FMUL R135, R135, 0.25 ;  /* 0x3e80000087871820 */ /* 0x000fe20000400000 */
[----:B------:R-:W-:Y:S01]  /*28aa0*/  @!P3 FMUL R72, R72, 16777216 ;  /* 0x4b8000004848b820 */ /* 0x000fe20000400000 */
[----:B------:R-:W-:Y:S01]  /*28ab0*/  @P1 FMUL R168, R168, 0.25 ;  /* 0x3e800000a8a81820 */ /* 0x000fe20000400000 */
[----:B------:R-:W-:Y:S01]  /*28ac0*/  @!P3 FMUL R180, R180, 16777216 ;  /* 0x4b800000b4b4b820 */ /* 0x000fe20000400000 */
[----:B------:R-:W-:Y:S01]  /*28ad0*/  FMUL R164, R0, R164 ;  /* 0x000000a400a47220 */ /* 0x000fe20000400000 */
[----:B------:R-:W-:Y:S01]  /*28ae0*/  @P1 FMUL R68, R68, 0.25 ;  /* 0x3e80000044441820 */ /* 0x000fe20000400000 */
[----:B------:R-:W-:Y:S01]  /*28af0*/  @P1 FMUL R70, R70, 0.25 ;  /* 0x3e80000046461820 */ /* 0x000fe20000400000 */
        /* <DEDUP_REMOVED lines=26> */
[----:B------:R-:W-:Y:S01]  /*28ca0*/  FMUL R228, R0, R72 ;  /* 0x0000004800e47220 */ /* 0x000fe20000400000 */
[----:B------:R-:W-:Y:S01]  /*28cb0*/  @!P3 FMUL R168, R168, 16777216 ;  /* 0x4b800000a8a8b820 */ /* 0x000fe20000400000 */
[----:B------:R-:W-:Y:S01]  /*28cc0*/  FMUL R221, R0, R180 ;  /* 0x000000b400dd7220 */ /* 0x000fe20000400000 */
[----:B------:R-:W-:Y:S01]  /*28cd0*/  @!P3 FMUL R68, R68, 16777216 ;  /* 0x4b8000004444b820 */ /* 0x000fe20000400000 */
[----:B------:R-:W-:Y:S01]  /*28ce0*/  @!P3 FMUL R70, R70, 16777216 ;  /* 0x4b8000004646b820 */ /* 0x000fe20000400000 */
[----:B------:R-:W-:Y:S01]  /*28cf0*/  @!P3 FMUL R69, R69, 16777216 ;  /* 0x4b8000004545b820 */ /* 0x000fe20000400000 */
[----:B------:R-:W-:Y:S01]  /*28d00*/  @!P3 FMUL R71, R71, 16777216 ;  /* 0x4b8000004747b820 */ /* 0x000fe20000400000 */
[----:B------:R-:W-:Y:S01]  /*28d10*/  @!P3 FMUL R110, R110, 16777216 ;  /* 0x4b8000006e6eb820 */ /* 0x000fe20000400000 */
[----:B------:R-:W-:-:S02]  /*28d20*/  IMAD.MOV.U32 R72, RZ, RZ, R164 ;  /* 0x000000ffff487224 */ /* 0x000fc400078e00a4 */
[----:B------:R-:W-:Y:S01]  /*28d30*/  @!P3 FMUL R154, R154, 16777216 ;  /* 0x4b8000009a9ab820 */ /* 0x000fe20000400000 */
[C---:B------:R-:W-:Y:S01]  /*28d40*/  FMUL R222, R0.reuse, R149 ;  /* 0x0000009500de7220 */ /* 0x040fe20000400000 */
[C---:B------:R-:W-:Y:S01]  /*28d50*/  FMUL R220, R0.reuse, R182 ;  /* 0x000000b600dc7220 */ /* 0x040fe20000400000 */
[----:B------:R-:W-:Y:S01]  /*28d60*/  @!P3 FMUL R111, R111, 16777216 ;  /* 0x4b8000006f6fb820 */ /* 0x000fe20000400000 */
[----:B------:R-:W-:Y:S01]  /*28d70*/  @!P3 FMUL R121, R121, 16777216 ;  /* 0x4b8000007979b820 */ /* 0x000fe20000400000 */
        /* <DEDUP_REMOVED lines=8> */
[----:B------:R-:W-:-:S02]  /*28e00*/  IMAD.MOV.U32 R92, RZ, RZ, R216 ;  /* 0x000000ffff5c7224 */ /* 0x000fc400078e00d8 */
        /* <DEDUP_REMOVED lines=18> */
[----:B------:R-:W-:-:S02]  /*28f30*/  IMAD.MOV.U32 R69, RZ, RZ, R220 ;  /* 0x000000ffff457224 */ /* 0x000fc400078e00dc */
        /* <DEDUP_REMOVED lines=10> */
[----:B------:R-:W-:Y:S01]  /*28fe0*/  F2FP.F16.F32.PACK_AB R4, R92, R91 ;  /* 0x0000005b5c04723e */ /* 0x000fe200000000ff */
[----:B------:R-:W-:Y:S01]  /*28ff0*/  @P1 FMUL R74, R74, 0.25 ;  /* 0x3e8000004a4a1820 */ /* 0x000fe20000400000 */
        /* <DEDUP_REMOVED lines=24> */
[----:B------:R-:W-:Y:S01]  /*29180*/  FSEL R209, R209, -INF , P0 ;  /* 0xff800000d1d17808 */ /* 0x000fe20000000000 */
[----:B------:R-:W-:Y:S01]  /*29190*/  @!P3 FMUL R183, R183, 16777216 ;  /* 0x4b800000b7b7b820 */ /* 0x000fe20000400000 */
[----:B------:R-:W-:Y:S01]  /*291a0*/  @P1 FMUL R123, R123, 0.25 ;  /* 0x3e8000007b7b1820 */ /* 0x000fe20000400000 */
[----:B------:R-:W-:Y:S01]  /*291b0*/  @P1 FMUL R127, R127, 0.25 ;  /* 0x3e8000007f7f1820 */ /* 0x000fe20000400000 */
[----:B------:R-:W-:Y:S01]  /*291c0*/  @P1 FMUL R150, R150, 0.25 ;  /* 0x3e80000096961820 */ /* 0x000fe20000400000 */
[----:B------:R-:W-:Y:S01]  /*291d0*/  @P1 FMUL R151, R151, 0.25 ;  /* 0x3e80000097971820 */ /* 0x000fe20000400000 */
[----:B------:R-:W-:Y:S01]  /*291e0*/  @P1 FMUL R184, R184, 0.25 ;  /* 0x3e800000b8b81820 */ /* 0x000fe20000400000 */
        /* <DEDUP_REMOVED lines=19> */
[----:B------:R-:W-:-:S02]  /*29320*/  IMAD.MOV.U32 R74, RZ, RZ, R227 ;  /* 0x000000ffff4a7224 */ /* 0x000fc400078e00e3 */
[----:B---3--:R-:W-:Y:S01]  /*29330*/  @P1 FMUL R242, R242, 0.25 ;  /* 0x3e800000f2f21820 */ /* 0x008fe20000400000 */
[----:B------:R-:W-:Y:S01]  /*29340*/  @P1 FMUL R243, R243, 0.25 ;  /* 0x3e800000f3f31820 */ /* 0x000fe20000400000 */
[----:B------:R-:W-:Y:S01]  /*29350*/  @P1 FMUL R24, R24, 0.25 ;  /* 0x3e80000018181820 */ /* 0x000fe20000400000 */
[----:B------:R-:W-:Y:S01]  /*29360*/  @P1 FMUL R25, R25, 0.25 ;  /* 0x3e80000019191820 */ /* 0x000fe20000400000 */
[----:B------:R-:W-:Y:S01]  /*29370*/  @!P3 FMUL R242, R242, 16777216 ;  /* 0x4b800000f2f2b820 */ /* 0x000fe20000400000 */
[----:B------:R-:W-:Y:S01]  /*29380*/  @!P3 FMUL R243, R243, 16777216 ;  /* 0x4b800000f3f3b820 */ /* 0x000fe20000400000 */
[----:B------:R-:W-:Y:S01]  /*29390*/  @P1 FMUL R26, R26, 0.25 ;  /* 0x3e8000001a1a1820 */ /* 0x000fe20000400000 */
[----:B------:R-:W-:Y:S01]  /*293a0*/  @P1 FMUL R27, R27, 0.25 ;  /* 0x3e8000001b1b1820 */ /* 0x000fe20000400000 */
[----:B------:R-:W-:Y:S01]  /*293b0*/  FMUL R242, R0, R242 ;  /* 0x000000f200f27220 */ /* 0x000fe20000400000 */
[----:B----4-:R-:W-:Y:S01]  /*293c0*/  @P1 FMUL R240, R240, 0.25 ;  /* 0x3e800000f0f01820 */ /* 0x010fe20000400000 */
[----:B------:R-:W-:Y:S01]  /*293d0*/  @P1 FMUL R241, R241, 0.25 ;  /* 0x3e800000f1f11820 */ /* 0x000fe20000400000 */
[----:B------:R-:W-:Y:S01]  /*293e0*/  FMUL R243, R0, R243 ;  /* 0x000000f300f37220 */ /* 0x000fe20000400000 */
[----:B------:R-:W-:Y:S01]  /*293f0*/  @P1 FMUL R60, R60, 0.25 ;  /* 0x3e8000003c3c1820 */ /* 0x000fe20000400000 */
[----:B------:R-:W-:Y:S01]  /*29400*/  @!P3 FMUL R240, R240, 16777216 ;  /* 0x4b800000f0f0b820 */ /* 0x000fe20000400000 */
[----:B------:R-:W-:Y:S01]  /*29410*/  @!P3 FMUL R241, R241, 16777216 ;  /* 0x4b800000f1f1b820 */ /* 0x000fe20000400000 */
[----:B------:R-:W-:Y:S01]  /*29420*/  @P1 FMUL R61, R61, 0.25 ;  /* 0x3e8000003d3d1820 */ /* 0x000fe20000400000 */
[----:B------:R-:W-:Y:S01]  /*29430*/  @P1 FMUL R62, R62, 0.25 ;  /* 0x3e8000003e3e1820 */ /* 0x000fe20000400000 */
[C---:B------:R-:W-:Y:S01]  /*29440*/  FMUL R240, R0.reuse, R240 ;  /* 0x000000f000f07220 */ /* 0x040fe20000400000 */
[----:B------:R-:W-:Y:S01]  /*29450*/  FMUL R241, R0, R241 ;  /* 0x000000f100f17220 */ /* 0x000fe20000400000 */
[----:B------:R-:W-:Y:S01]  /*29460*/  @P1 FMUL R63, R63, 0.25 ;  /* 0x3e8000003f3f1820 */ /* 0x000fe20000400000 */
[----:B------:R-:W-:Y:S01]  /*29470*/  @!P3 FMUL R118, R118, 16777216 ;  /* 0x4b8000007676b820 */ /* 0x000fe20000400000 */
[----:B------:R-:W-:Y:S01]  /*29480*/  @!P3 FMUL R117, R117, 16777216 ;  /* 0x4b8000007575b820 */ /* 0x000fe20000400000 */
[----:B------:R-:W-:Y:S01]  /*29490*/  F2FP.F16.F32.PACK_AB R7, R242, R240 ;  /* 0x000000f0f207723e */ /* 0x000fe200000000ff */
[C---:B------:R-:W-:Y:S01]  /*294a0*/  FMUL R227, R0.reuse, R87 ;  /* 0x0000005700e37220 */ /* 0x040fe20000400000 */
[----:B------:R-:W-:Y:S01]  /*294b0*/  F2FP.F16.F32.PACK_AB R11, R243, R241 ;  /* 0x000000f1f30b723e */ /* 0x000fe200000000ff */
[----:B------:R-:W-:Y:S01]  /*294c0*/  FMUL R231, R0, R183 ;  /* 0x000000b700e77220 */ /* 0x000fe20000400000 */
[----:B------:R-:W-:Y:S01]  /*294d0*/  @!P3 FMUL R123, R123, 16777216 ;  /* 0x4b8000007b7bb820 */ /* 0x000fe20000400000 */
[----:B------:R-:W-:Y:S01]  /*294e0*/  @!P3 FMUL R127, R127, 16777216 ;  /* 0x4b8000007f7fb820 */ /* 0x000fe20000400000 */
[----:B------:R-:W-:Y:S01]  /*294f0*/  MOV R87, R226 ;  /* 0x000000e200577202 */ /* 0x000fe20000000f00 */
[----:B------:R-:W-:Y:S01]  /*29500*/  FFMA R3, R209, 0.69314718246459960938, R244 ;  /* 0x3f317218d1037823 */ /* 0x000fe200000000f4 */
[----:B------:R-:W-:Y:S01]  /*29510*/  @!P3 FMUL R150, R150, 16777216 ;  /* 0x4b8000009696b820 */ /* 0x000fe20000400000 */
        /* <DEDUP_REMOVED lines=14> */
[C---:B-1----:R-:W-:Y:S01]  /*29600*/  FMUL R197, R0.reuse, R141 ;  /* 0x0000008d00c57220 */ /* 0x042fe20000400000 */
[C---:B------:R-:W-:Y:S01]  /*29610*/  FMUL R143, R0.reuse, R143 ;  /* 0x0000008f008f7220 */ /* 0x040fe20000400000 */
[C---:B------:R-:W-:Y:S01]  /*29620*/  FMUL R144, R0.reuse, R144 ;  /* 0x0000009000907220 */ /* 0x040fe20000400000 */
[C---:B------:R-:W-:Y:S01]  /*29630*/  FMUL R146, R0.reuse, R146 ;  /* 0x0000009200927220 */ /* 0x040fe20000400000 */
[C---:B------:R-:W-:Y:S01]  /*29640*/  FMUL R145, R0.reuse, R145 ;  /* 0x0000009100917220 */ /* 0x040fe20000400000 */
[----:B------:R-:W-:Y:S01]  /*29650*/  FMUL R147, R0, R147 ;  /* 0x0000009300937220 */ /* 0x000fe20000400000 */
[----:B------:R-:W-:-:S02]  /*29660*/  IMAD.MOV.U32 R73, RZ, RZ, R252 ;  /* 0x000000ffff497224 */ /* 0x000fc400078e00fc */
[----:B------:R-:W-:Y:S01]  /*29670*/  @!P3 FMUL R24, R24, 16777216 ;  /* 0x4b8000001818b820 */ /* 0x000fe20000400000 */
[----:B------:R-:W-:Y:S02]  /*29680*/  IMAD.MOV.U32 R88, RZ, RZ, R251 ;  /* 0x000000ffff587224 */ /* 0x000fe400078e00fb */
[----:B------:R-:W-:Y:S01]  /*29690*/  @!P3 FMUL R25, R25, 16777216 ;  /* 0x4b8000001919b820 */ /* 0x000fe20000400000 */
[----:B------:R-:W-:Y:S02]  /*296a0*/  IMAD.MOV.U32 R90, RZ, RZ, R225 ;  /* 0x000000ffff5a7224 */ /* 0x000fe400078e00e1 */
        /* <DEDUP_REMOVED lines=39> */
[----:B--2---:R-:W1:Y:S01]  /*29920*/  LDS.128 R20, [R234] ;  /* 0x00000000ea147984 */ /* 0x004e620000000c00 */
[----:B------:R-:W-:Y:S01]  /*29930*/  @P1 FMUL R75, R75, 0.25 ;  /* 0x3e8000004b4b1820 */ /* 0x000fe20000400000 */
[----:B------:R-:W-:Y:S01]  /*29940*/  @P1 FMUL R93, R93, 0.25 ;  /* 0x3e8000005d5d1820 */ /* 0x000fe20000400000 */
[----:B------:R-:W-:Y:S01]  /*29950*/  @P1 FMUL R64, R64, 0.25 ;  /* 0x3e80000040401820 */ /* 0x000fe20000400000 */
[----:B------:R-:W-:Y:S01]  /*29960*/  LDS.128 R12, [R234+0x800] ;  /* 0x00080000ea0c7984 */ /* 0x000fe20000000c00 */
[----:B------:R-:W-:Y:S01]  /*29970*/  F2FP.F16.F32.PACK_AB R24, R90, R88 ;  /* 0x000000585a18723e */ /* 0x000fe200000000ff */
[----:B------:R-:W-:Y:S01]  /*29980*/  @!P3 FMUL R77, R77, 16777216 ;  /* 0x4b8000004d4db820 */ /* 0x000fe20000400000 */
[----:B------:R-:W-:Y:S01]  /*29990*/  F2FP.F16.F32.PACK_AB R60, R248, R87 ;  /* 0x00000057f83c723e */ /* 0x000fe200000000ff */
[----:B------:R-:W-:Y:S01]  /*299a0*/  BAR.SYNC.DEFER_BLOCKING 0x0 ;  /* 0x0000000000007b1d */ /* 0x000fe20000010000 */
[----:B------:R-:W-:Y:S01]  /*299b0*/  F2FP.F16.F32.PACK_AB R25, R214, R247 ;  /* 0x000000f7d619723e */ /* 0x000fe200000000ff */
[----:B------:R-:W-:Y:S01]  /*299c0*/  @!P3 FMUL R85, R85, 16777216 ;  /* 0x4b8000005555b820 */ /* 0x000fe20000400000 */
[----:B------:R-:W-:Y:S01]  /*299d0*/  F2FP.F16.F32.PACK_AB R61, R209, R215 ;  /* 0x000000d7d13d723e */ /* 0x000fe200000000ff */
[----:B------:R-:W-:Y:S01]  /*299e0*/  @P1 FMUL R94, R94, 0.25 ;  /* 0x3e8000005e5e1820 */ /* 0x000fe20000400000 */
        /* <DEDUP_REMOVED lines=19> */
[----:B------:R-:W-:Y:S01]  /*29b20*/  STS.128 [R2], R4 ;  /* 0x0000000402007388 */ /* 0x000fe20000000c00 */
[----:B------:R-:W-:Y:S01]  /*29b30*/  @P1 FMUL R188, R188, 0.25 ;  /* 0x3e800000bcbc1820 */ /* 0x000fe20000400000 */
[----:B------:R-:W-:Y:S01]  /*29b40*/  @P1 FMUL R190, R190, 0.25 ;  /* 0x3e800000bebe1820 */ /* 0x000fe20000400000 */
[----:B------:R-:W-:Y:S01]  /*29b50*/  @P1 FMUL R189, R189, 0.25 ;  /* 0x3e800000bdbd1820 */ /* 0x000fe20000400000 */
[----:B------:R-:W-:Y:S01]  /*29b60*/  STS.128 [R2+0x400], R8 ;  /* 0x0004000802007388 */ /* 0x000fe20000000c00 */
[----:B------:R-:W-:Y:S01]  /*29b70*/  @P1 FMUL R191, R191, 0.25 ;  /* 0x3e800000bfbf1820 */ /* 0x000fe20000400000 */
[----:B------:R-:W-:Y:S01]  /*29b80*/  @P1 FMUL R192, R192, 0.25 ;  /* 0x3e800000c0c01820 */ /* 0x000fe20000400000 */
[----:B------:R-:W-:Y:S01]  /*29b90*/  @P1 FMUL R194, R194, 0.25 ;  /* 0x3e800000c2c21820 */ /* 0x000fe20000400000 */
[----:B------:R-:W-:Y:S01]  /*29ba0*/  BAR.SYNC.DEFER_BLOCKING 0x0 ;  /* 0x0000000000007b1d */ /* 0x000fe20000010000 */
        /* <DEDUP_REMOVED lines=23> */
[----:B------:R-:W2:Y:S01]  /*29d20*/  LDS.128 R8, [R234] ;  /* 0x00000000ea087984 */ /* 0x000ea20000000c00 */
[----:B------:R-:W-:Y:S01]  /*29d30*/  @P1 FMUL R125, R125, 0.25 ;  /* 0x3e8000007d7d1820 */ /* 0x000fe20000400000 */
[----:B------:R-:W-:Y:S01]  /*29d40*/  @P1 FMUL R128, R128, 0.25 ;  /* 0x3e80000080801820 */ /* 0x000fe20000400000 */
[----:B------:R-:W-:Y:S01]  /*29d50*/  @P1 FMUL R130, R130, 0.25 ;  /* 0x3e80000082821820 */ /* 0x000fe20000400000 */
[----:B------:R-:W-:Y:S01]  /*29d60*/  LDS.128 R4, [R234+0x800] ;  /* 0x00080000ea047984 */ /* 0x000fe20000000c00 */
        /* <DEDUP_REMOVED lines=49> */
[----:B------:R-:W-:Y:S01]  /*2a080*/  @!P3 FMUL R30, R30, 16777216 ;  /* 0x4b8000001e1eb820 */ /* 0x000fe20000400000 */
[----:B------:R-:W-:Y:S01]  /*2a090*/  @!P3 FMUL R75, R75, 16777216 ;  /* 0x4b8000004b4bb820 */ /* 0x000fe20000400000 */
[----:B------:R-:W-:Y:S01]  /*2a0a0*/  @!P3 FMUL R93, R93, 16777216 ;  /* 0x4b8000005d5db820 */ /* 0x000fe20000400000 */
[----:B------:R-:W-:Y:S01]  /*2a0b0*/  FMUL R77, R0, R85 ;  /* 0x00000055004d7220 */ /* 0x000fe20000400000 */
[----:B------:R-:W-:Y:S01]  /*2a0c0*/  @!P3 FMUL R64, R64, 16777216 ;  /* 0x4b8000004040b820 */ /* 0x000fe20000400000 */
[----:B------:R-:W-:Y:S01]  /*2a0d0*/  @!P3 FMUL R94, R94, 16777216 ;  /* 0x4b8000005e5eb820 */ /* 0x000fe20000400000 */
[C---:B------:R-:W-:Y:S01]  /*2a0e0*/  FMUL R140, R0.reuse, R78 ;  /* 0x0000004e008c7220 */ /* 0x040fe20000400000 */
[----:B------:R-:W-:Y:S01]  /*2a0f0*/  FMUL R84, R0, R84 ;  /* 0x0000005400547220 */ /* 0x000fe20000400000 */
[----:B------:R-:W-:Y:S01]  /*2a100*/  MOV R85, R224 ;  /* 0x000000e000557202 */ /* 0x000fe20000000f00 */
[----:B------:R-:W-:Y:S01]  /*2a110*/  @!P3 FMUL R36, R36, 16777216 ;  /* 0x4b8000002424b820 */ /* 0x000fe20000400000 */
[----:B------:R-:W3:Y:S01]  /*2a120*/  LDS.128 R60, [R234] ;  /* 0x00000000ea3c7984 */ /* 0x000ee20000000c00 */
[----:B------:R-:W-:Y:S01]  /*2a130*/  @!P3 FMUL R171, R171, 16777216 ;  /* 0x4b800000ababb820 */ /* 0x000fe20000400000 */
[----:B------:R-:W-:Y:S01]  /*2a140*/  @!P3 FMUL R172, R172, 16777216 ;  /* 0x4b800000acacb820 */ /* 0x000fe20000400000 */
[----:B------:R-:W-:Y:S01]  /*2a150*/  @!P3 FMUL R174, R174, 16777216 ;  /* 0x4b800000aeaeb820 */ /* 0x000fe20000400000 */
[----:B------:R-:W-:Y:S01]  /*2a160*/  LDS.128 R24, [R234+0x800] ;  /* 0x00080000ea187984 */ /* 0x000fe20000000c00 */
        /* <DEDUP_REMOVED lines=43> */
[----:B------:R-:W-:Y:S01]  /*2a420*/  MOV R78, R134 ;  /* 0x00000086004e7202 */ /* 0x000fe20000000f00 */
        /* <DEDUP_REMOVED lines=41> */
[----:B------:R-:W-:Y:S01]  /*2a6c0*/  @!P3 FMUL R67, R67, 16777216 ;  /* 0x4b8000004343b820 */ /* 0x000fe20000400000 */
[C---:B------:R-:W-:Y:S01]  /*2a6d0*/  FMUL R134, R0.reuse, R30 ;  /* 0x0000001e00867220 */ /* 0x040fe20000400000 */
[C---:B------:R-:W-:Y:S01]  /*2a6e0*/  FMUL R167, R0.reuse, R75 ;  /* 0x0000004b00a77220 */ /* 0x040fe20000400000 */
[C---:B------:R-:W-:Y:S01]  /*2a6f0*/  FMUL R139, R0.reuse, R93 ;  /* 0x0000005d008b7220 */ /* 0x040fe20000400000 */
[C---:B------:R-:W-:Y:S01]  /*2a700*/  FMUL R30, R0.reuse, R64 ;  /* 0x00000040001e7220 */ /* 0x040fe20000400000 */
[----:B------:R-:W-:Y:S01]  /*2a710*/  MOV R75, R132 ;  /* 0x00000084004b7202 */ /* 0x000fe20000000f00 */
[C---:B------:R-:W-:Y:S01]  /*2a720*/  FMUL R138, R0.reuse, R94 ;  /* 0x0000005e008a7220 */ /* 0x040fe20000400000 */
[C---:B------:R-:W-:Y:S01]  /*2a730*/  FMUL R93, R0.reuse, R36 ;  /* 0x00000024005d7220 */ /* 0x040fe20000400000 */
[----:B------:R-:W-:Y:S01]  /*2a740*/  F2FP.F16.F32.PACK_AB R64, R85, R79 ;  /* 0x0000004f5540723e */ /* 0x000fe200000000ff */
        /* <DEDUP_REMOVED lines=78> */
[----:B------:R-:W-:Y:S01]  /*2ac30*/  MOV R85, R84 ;  /* 0x0000005400557202 */ /* 0x000fe20000000f00 */
[----:B------:R-:W-:Y:S01]  /*2ac40*/  FMUL R0, R0, R67 ;  /* 0x0000004300007220 */ /* 0x000fe20000400000 */
[----:B------:R-:W-:Y:S01]  /*2ac50*/  IMAD.MOV.U32 R84, RZ, RZ, R71 ;  /* 0x000000ffff547224 */ /* 0x000fe200078e0047 */
[----:B------:R-:W-:Y:S01]  /*2ac60*/  MOV R90, R69 ;  /* 0x00000045005a7202 */ /* 0x000fe20000000f00 */
[----:B------:R-:W-:Y:S01]  /*2ac70*/  IMAD.MOV.U32 R88, RZ, RZ, R70 ;  /* 0x000000ffff587224 */ /* 0x000fe200078e0046 */
[----:B------:R-:W-:-:S02]  /*2ac80*/  F2FP.F16.F32.PACK_AB R68, R246, R68 ;  /* 0x00000044f644723e */ /* 0x000fc400000000ff */
[----:B------:R-:W-:Y:S02]  /*2ac90*/  F2FP.F16.F32.PACK_AB R65, R212, R245 ;  /* 0x000000f5d441723e */ /* 0x000fe400000000ff */
[----:B------:R-:W-:Y:S02]  /*2aca0*/  F2FP.F16.F32.PACK_AB R69, R199, R213 ;  /* 0x000000d5c745723e */ /* 0x000fe400000000ff */
[----:B------:R-:W-:Y:S02]  /*2acb0*/  F2FP.F16.F32.PACK_AB R66, R158, R198 ;  /* 0x000000c69e42723e */ /* 0x000fe400000000ff */
[----:B------:R-:W-:Y:S02]  /*2acc0*/  F2FP.F16.F32.PACK_AB R70, R159, R157 ;  /* 0x0000009d9f46723e */ /* 0x000fe400000000ff */
[----:B------:R-:W-:Y:S01]  /*2acd0*/  F2FP.F16.F32.PACK_AB R67, R162, R160 ;  /* 0x000000a0a243723e */ /* 0x000fe200000000ff */
[----:B------:R-:W-:Y:S01]  /*2ace0*/  BAR.SYNC.DEFER_BLOCKING 0x0 ;  /* 0x0000000000007b1d */ /* 0x000fe20000010000 */
[----:B------:R-:W-:-:S05]  /*2acf0*/  F2FP.F16.F32.PACK_AB R71, R163, R161 ;  /* 0x000000a1a347723e */ /* 0x000fca00000000ff */
[----:B------:R-:W-:Y:S04]  /*2ad00*/  STS.128 [R2], R64 ;  /* 0x0000004002007388 */ /* 0x000fe80000000c00 */
[----:B------:R-:W-:Y:S01]  /*2ad10*/  STS.128 [R2+0x400], R68 ;  /* 0x0004004402007388 */ /* 0x000fe20000000c00 */
[----:B------:R-:W-:Y:S01]  /*2ad20*/  BAR.SYNC.DEFER_BLOCKING 0x0 ;  /* 0x0000000000007b1d */ /* 0x000fe20000010000 */
[----:B------:R-:W-:Y:S01]  /*2ad30*/  IMAD.MOV.U32 R87, RZ, RZ, R77 ;  /* 0x000000ffff577224 */ /* 0x000fe200078e004d */
[----:B------:R-:W-:Y:S01]  /*2ad40*/  F2FP.F16.F32.PACK_AB R72, R78, R72 ;  /* 0x000000484e48723e */ /* 0x000fe200000000ff */
[----:B------:R-:W-:Y:S01]  /*2ad50*/  IMAD.MOV.U32 R92, RZ, RZ, R75 ;  /* 0x000000ffff5c7224 */ /* 0x000fe200078e004b */
[----:B------:R-:W-:Y:S01]  /*2ad60*/  MOV R100, R73 ;  /* 0x0000004900647202 */ /* 0x000fe20000000f00 */
[----:B------:R-:W-:Y:S01]  /*2ad70*/  IMAD.MOV.U32 R95, RZ, RZ, R74 ;  /* 0x000000ffff5f7224 */ /* 0x000fe200078e004a */
[----:B------:R-:W4:Y:S04]  /*2ad80*/  LDS.128 R68, [R234] ;  /* 0x00000000ea447984 */ /* 0x000f280000000c00 */
[----:B------:R-:W-:Y:S01]  /*2ad90*/  LDS.128 R64, [R234+0x800] ;  /* 0x00080000ea407984 */ /* 0x000fe20000000c00 */
        /* <DEDUP_REMOVED lines=11> */
[----:B------:R-:W-:Y:S01]  /*2ae50*/  F2FP.F16.F32.PACK_AB R84, R90, R84 ;  /* 0x000000545a54723e */ /* 0x000fe200000000ff */
[----:B------:R-:W-:Y:S01]  /*2ae60*/  IMAD.MOV.U32 R104, RZ, RZ, R87 ;  /* 0x000000ffff687224 */ /* 0x000fe200078e0057 */
[----:B------:R-:W-:Y:S01]  /*2ae70*/  MOV R249, R85 ;  /* 0x0000005500f97202 */ /* 0x000fe20000000f00 */
[----:B------:R-:W-:Y:S02]  /*2ae80*/  IMAD.MOV.U32 R235, RZ, RZ, R86 ;  /* 0x000000ffffeb7224 */ /* 0x000fe400078e0056 */
[----:B------:R-:W0:Y:S04]  /*2ae90*/  LDS.128 R76, [R234] ;  /* 0x00000000ea4c7984 */ /* 0x000e280000000c00 */
        /* <DEDUP_REMOVED lines=10> */
[----:B------:R0:W-:Y:S01]  /*2af40*/  STS.128 [R2+0x400], R88 ;  /* 0x0004005802007388 */ /* 0x0001e20000000c00 */
[----:B------:R-:W-:Y:S01]  /*2af50*/  BAR.SYNC.DEFER_BLOCKING 0x0 ;  /* 0x0000000000007b1d */ /* 0x000fe20000010000 */
[----:B------:R-:W-:Y:S02]  /*2af60*/  F2FP.F16.F32.PACK_AB R92, R100, R92 ;  /* 0x0000005c645c723e */ /* 0x000fe400000000ff */
[----:B------:R-:W-:Y:S02]  /*2af70*/  F2FP.F16.F32.PACK_AB R100, R229, R95 ;  /* 0x0000005fe564723e */ /* 0x000fe400000000ff */
[----:B------:R-:W-:-:S02]  /*2af80*/  F2FP.F16.F32.PACK_AB R95, R82, R80 ;  /* 0x00000050525f723e */ /* 0x000fc400000000ff */
[----:B------:R-:W-:Y:S01]  /*2af90*/  F2FP.F16.F32.PACK_AB R103, R83, R81 ;  /* 0x000000515367723e */ /* 0x000fe200000000ff */
[----:B------:R-:W1:Y:S04]  /*2afa0*/  LDS.128 R84, [R234] ;  /* 0x00000000ea547984 */ /* 0x000e680000000c00 */
[----:B------:R-:W-:Y:S01]  /*2afb0*/  LDS.128 R80, [R234+0x800] ;  /* 0x00080000ea507984 */ /* 0x000fe20000000c00 */
[----:B------:R-:W-:Y:S01]  /*2afc0*/  IMAD.MOV.U32 R250, RZ, RZ, R93 ;  /* 0x000000fffffa7224 */ /* 0x000fe200078e005d */
[----:B------:R-:W-:Y:S01]  /*2afd0*/  MOV R233, R94 ;  /* 0x0000005e00e97202 */ /* 0x000fe20000000f00 */
[----:B------:R-:W-:Y:S01]  /*2afe0*/  IMAD.MOV.U32 R238, RZ, RZ, R102 ;  /* 0x000000ffffee7224 */ /* 0x000fe200078e0066 */
[----:B------:R-:W-:Y:S01]  /*2aff0*/  F2FP.F16.F32.PACK_AB R93, R182, R228 ;  /* 0x000000e4b65d723e */ /* 0x000fe200000000ff */
[----:B------:R-:W-:Y:S01]  /*2b000*/  IMAD.MOV.U32 R108, RZ, RZ, R101 ;  /* 0x000000ffff6c7224 */ /* 0x000fe200078e0065 */
[----:B------:R-:W-:-:S02]  /*2b010*/  F2FP.F16.F32.PACK_AB R101, R167, R183 ;  /* 0x000000b7a765723e */ /* 0x000fc400000000ff */
[----:B------:R-:W-:Y:S01]  /*2b020*/  F2FP.F16.F32.PACK_AB R94, R140, R166 ;  /* 0x000000a68c5e723e */ /* 0x000fe200000000ff */
[----:B------:R-:W-:Y:S01]  /*2b030*/  BAR.SYNC.DEFER_BLOCKING 0x0 ;  /* 0x0000000000007b1d */ /* 0x000fe20000010000 */
[----:B------:R-:W-:-:S05]  /*2b040*/  F2FP.F16.F32.PACK_AB R102, R133, R141 ;  /* 0x0000008d8566723e */ /* 0x000fca00000000ff */
[----:B------:R-:W-:Y:S04]  /*2b050*/  STS.128 [R2], R92 ;  /* 0x0000005c02007388 */ /* 0x000fe80000000c00 */
[----:B------:R1:W-:Y:S01]  /*2b060*/  STS.128 [R2+0x400], R100 ;  /* 0x0004006402007388 */ /* 0x0003e20000000c00 */
[----:B------:R-:W-:Y:S01]  /*2b070*/  BAR.SYNC.DEFER_BLOCKING 0x0 ;  /* 0x0000000000007b1d */ /* 0x000fe20000010000 */
[----:B0-----:R-:W-:Y:S02]  /*2b080*/  F2FP.F16.F32.PACK_AB R88, R235, R249 ;  /* 0x000000f9eb58723e */ /* 0x001fe400000000ff */
[----:B------:R-:W-:Y:S02]  /*2b090*/  MOV R235, R107 ;  /* 0x0000006b00eb7202 */ /* 0x000fe40000000f00 */
[----:B------:R-:W-:-:S02]  /*2b0a0*/  F2FP.F16.F32.PACK_AB R91, R98, R96 ;  /* 0x00000060625b723e */ /* 0x000fc400000000ff */
[----:B------:R-:W-:Y:S02]  /*2b0b0*/  F2FP.F16.F32.PACK_AB R107, R99, R97 ;  /* 0x00000061636b723e */ /* 0x000fe400000000ff */
[----:B------:R-:W0:Y:S04]  /*2b0c0*/  LDS.128 R96, [R234] ;  /* 0x00000000ea607984 */ /* 0x000e280000000c00 */
[----:B------:R-:W-:Y:S01]  /*2b0d0*/  LDS.128 R92, [R234+0x800] ;  /* 0x00080000ea5c7984 */ /* 0x000fe20000000c00 */
[----:B------:R-:W-:Y:S01]  /*2b0e0*/  IMAD.MOV.U32 R236, RZ, RZ, R105 ;  /* 0x000000ffffec7224 */ /* 0x000fe200078e0069 */
[----:B------:R-:W-:Y:S01]  /*2b0f0*/  F2FP.F16.F32.PACK_AB R104, R227, R104 ;  /* 0x00000068e368723e */ /* 0x000fe200000000ff */
[----:B------:R-:W-:Y:S01]  /*2b100*/  IMAD.MOV.U32 R249, RZ, RZ, R106 ;  /* 0x000000fffff97224 */ /* 0x000fe200078e006a */
[----:B------:R-:W-:-:S02]  /*2b110*/  F2FP.F16.F32.PACK_AB R89, R180, R226 ;  /* 0x000000e2b459723e */ /* 0x000fc400000000ff */
[----:B------:R-:W-:Y:S02]  /*2b120*/  F2FP.F16.F32.PACK_AB R105, R165, R181 ;  /* 0x000000b5a569723e */ /* 0x000fe400000000ff */
[----:B------:R-:W-:Y:S01]  /*2b130*/  F2FP.F16.F32.PACK_AB R90, R138, R164 ;  /* 0x000000a48a5a723e */ /* 0x000fe200000000ff */
[----:B------:R-:W-:Y:S01]  /*2b140*/  BAR.SYNC.DEFER_BLOCKING 0x0 ;  /* 0x0000000000007b1d */ /* 0x000fe20000010000 */
[----:B------:R-:W-:Y:S02]  /*2b150*/  F2FP.F16.F32.PACK_AB R106, R132, R139 ;  /* 0x0000008b846a723e */ /* 0x000fe400000000ff */
[----:B-1----:R-:W-:Y:S01]  /*2b160*/  F2FP.F16.F32.PACK_AB R100, R238, R233 ;  /* 0x000000e9ee64723e */ /* 0x002fe200000000ff */
[----:B------:R-:W-:Y:S01]  /*2b170*/  IMAD.MOV.U32 R233, RZ, RZ, R109 ;  /* 0x000000ffffe97224 */ /* 0x000fe200078e006d */
[----:B------:R-:W-:-:S03]  /*2b180*/  MOV R238, R111 ;  /* 0x0000006f00ee7202 */ /* 0x000fc60000000f00 */
[----:B------:R-:W1:Y:S01]  /*2b190*/  LDC.64 R132, c[0x0][0x3e0] ;  /* 0x0000f800ff847b82 */ /* 0x000e620000000a00 */
[----:B------:R-:W-:Y:S02]  /*2b1a0*/  F2FP.F16.F32.PACK_AB R111, R115, R113 ;  /* 0x00000071736f723e */ /* 0x000fe400000000ff */
[----:B------:R-:W-:Y:S02]  /*2b1b0*/  F2FP.F16.F32.PACK_AB R113, R120, R223 ;  /* 0x000000df7871723e */ /* 0x000fe400000000ff */
[----:B------:R-:W-:Y:S02]  /*2b1c0*/  F2FP.F16.F32.PACK_AB R120, R221, R233 ;  /* 0x000000e9dd78723e */ /* 0x000fe400000000ff */
[----:B------:R-:W0:Y:S01]  /*2b1d0*/  S2R R233, SR_TID.X ;  /* 0x0000000000e97919 */ /* 0x000e220000002100 */
[----:B------:R-:W-:Y:S04]  /*2b1e0*/  STS.128 [R2], R88 ;  /* 0x0000005802007388 */ /* 0x000fe80000000c00 */
[----:B------:R-:W-:Y:S01]  /*2b1f0*/  STS.128 [R2+0x400], R104 ;  /* 0x0004006802007388 */ /* 0x000fe20000000c00 */
[----:B------:R-:W-:Y:S06]  /*2b200*/  BAR.SYNC.DEFER_BLOCKING 0x0 ;  /* 0x0000000000007b1d */ /* 0x000fec0000010000 */
[----:B------:R-:W2:Y:S01]  /*2b210*/  S2R R197, SR_CTAID.X ;  /* 0x0000000000c57919 */ /* 0x000ea20000002500 */
[----:B------:R-:W1:Y:S01]  /*2b220*/  S2R R231, SR_CTAID.Y ;  /* 0x0000000000e77919 */ /* 0x000e620000002600 */
[----:B------:R-:W-:-:S02]  /*2b230*/  F2FP.F16.F32.PACK_AB R103, R114, R112 ;  /* 0x000000707267723e */ /* 0x000fc400000000ff */
[----:B------:R-:W-:Y:S02]  /*2b240*/  F2FP.F16.F32.PACK_AB R114, R119, R124 ;  /* 0x0000007c7772723e */ /* 0x000fe400000000ff */
[----:B------:R-:W-:Y:S02]  /*2b250*/  F2FP.F16.F32.PACK_AB R124, R222, R238 ;  /* 0x000000eede7c723e */ /* 0x000fe400000000ff */
[----:B------:R-:W3:Y:S04]  /*2b260*/  LDL.LU R238, [R1+0x10] ;  /* 0x0000100001ee7983 */ /* 0x000ee80000300800 */
[----:B------:R-:W3:Y:S04]  /*2b270*/  LDS.128 R104, [R234] ;  /* 0x00000000ea687984 */ /* 0x000ee80000000c00 */
[----:B------:R-:W-:Y:S01]  /*2b280*/  LDS.128 R88, [R234+0x800] ;  /* 0x00080000ea587984 */ /* 0x000fe20000000c00 */
[----:B0-----:R-:W-:-:S02]  /*2b290*/  LOP3.LUT R233, R233, 0x3f, RZ, 0xc0, !PT ;  /* 0x0000003fe9e97812 */ /* 0x001fc400078ec0ff */
[----:B------:R-:W-:Y:S02]  /*2b2a0*/  F2FP.F16.F32.PACK_AB R115, R130, R128 ;  /* 0x000000808273723e */ /* 0x000fe400000000ff */
[----:B------:R-:W-:Y:S02]  /*2b2b0*/  F2FP.F16.F32.PACK_AB R128, R218, R235 ;  /* 0x000000ebda80723e */ /* 0x000fe400000000ff */
[----:B------:R-:W-:Y:S01]  /*2b2c0*/  F2FP.F16.F32.PACK_AB R108, R225, R108 ;  /* 0x0000006ce16c723e */ /* 0x000fe200000000ff */
[----:B--2---:R-:W-:Y:S02]  /*2b2d0*/  IMAD R197, R197, 0x40, R233 ;  /* 0x00000040c5c57824 */ /* 0x004fe400078e02e9 */
[----:B------:R-:W2:Y:S01]  /*2b2e0*/  LDL.LU R233, [R1+0x14] ;  /* 0x0000140001e97983 */ /* 0x000ea20000300800 */
[----:B------:R-:W-:Y:S02]  /*2b2f0*/  F2FP.F16.F32.PACK_AB R101, R169, R224 ;  /* 0x000000e0a965723e */ /* 0x000fe400000000ff */
[----:B------:R-:W-:Y:S01]  /*2b300*/  F2FP.F16.F32.PACK_AB R109, R156, R170 ;  /* 0x000000aa9c6d723e */ /* 0x000fe200000000ff */
[----:B------:R-:W4:Y:S01]  /*2b310*/  LDL.LU R235, [R1+0x18] ;  /* 0x0000180001eb7983 */ /* 0x000f220000300800 */
[----:B------:R-:W-:Y:S01]  /*2b320*/  F2FP.F16.F32.PACK_AB R102, R135, R155 ;  /* 0x0000009b8766723e */ /* 0x000fe200000000ff */
[----:B------:R-:W-:Y:S01]  /*2b330*/  BAR.SYNC.DEFER_BLOCKING 0x0 ;  /* 0x0000000000007b1d */ /* 0x000fe20000010000 */
[----:B------:R-:W-:Y:S01]  /*2b340*/  F2FP.F16.F32.PACK_AB R110, R110, R137 ;  /* 0x000000896e6e723e */ /* 0x000fe200000000ff */
[----:B-1----:R-:W-:Y:S01]  /*2b350*/  IMAD R138, R231, R132, RZ ;  /* 0x00000084e78a7224 */ /* 0x002fe200078e02ff */
[----:B------:R-:W-:-:S03]  /*2b360*/  F2FP.F16.F32.PACK_AB R132, R217, R249 ;  /* 0x000000f9d984723e */ /* 0x000fc600000000ff */
[----:B------:R-:W4:Y:S04]  /*2b370*/  LDL.LU R249, [R1+0x1c] ;  /* 0x00001c0001f97983 */ /* 0x000f280000300800 */
[----:B------:R-:W-:Y:S04]  /*2b380*/  STS.128 [R2], R100 ;  /* 0x0000006402007388 */ /* 0x000fe80000000c00 */
[----:B------:R-:W-:Y:S01]  /*2b390*/  STS.128 [R2+0x400], R108 ;  /* 0x0004006c02007388 */ /* 0x000fe20000000c00 */
[----:B------:R-:W-:Y:S01]  /*2b3a0*/  BAR.SYNC.DEFER_BLOCKING 0x0 ;  /* 0x0000000000007b1d */ /* 0x000fe20000010000 */
[----:B------:R-:W-:-:S02]  /*2b3b0*/  F2FP.F16.F32.PACK_AB R112, R251, R236 ;  /* 0x000000ecfb70723e */ /* 0x000fc400000000ff */
[----:B------:R-:W-:-:S03]  /*2b3c0*/  F2FP.F16.F32.PACK_AB R116, R116, R252 ;  /* 0x000000fc7474723e */ /* 0x000fc600000000ff */
[----:B------:R-:W0:Y:S04]  /*2b3d0*/  LDS.128 R108, [R234] ;  /* 0x00000000ea6c7984 */ /* 0x000e280000000c00 */
[----:B------:R-:W-:Y:S01]  /*2b3e0*/  LDS.128 R100, [R234+0x800] ;  /* 0x00080000ea647984 */ /* 0x000fe20000000c00 */
[----:B------:R-:W-:Y:S01]  /*2b3f0*/  BAR.SYNC.DEFER_BLOCKING 0x0 ;  /* 0x0000000000007b1d */ /* 0x000fe20000010000 */
[----:B------:R-:W-:Y:S02]  /*2b400*/  F2FP.F16.F32.PACK_AB R117, R117, R168 ;  /* 0x000000a87575723e */ /* 0x000fe400000000ff */
[----:B------:R-:W-:Y:S02]  /*2b410*/  F2FP.F16.F32.PACK_AB R118, R118, R125 ;  /* 0x0000007d7676723e */ /* 0x000fe400000000ff */
[----:B------:R-:W-:Y:S01]  /*2b420*/  F2FP.F16.F32.PACK_AB R119, R131, R129 ;  /* 0x000000818377723e */ /* 0x000fe200000000ff */
[----:B------:R-:W-:Y:S04]  /*2b430*/  STS.128 [R2], R112 ;  /* 0x0000007002007388 */ /* 0x000fe80000000c00 */
[----:B------:R-:W-:Y:S01]  /*2b440*/  STS.128 [R2+0x400], R116 ;  /* 0x0004007402007388 */ /* 0x000fe20000000c00 */
[----:B------:R-:W-:Y:S01]  /*2b450*/  BAR.SYNC.DEFER_BLOCKING 0x0 ;  /* 0x0000000000007b1d */ /* 0x000fe20000010000 */
[----:B------:R-:W-:-:S02]  /*2b460*/  F2FP.F16.F32.PACK_AB R125, R154, R220 ;  /* 0x000000dc9a7d723e */ /* 0x000fc400000000ff */
[----:B------:R-:W-:-:S03]  /*2b470*/  F2FP.F16.F32.PACK_AB R121, R121, R219 ;  /* 0x000000db7979723e */ /* 0x000fc600000000ff */
[----:B------:R-:W1:Y:S04]  /*2b480*/  LDS.128 R116, [R234] ;  /* 0x00000000ea747984 */ /* 0x000e680000000c00 */
[----:B------:R-:W-:Y:S01]  /*2b490*/  LDS.128 R112, [R234+0x800] ;  /* 0x00080000ea707984 */ /* 0x000fe20000000c00 */
[----:B------:R-:W-:Y:S02]  /*2b4a0*/  F2FP.F16.F32.PACK_AB R126, R126, R153 ;  /* 0x000000997e7e723e */ /* 0x000fe400000000ff */
[----:B------:R-:W-:Y:S02]  /*2b4b0*/  F2FP.F16.F32.PACK_AB R122, R122, R152 ;  /* 0x000000987a7a723e */ /* 0x000fe400000000ff */
[----:B------:R-:W-:Y:S01]  /*2b4c0*/  F2FP.F16.F32.PACK_AB R127, R18, R127 ;  /* 0x0000007f127f723e */ /* 0x000fe200000000ff */
[----:B------:R-:W-:Y:S01]  /*2b4d0*/  BAR.SYNC.DEFER_BLOCKING 0x0 ;  /* 0x0000000000007b1d */ /* 0x000fe20000010000 */
[----:B------:R-:W-:-:S02]  /*2b4e0*/  F2FP.F16.F32.PACK_AB R123, R19, R123 ;  /* 0x0000007b137b723e */ /* 0x000fc400000000ff */
[----:B------:R-:W-:Y:S02]  /*2b4f0*/  F2FP.F16.F32.PACK_AB R131, R34, R32 ;  /* 0x000000202283723e */ /* 0x000fe400000000ff */
[----:B------:R-:W-:Y:S01]  /*2b500*/  F2FP.F16.F32.PACK_AB R135, R35, R33 ;  /* 0x000000212387723e */ /* 0x000fe200000000ff */
[----:B------:R-:W-:Y:S01]  /*2b510*/  IMAD R139, R197, R133, RZ ;  /* 0x00000085c58b7224 */ /* 0x000fe200078e02ff */
[----:B------:R-:W-:Y:S01]  /*2b520*/  F2FP.F16.F32.PACK_AB R130, R134, R149 ;  /* 0x000000958682723e */ /* 0x000fe200000000ff */
[----:B------:R-:W0:Y:S01]  /*2b530*/  LDC.64 R18, c[0x0][0x398] ;  /* 0x0000e600ff127b82 */ /* 0x000e220000000a00 */
[----:B------:R1:W-:Y:S04]  /*2b540*/  STS.128 [R2], R124 ;  /* 0x0000007c02007388 */ /* 0x0003e80000000c00 */
[----:B------:R-:W-:Y:S03]  /*2b550*/  STS.128 [R2+0x400], R120 ;  /* 0x0004007802007388 */ /* 0x000fe60000000c00 */
[----:B------:R-:W-:Y:S01]  /*2b560*/  BAR.SYNC.DEFER_BLOCKING 0x0 ;  /* 0x0000000000007b1d */ /* 0x000fe20000010000 */
[----:B------:R-:W-:-:S02]  /*2b570*/  F2FP.F16.F32.PACK_AB R129, R151, R216 ;  /* 0x000000d89781723e */ /* 0x000fc400000000ff */
[----:B------:R-:W-:-:S03]  /*2b580*/  F2FP.F16.F32.PACK_AB R133, R150, R184 ;  /* 0x000000b89685723e */ /* 0x000fc600000000ff */
[----:B------:R-:W2:Y:S04]  /*2b590*/  LDS.128 R32, [R234] ;  /* 0x00000000ea207984 */ /* 0x000ea80000000c00 */
[----:B------:R-:W-:Y:S01]  /*2b5a0*/  LDS.128 R120, [R234+0x800] ;  /* 0x00080000ea787984 */ /* 0x000fe20000000c00 */
[----:B------:R-:W-:Y:S01]  /*2b5b0*/  BAR.SYNC.DEFER_BLOCKING 0x0 ;  /* 0x0000000000007b1d */ /* 0x000fe20000010000 */
[----:B------:R-:W-:Y:S01]  /*2b5c0*/  F2FP.F16.F32.PACK_AB R134, R31, R148 ;  /* 0x000000941f86723e */ /* 0x000fe200000000ff */
[----:B-1----:R-:W-:Y:S01]  /*2b5d0*/  IMAD.SHL.U32 R124, R139, 0x2, RZ ;  /* 0x000000028b7c7824 */ /* 0x002fe200078e00ff */
[----:B------:R-:W-:Y:S02]  /*2b5e0*/  SHF.L.U32 R137, R138, 0x1, RZ ;  /* 0x000000018a897819 */ /* 0x000fe400000006ff */
[----:B------:R-:W-:-:S03]  /*2b5f0*/  F2FP.F16.F32.PACK_AB R125, R42, R40 ;  /* 0x000000282a7d723e */ /* 0x000fc600000000ff */
[----:B------:R-:W1:Y:S01]  /*2b600*/  LDC R31, c[0x0][0x3e8] ;  /* 0x0000fa00ff1f7b82 */ /* 0x000e620000000800 */
[----:B------:R0:W-:Y:S04]  /*2b610*/  STS.128 [R2], R128 ;  /* 0x0000008002007388 */ /* 0x0001e80000000c00 */
[----:B------:R-:W-:Y:S01]  /*2b620*/  STS.128 [R2+0x400], R132 ;  /* 0x0004008402007388 */ /* 0x000fe20000000c00 */
[----:B0-----:R-:W-:Y:S02]  /*2b630*/  IADD3 R137, P0, P1, R124, R18, R137 ;  /* 0x000000127c897210 */ /* 0x001fe4000791e089 */
[----:B------:R-:W-:Y:S02]  /*2b640*/  F2FP.F16.F32.PACK_AB R124, R38, R250 ;  /* 0x000000fa267c723e */ /* 0x000fe400000000ff */
[----:B------:R-:W-:Y:S01]  /*2b650*/  F2FP.F16.F32.PACK_AB R141, R43, R41 ;  /* 0x000000292b8d723e */ /* 0x000fe200000000ff */
[----:B------:R-:W-:Y:S01]  /*2b660*/  BAR.SYNC.DEFER_BLOCKING 0x0 ;  /* 0x0000000000007b1d */ /* 0x000fe20000010000 */
[----:B------:R-:W-:-:S02]  /*2b670*/  F2FP.F16.F32.PACK_AB R126, R46, R44 ;  /* 0x0000002c2e7e723e */ /* 0x000fc400000000ff */
[----:B------:R-:W-:-:S03]  /*2b680*/  F2FP.F16.F32.PACK_AB R142, R47, R45 ;  /* 0x0000002d2f8e723e */ /* 0x000fc600000000ff */
[----:B------:R-:W0:Y:S01]  /*2b690*/  S2R R250, SR_TID.X ;  /* 0x0000000000fa7919 */ /* 0x000e220000002100 */
[----:B------:R-:W1:Y:S04]  /*2b6a0*/  LDS.128 R44, [R234] ;  /* 0x00000000ea2c7984 */ /* 0x000e680000000c00 */
[----:B------:R-:W-:Y:S01]  /*2b6b0*/  LDS.128 R40, [R234+0x800] ;  /* 0x00080000ea287984 */ /* 0x000fe20000000c00 */
[----:B------:R-:W-:Y:S02]  /*2b6c0*/  F2FP.F16.F32.PACK_AB R140, R39, R37 ;  /* 0x00000025278c723e */ /* 0x000fe400000000ff */
[----:B------:R-:W-:Y:S01]  /*2b6d0*/  F2FP.F16.F32.PACK_AB R127, R50, R48 ;  /* 0x00000030327f723e */ /* 0x000fe200000000ff */
[----:B------:R-:W-:Y:S01]  /*2b6e0*/  BAR.SYNC.DEFER_BLOCKING 0x0 ;  /* 0x0000000000007b1d */ /* 0x000fe20000010000 */
[----:B------:R-:W-:-:S02]  /*2b6f0*/  F2FP.F16.F32.PACK_AB R143, R51, R49 ;  /* 0x00000031338f723e */ /* 0x000fc400000000ff */
[----:B0-----:R-:W-:-:S04]  /*2b700*/  SHF.R.U32.HI R18, RZ, 0x6, R250 ;  /* 0x00000006ff127819 */ /* 0x001fc800000116fa */
[----:B------:R-:W-:Y:S01]  /*2b710*/  SGXT.U32 R18, R18, 0x1 ;  /* 0x000000011212781a */ /* 0x000fe20000000000 */
[----:B------:R-:W-:Y:S04]  /*2b720*/  STS.128 [R2], R124 ;  /* 0x0000007c02007388 */ /* 0x000fe80000000c00 */
[----:B------:R-:W-:Y:S01]  /*2b730*/  STS.128 [R2+0x400], R140 ;  /* 0x0004008c02007388 */ /* 0x000fe20000000c00 */
[----:B------:R-:W-:Y:S01]  /*2b740*/  BAR.SYNC.DEFER_BLOCKING 0x0 ;  /* 0x0000000000007b1d */ /* 0x000fe20000010000 */
[----:B------:R-:W-:-:S04]  /*2b750*/  IMAD.HI R138, R138, 0x2, RZ ;  /* 0x000000028a8a7827 */ /* 0x000fc800078e02ff */
[----:B------:R-:W-:Y:S01]  /*2b760*/  IMAD.HI R37, R139, 0x2, RZ ;  /* 0x000000028b257827 */ /* 0x000fe200078e02ff */
[----:B------:R-:W-:-:S03]  /*2b770*/  F2FP.F16.F32.PACK_AB R52, R54, R52 ;  /* 0x000000343634723e */ /* 0x000fc600000000ff */
[----:B-1----:R-:W-:Y:S01]  /*2b780*/  IMAD R18, R18, R31, RZ ;  /* 0x0000001f12127224 */ /* 0x002fe200078e02ff */
[----:B------:R-:W-:Y:S02]  /*2b790*/  IADD3.X R37, PT, PT, R37, R19, R138, P0, P1 ;  /* 0x0000001325257210 */ /* 0x000fe400007e248a */
[----:B------:R-:W-:Y:S02]  /*2b7a0*/  F2FP.F16.F32.PACK_AB R54, R28, R16 ;  /* 0x000000101c36723e */ /* 0x000fe400000000ff */
[----:B------:R-:W-:Y:S02]  /*2b7b0*/  LEA R28, P0, R18, R137, 0x1 ;  /* 0x00000089121c7211 */ /* 0x000fe400078008ff */
[----:B------:R-:W-:Y:S02]  /*2b7c0*/  F2FP.F16.F32.PACK_AB R128, R55, R53 ;  /* 0x000000353780723e */ /* 0x000fe400000000ff */
[----:B------:R-:W-:Y:S01]  /*2b7d0*/  F2FP.F16.F32.PACK_AB R53, R58, R56 ;  /* 0x000000383a35723e */ /* 0x000fe200000000ff */
[----:B------:R-:W-:Y:S01]  /*2b7e0*/  IMAD R56, R31, 0x2, R18 ;  /* 0x000000021f387824 */ /* 0x000fe200078e0212 */
[----:B------:R-:W-:-:S02]  /*2b7f0*/  F2FP.F16.F32.PACK_AB R130, R29, R17 ;  /* 0x000000111d82723e */ /* 0x000fc400000000ff */
[----:B------:R-:W-:Y:S01]  /*2b800*/  LEA.HI.X.SX32 R29, R18, R37, 0x1, P0 ;  /* 0x00000025121d7211 */ /* 0x000fe200000f0eff */
[----:B------:R-:W0:Y:S04]  /*2b810*/  LDS.128 R48, [R234] ;  /* 0x00000000ea307984 */ /* 0x000e280000000c00 */
[----:B------:R-:W-:Y:S01]  /*2b820*/  LDS.128 R16, [R234+0x800] ;  /* 0x00080000ea107984 */ /* 0x000fe20000000c00 */
[----:B------:R-:W-:Y:S02]  /*2b830*/  F2FP.F16.F32.PACK_AB R129, R59, R57 ;  /* 0x000000393b81723e */ /* 0x000fe400000000ff */
[----:B------:R-:W-:Y:S01]  /*2b840*/  F2FP.F16.F32.PACK_AB R55, R136, R30 ;  /* 0x0000001e8837723e */ /* 0x000fe200000000ff */
[----:B------:R-:W-:Y:S01]  /*2b850*/  BAR.SYNC.DEFER_BLOCKING 0x0 ;  /* 0x0000000000007b1d */ /* 0x000fe20000010000 */
[----:B------:R-:W-:-:S02]  /*2b860*/  F2FP.F16.F32.PACK_AB R131, R0, R36 ;  /* 0x000000240083723e */ /* 0x000fc400000000ff */
[----:B------:R-:W-:Y:S02]  /*2b870*/  LEA R0, R31, R56, 0x1 ;  /* 0x000000381f007211 */ /* 0x000fe400078e08ff */
[----:B------:R-:W-:-:S03]  /*2b880*/  LEA R38, P1, R56, R137, 0x1 ;  /* 0x0000008938267211 */ /* 0x000fc600078208ff */
[C---:B------:R-:W-:Y:S01]  /*2b890*/  IMAD R30, R31.reuse, 0x2, R0 ;  /* 0x000000021f1e7824 */ /* 0x040fe200078e0200 */
[----:B------:R-:W-:Y:S02]  /*2b8a0*/  LEA.HI.X.SX32 R39, R56, R37, 0x1, P1 ;  /* 0x0000002538277211 */ /* 0x000fe400008f0eff */
[C---:B------:R-:W-:Y:S01]  /*2b8b0*/  LEA R56, P0, R0.reuse, R137, 0x1 ;  /* 0x0000008900387211 */ /* 0x040fe200078008ff */
[----:B------:R1:W-:Y:S04]  /*2b8c0*/  STS.128 [R2], R52 ;  /* 0x0000003402007388 */ /* 0x0003e80000000c00 */
[----:B------:R0:W-:Y:S01]  /*2b8d0*/  STS.128 [R2+0x400], R128 ;  /* 0x0004008002007388 */ /* 0x0001e20000000c00 */
[----:B------:R-:W-:Y:S01]  /*2b8e0*/  BAR.SYNC.DEFER_BLOCKING 0x0 ;  /* 0x0000000000007b1d */ /* 0x000fe20000010000 */
[----:B------:R-:W-:Y:S01]  /*2b8f0*/  LEA.HI.X.SX32 R57, R0, R37, 0x1, P0 ;  /* 0x0000002500397211 */ /* 0x000fe200000f0eff */
[----:B------:R-:W-:Y:S01]  /*2b900*/  IMAD R0, R31, 0x2, R30 ;  /* 0x000000021f007824 */ /* 0x000fe200078e021e */
[----:B------:R-:W-:-:S04]  /*2b910*/  LEA R58, P0, R30, R137, 0x1 ;  /* 0x000000891e3a7211 */ /* 0x000fc800078008ff */
[----:B------:R-:W-:Y:S02]  /*2b920*/  LEA.HI.X.SX32 R59, R30, R37, 0x1, P0 ;  /* 0x000000251e3b7211 */ /* 0x000fe400000f0eff */
[C---:B-1----:R-:W-:Y:S02]  /*2b930*/  LEA R52, P0, R0.reuse, R137, 0x1 ;  /* 0x0000008900347211 */ /* 0x042fe400078008ff */
[----:B0-----:R-:W-:Y:S02]  /*2b940*/  LEA R2, R31, R0, 0x1 ;  /* 0x000000001f027211 */ /* 0x001fe400078e08ff */
[----:B------:R-:W-:-:S03]  /*2b950*/  LEA.HI.X.SX32 R53, R0, R37, 0x1, P0 ;  /* 0x0000002500357211 */ /* 0x000fc600000f0eff */
[----:B------:R-:W-:Y:S01]  /*2b960*/  IMAD R0, R31, 0x2, R2 ;  /* 0x000000021f007824 */ /* 0x000fe200078e0202 */
[----:B---3--:R0:W-:Y:S02]  /*2b970*/  STG.E.U16 desc[UR10][R28.64], R238 ;  /* 0x000000ee1c007986 */ /* 0x0081e4000c10150a */
[----:B0-----:R-:W-:Y:S02]  /*2b980*/  PRMT R29, R238, 0x7632, R29 ;  /* 0x00007632ee1d7816 */ /* 0x001fe4000000001d */
[----:B------:R-:W-:Y:S01]  /*2b990*/  LEA R28, P0, R2, R137, 0x1 ;  /* 0x00000089021c7211 */ /* 0x000fe200078008ff */
[----:B------:R-:W3:Y:S04]  /*2b9a0*/  LDL.LU R238, [R1] ;  /* 0x0000000001ee7983 */ /* 0x000ee80000300800 */
[----:B------:R0:W-:Y:S01]  /*2b9b0*/  STG.E.U16 desc[UR10][R38.64], R29 ;  /* 0x0000001d26007986 */ /* 0x0001e2000c10150a */
[----:B--2---:R-:W-:-:S02]  /*2b9c0*/  PRMT R30, R233, 0x7632, R30 ;  /* 0x00007632e91e7816 */ /* 0x004fc4000000001e */
[----:B0-----:R-:W-:Y:S01]  /*2b9d0*/  LEA.HI.X.SX32 R29, R2, R37, 0x1, P0 ;  /* 0x00000025021d7211 */ /* 0x001fe200000f0eff */
[----:B------:R-:W-:Y:S01]  /*2b9e0*/  IMAD R2, R31, 0x2, R0 ;  /* 0x000000021f027824 */ /* 0x000fe200078e0200 */
[----:B------:R-:W-:-:S04]  /*2b9f0*/  LEA R38, P0, R0, R137, 0x1 ;  /* 0x0000008900267211 */ /* 0x000fc800078008ff */
[----:B------:R-:W-:Y:S02]  /*2ba00*/  LEA.HI.X.SX32 R39, R0, R37, 0x1, P0 ;  /* 0x0000002500277211 */ /* 0x000fe400000f0eff */
[C---:B------:R-:W-:Y:S02]  /*2ba10*/  LEA R54, P0, R2.reuse, R137, 0x1 ;  /* 0x0000008902367211 */ /* 0x040fe400078008ff */
[----:B------:R-:W-:Y:S01]  /*2ba20*/  LEA R0, R31, R2, 0x1 ;  /* 0x000000021f007211 */ /* 0x000fe200078e08ff */
[----:B------:R0:W-:Y:S01]  /*2ba30*/  STG.E.U16 desc[UR10][R56.64], R233 ;  /* 0x000000e938007986 */ /* 0x0001e2000c10150a */
[----:B------:R-:W-:-:S03]  /*2ba40*/  LEA.HI.X.SX32 R55, R2, R37, 0x1, P0 ;  /* 0x0000002502377211 */ /* 0x000fc600000f0eff */
[----:B------:R-:W-:Y:S01]  /*2ba50*/  IMAD R2, R31, 0x2, R0 ;  /* 0x000000021f027824 */ /* 0x000fe200078e0200 */
[----:B----4-:R-:W-:Y:S01]  /*2ba60*/  PRMT R36, R235, 0x7632, R36 ;  /* 0x00007632eb247816 */ /* 0x010fe20000000024 */
[----:B------:R-:W-:Y:S01]  /*2ba70*/  STG.E.U16 desc[UR10][R58.64], R30 ;  /* 0x0000001e3a007986 */ /* 0x000fe2000c10150a */
[----:B0-----:R-:W-:-:S03]  /*2ba80*/  LEA R56, P0, R0, R137, 0x1 ;  /* 0x0000008900387211 */ /* 0x001fc600078008ff */
[----:B------:R0:W-:Y:S01]  /*2ba90*/  STG.E.U16 desc[UR10][R52.64], R235 ;  /* 0x000000eb34007986 */ /* 0x0001e2000c10150a */
[----:B------:R-:W-:Y:S01]  /*2baa0*/  LEA.HI.X.SX32 R57, R0, R37, 0x1, P0 ;  /* 0x0000002500397211 */ /* 0x000fe200000f0eff */
[----:B------:R-:W-:Y:S02]  /*2bab0*/  IMAD R0, R31, 0x2, R2 ;  /* 0x000000021f007824 */ /* 0x000fe400078e0202 */
[----:B------:R1:W-:Y:S04]  /*2bac0*/  STG.E.U16 desc[UR10][R28.64], R36 ;  /* 0x000000241c007986 */ /* 0x0003e8000c10150a */
[----:B------:R-:W2:Y:S01]  /*2bad0*/  LDL.LU R233, [R1+0x4] ;  /* 0x0000040001e97983 */ /* 0x000ea20000300800 */
[----:B0-----:R-:W-:-:S03]  /*2bae0*/  LEA R52, P0, R2, R137, 0x1 ;  /* 0x0000008902347211 */ /* 0x001fc600078008ff */
[----:B------:R0:W-:Y:S01]  /*2baf0*/  STG.E.U16 desc[UR10][R38.64], R249 ;  /* 0x000000f926007986 */ /* 0x0001e2000c10150a */
[----:B------:R-:W-:-:S03]  /*2bb00*/  LEA.HI.X.SX32 R53, R2, R37, 0x1, P0 ;  /* 0x0000002502357211 */ /* 0x000fc600000f0eff */
[----:B------:R-:W4:Y:S01]  /*2bb10*/  LDL.LU R235, [R1+0x8] ;  /* 0x0000080001eb7983 */ /* 0x000f220000300800 */
[----:B-1----:R-:W-:Y:S02]  /*2bb20*/  PRMT R29, R249, 0x7632, R29 ;  /* 0x00007632f91d7816 */ /* 0x002fe4000000001d */
[----:B------:R-:W-:Y:S02]  /*2bb30*/  LEA R28, P0, R0, R137, 0x1 ;  /* 0x00000089001c7211 */ /* 0x000fe400078008ff */
[----:B------:R-:W-:Y:S01]  /*2bb40*/  LEA R2, R31, R0, 0x1 ;  /* 0x000000001f027211 */ /* 0x000fe200078e08ff */
[----:B------:R1:W-:Y:S01]  /*2bb50*/  STG.E.U16 desc[UR10][R54.64], R29 ;  /* 0x0000001d36007986 */ /* 0x0003e2000c10150a */
[----:B------:R-:W-:Y:S02]  /*2bb60*/  PRMT R30, R200, 0x7632, R30 ;  /* 0x00007632c81e7816 */ /* 0x000fe4000000001e */
[----:B------:R-:W-:Y:S01]  /*2bb70*/  PRMT R36, R203, 0x7632, R36 ;  /* 0x00007632cb247816 */ /* 0x000fe20000000024 */
[----:B0-----:R-:W2:Y:S01]  /*2bb80*/  LDL.LU R249, [R1+0xc] ;  /* 0x00000c0001f97983 */ /* 0x001ea20000300800 */
[----:B-1----:R-:W-:Y:S01]  /*2bb90*/  LEA.HI.X.SX32 R29, R0, R37, 0x1, P0 ;  /* 0x00000025001d7211 */ /* 0x002fe200000f0eff */
[----:B------:R-:W-:Y:S01]  /*2bba0*/  IMAD R0, R31, 0x2, R2 ;  /* 0x000000021f007824 */ /* 0x000fe200078e0202 */
[----:B------:R-:W-:-:S04]  /*2bbb0*/  LEA R38, P0, R2, R137, 0x1 ;  /* 0x0000008902267211 */ /* 0x000fc800078008ff */
[----:B------:R-:W-:Y:S01]  /*2bbc0*/  LEA.HI.X.SX32 R39, R2, R37, 0x1, P0 ;  /* 0x0000002502277211 */ /* 0x000fe200000f0eff */
[C---:B------:R-:W-:Y:S01]  /*2bbd0*/  IMAD R2, R31.reuse, 0x2, R0 ;  /* 0x000000021f027824 */ /* 0x040fe200078e0200 */
[C---:B------:R-:W-:Y:S01]  /*2bbe0*/  LEA R54, P0, R0.reuse, R137, 0x1 ;  /* 0x0000008900367211 */ /* 0x040fe200078008ff */
[----:B------:R0:W-:Y:S03]  /*2bbf0*/  STG.E.U16 desc[UR10][R56.64], R200 ;  /* 0x000000c838007986 */ /* 0x0001e6000c10150a */
[----:B------:R-:W-:Y:S02]  /*2bc00*/  LEA.HI.X.SX32 R55, R0, R37, 0x1, P0 ;  /* 0x0000002500377211 */ /* 0x000fe400000f0eff */
[----:B------:R-:W-:Y:S01]  /*2bc10*/  LEA R0, R31, R2, 0x1 ;  /* 0x000000021f007211 */ /* 0x000fe200078e08ff */
[----:B------:R1:W-:Y:S01]  /*2bc20*/  STG.E.U16 desc[UR10][R52.64], R30 ;  /* 0x0000001e34007986 */ /* 0x0003e2000c10150a */
[----:B0-----:R-:W-:-:S03]  /*2bc30*/  LEA R56, P0, R2, R137, 0x1 ;  /* 0x0000008902387211 */ /* 0x001fc600078008ff */
[----:B------:R0:W-:Y:S01]  /*2bc40*/  STG.E.U16 desc[UR10][R28.64], R201 ;  /* 0x000000c91c007986 */ /* 0x0001e2000c10150a */
[----:B------:R-:W-:Y:S01]  /*2bc50*/  LEA.HI.X.SX32 R57, R2, R37, 0x1, P0 ;  /* 0x0000002502397211 */ /* 0x000fe200000f0eff */
[----:B------:R-:W-:Y:S01]  /*2bc60*/  IMAD R2, R31, 0x2, R0 ;  /* 0x000000021f027824 */ /* 0x000fe200078e0200 */
[----:B-1----:R-:W-:-:S04]  /*2bc70*/  LEA R52, P0, R0, R137, 0x1 ;  /* 0x0000008900347211 */ /* 0x002fc800078008ff */
[----:B------:R-:W-:Y:S01]  /*2bc80*/  LEA.HI.X.SX32 R53, R0, R37, 0x1, P0 ;  /* 0x0000002500357211 */ /* 0x000fe200000f0eff */
[----:B------:R-:W-:Y:S01]  /*2bc90*/  IMAD R0, R31, 0x2, R2 ;  /* 0x000000021f007824 */ /* 0x000fe200078e0202 */
[----:B0-----:R-:W-:Y:S02]  /*2bca0*/  PRMT R29, R201, 0x7632, R29 ;  /* 0x00007632c91d7816 */ /* 0x001fe4000000001d */
[----:B------:R-:W-:-:S03]  /*2bcb0*/  LEA R28, P0, R2, R137, 0x1 ;  /* 0x00000089021c7211 */ /* 0x000fc600078008ff */
[----:B------:R0:W-:Y:S01]  /*2bcc0*/  STG.E.U16 desc[UR10][R38.64], R29 ;  /* 0x0000001d26007986 */ /* 0x0001e2000c10150a */
[----:B------:R-:W-:-:S03]  /*2bcd0*/  PRMT R30, R202, 0x7632, R30 ;  /* 0x00007632ca1e7816 */ /* 0x000fc6000000001e */
[----:B------:R1:W-:Y:S01]  /*2bce0*/  STG.E.U16 desc[UR10][R54.64], R202 ;  /* 0x000000ca36007986 */ /* 0x0003e2000c10150a */
[----:B0-----:R-:W-:Y:S02]  /*2bcf0*/  LEA.HI.X.SX32 R29, R2, R37, 0x1, P0 ;  /* 0x00000025021d7211 */ /* 0x001fe400000f0eff */
[C---:B------:R-:W-:Y:S02]  /*2bd00*/  LEA R38, P0, R0.reuse, R137, 0x1 ;  /* 0x0000008900267211 */ /* 0x040fe400078008ff */
[C---:B------:R-:W-:Y:S02]  /*2bd10*/  LEA R2, R31.reuse, R0, 0x1 ;  /* 0x000000001f027211 */ /* 0x040fe400078e08ff */
[----:B------:R-:W-:Y:S02]  /*2bd20*/  LEA.HI.X.SX32 R39, R0, R37, 0x1, P0 ;  /* 0x0000002500277211 */ /* 0x000fe400000f0eff */
[C---:B-1----:R-:W-:Y:S01]  /*2bd30*/  LEA R54, P0, R2.reuse, R137, 0x1 ;  /* 0x0000008902367211 */ /* 0x042fe200078008ff */
[C---:B------:R-:W-:Y:S01]  /*2bd40*/  IMAD R0, R31.reuse, 0x2, R2 ;  /* 0x000000021f007824 */ /* 0x040fe200078e0202 */
[----:B------:R0:W-:Y:S02]  /*2bd50*/  STG.E.U16 desc[UR10][R56.64], R30 ;  /* 0x0000001e38007986 */ /* 0x0001e4000c10150a */
[----:B------:R-:W-:Y:S01]  /*2bd60*/  LEA.HI.X.SX32 R55, R2, R37, 0x1, P0 ;  /* 0x0000002502377211 */ /* 0x000fe200000f0eff */
[----:B------:R-:W-:Y:S01]  /*2bd70*/  IMAD R2, R31, 0x2, R0 ;  /* 0x000000021f027824 */ /* 0x000fe200078e0200 */
[----:B------:R1:W-:Y:S01]  /*2bd80*/  STG.E.U16 desc[UR10][R52.64], R203 ;  /* 0x000000cb34007986 */ /* 0x0003e2000c10150a */
[----:B0-----:R-:W-:-:S03]  /*2bd90*/  LEA R56, P0, R0, R137, 0x1 ;  /* 0x0000008900387211 */ /* 0x001fc600078008ff */
[----:B------:R0:W-:Y:S01]  /*2bda0*/  STG.E.U16 desc[UR10][R28.64], R36 ;  /* 0x000000241c007986 */ /* 0x0001e2000c10150a */
[----:B------:R-:W-:Y:S02]  /*2bdb0*/  LEA.HI.X.SX32 R57, R0, R37, 0x1, P0 ;  /* 0x0000002500397211 */ /* 0x000fe400000f0eff */
[C---:B-1----:R-:W-:Y:S02]  /*2bdc0*/  LEA R52, P0, R2.reuse, R137, 0x1 ;  /* 0x0000008902347211 */ /* 0x042fe400078008ff */
[C---:B------:R-:W-:Y:S02]  /*2bdd0*/  LEA R0, R31.reuse, R2, 0x1 ;  /* 0x000000021f007211 */ /* 0x040fe400078e08ff */
[----:B------:R-:W-:Y:S02]  /*2bde0*/  LEA.HI.X.SX32 R53, R2, R37, 0x1, P0 ;  /* 0x0000002502357211 */ /* 0x000fe400000f0eff */
[----:B0-----:R-:W-:Y:S01]  /*2bdf0*/  PRMT R29, R20, 0x7632, R29 ;  /* 0x00007632141d7816 */ /* 0x001fe2000000001d */
[----:B------:R-:W-:Y:S01]  /*2be00*/  IMAD R2, R31, 0x2, R0 ;  /* 0x000000021f027824 */ /* 0x000fe200078e0200 */
[----:B------:R-:W-:Y:S01]  /*2be10*/  LEA R28, P0, R0, R137, 0x1 ;  /* 0x00000089001c7211 */ /* 0x000fe200078008ff */
[----:B------:R-:W-:Y:S04]  /*2be20*/  STG.E.U16 desc[UR10][R38.64], R20 ;  /* 0x0000001426007986 */ /* 0x000fe8000c10150a */
[----:B------:R0:W-:Y:S01]  /*2be30*/  STG.E.U16 desc[UR10][R54.64], R29 ;  /* 0x0000001d36007986 */ /* 0x0001e2000c10150a */
[----:B------:R-:W-:-:S02]  /*2be40*/  PRMT R30, R21, 0x7632, R30 ;  /* 0x00007632151e7816 */ /* 0x000fc4000000001e */
[----:B0-----:R-:W-:Y:S01]  /*2be50*/  LEA.HI.X.SX32 R29, R0, R37, 0x1, P0 ;  /* 0x00000025001d7211 */ /* 0x001fe200000f0eff */
[----:B------:R-:W-:Y:S01]  /*2be60*/  IMAD R0, R31, 0x2, R2 ;  /* 0x000000021f007824 */ /* 0x000fe200078e0202 */
[----:B------:R-:W-:-:S04]  /*2be70*/  LEA R38, P0, R2, R137, 0x1 ;  /* 0x0000008902267211 */ /* 0x000fc800078008ff */
[----:B------:R-:W-:Y:S02]  /*2be80*/  LEA.HI.X.SX32 R39, R2, R37, 0x1, P0 ;  /* 0x0000002502277211 */ /* 0x000fe400000f0eff */
[C---:B------:R-:W-:Y:S02]  /*2be90*/  LEA R54, P0, R0.reuse, R137, 0x1 ;  /* 0x0000008900367211 */ /* 0x040fe400078008ff */
[C---:B------:R-:W-:Y:S02]  /*2bea0*/  LEA R2, R31.reuse, R0, 0x1 ;  /* 0x000000001f027211 */ /* 0x040fe400078e08ff */
[----:B------:R-:W-:Y:S02]  /*2beb0*/  LEA.HI.X.SX32 R55, R0, R37, 0x1, P0 ;  /* 0x0000002500377211 */ /* 0x000fe400000f0eff */
[C---:B------:R-:W-:Y:S01]  /*2bec0*/  LEA R20, P0, R2.reuse, R137, 0x1 ;  /* 0x0000008902147211 */ /* 0x040fe200078008ff */
[C---:B------:R-:W-:Y:S01]  /*2bed0*/  IMAD R0, R31.reuse, 0x2, R2 ;  /* 0x000000021f007824 */ /* 0x040fe200078e0202 */
[----:B------:R0:W-:Y:S04]  /*2bee0*/  STG.E.U16 desc[UR10][R56.64], R21 ;  /* 0x0000001538007986 */ /* 0x0001e8000c10150a */
[----:B------:R1:W-:Y:S04]  /*2bef0*/  STG.E.U16 desc[UR10][R52.64], R30 ;  /* 0x0000001e34007986 */ /* 0x0003e8000c10150a */
[----:B------:R1:W-:Y:S01]  /*2bf00*/  STG.E.U16 desc[UR10][R28.64], R22 ;  /* 0x000000161c007986 */ /* 0x0003e2000c10150a */
[----:B0-----:R-:W-:Y:S01]  /*2bf10*/  LEA.HI.X.SX32 R21, R2, R37, 0x1, P0 ;  /* 0x0000002502157211 */ /* 0x001fe200000f0eff */
[----:B------:R-:W-:Y:S01]  /*2bf20*/  IMAD R2, R31, 0x2, R0 ;  /* 0x000000021f027824 */ /* 0x000fe200078e0200 */
[----:B-1----:R-:W-:-:S02]  /*2bf30*/  LEA R52, P0, R0, R137, 0x1 ;  /* 0x0000008900347211 */ /* 0x002fc400078008ff */
[----:B------:R-:W-:Y:S02]  /*2bf40*/  PRMT R29, R22, 0x7632, R29 ;  /* 0x00007632161d7816 */ /* 0x000fe4000000001d */
[----:B------:R-:W-:Y:S02]  /*2bf50*/  LEA.HI.X.SX32 R53, R0, R37, 0x1, P0 ;  /* 0x0000002500357211 */ /* 0x000fe400000f0eff */
[----:B------:R-:W-:Y:S02]  /*2bf60*/  LEA R28, P0, R2, R137, 0x1 ;  /* 0x00000089021c7211 */ /* 0x000fe400078008ff */
[----:B------:R-:W-:Y:S01]  /*2bf70*/  LEA R0, R31, R2, 0x1 ;  /* 0x000000021f007211 */ /* 0x000fe200078e08ff */
[----:B------:R0:W-:Y:S01]  /*2bf80*/  STG.E.U16 desc[UR10][R38.64], R29 ;  /* 0x0000001d26007986 */ /* 0x0001e2000c10150a */
[----:B------:R-:W-:-:S03]  /*2bf90*/  PRMT R30, R23, 0x7632, R30 ;  /* 0x00007632171e7816 */ /* 0x000fc6000000001e */
[----:B------:R1:W-:Y:S01]  /*2bfa0*/  STG.E.U16 desc[UR10][R54.64], R23 ;  /* 0x0000001736007986 */ /* 0x0003e2000c10150a */
[----:B0-----:R-:W-:Y:S01]  /*2bfb0*/  LEA.HI.X.SX32 R29, R2, R37, 0x1, P0 ;  /* 0x00000025021d7211 */ /* 0x001fe200000f0eff */
[C---:B------:R-:W-:Y:S01]  /*2bfc0*/  IMAD R2, R31.reuse, 0x2, R0 ;  /* 0x000000021f027824 */ /* 0x040fe200078e0200 */
[C---:B------:R-:W-:Y:S01]  /*2bfd0*/  LEA R38, P0, R0.reuse, R137, 0x1 ;  /* 0x0000008900267211 */ /* 0x040fe200078008ff */
[----:B------:R0:W-:Y:S03]  /*2bfe0*/  STG.E.U16 desc[UR10][R20.64], R30 ;  /* 0x0000001e14007986 */ /* 0x0001e6000c10150a */
[----:B------:R-:W-:Y:S01]  /*2bff0*/  LEA.HI.X.SX32 R39, R0, R37, 0x1, P0 ;  /* 0x0000002500277211 */ /* 0x000fe200000f0eff */
[----:B------:R-:W-:Y:S01]  /*2c000*/  IMAD R0, R31, 0x2, R2 ;  /* 0x000000021f007824 */ /* 0x000fe200078e0202 */
[C---:B------:R-:W-:Y:S01]  /*2c010*/  LEA R22, P0, R2.reuse, R137, 0x1 ;  /* 0x0000008902167211 */ /* 0x040fe200078008ff */
[----:B------:R-:W-:Y:S03]  /*2c020*/  STG.E.U16 desc[UR10][R52.64], R8 ;  /* 0x0000000834007986 */ /* 0x000fe6000c10150a */
[----:B-1----:R-:W-:-:S02]  /*2c030*/  LEA.HI.X.SX32 R23, R2, R37, 0x1, P0 ;  /* 0x0000002502177211 */ /* 0x002fc400000f0eff */
[----:B0-----:R-:W-:Y:S02]  /*2c040*/  PRMT R21, R8, 0x7632, R21 ;  /* 0x0000763208157816 */ /* 0x001fe40000000015 */
[C---:B------:R-:W-:Y:S02]  /*2c050*/  LEA R20, P0, R0.reuse, R137, 0x1 ;  /* 0x0000008900147211 */ /* 0x040fe400078008ff */
[C---:B------:R-:W-:Y:S01]  /*2c060*/  LEA R2, R31.reuse, R0, 0x1 ;  /* 0x000000001f027211 */ /* 0x040fe200078e08ff */
[----:B------:R0:W-:Y:S04]  /*2c070*/  STG.E.U16 desc[UR10][R28.64], R21 ;  /* 0x000000151c007986 */ /* 0x0001e8000c10150a */
[----:B------:R-:W-:Y:S01]  /*2c080*/  STG.E.U16 desc[UR10][R38.64], R9 ;  /* 0x0000000926007986 */ /* 0x000fe2000c10150a */
[----:B0-----:R-:W-:Y:S01]  /*2c090*/  LEA.HI.X.SX32 R21, R0, R37, 0x1, P0 ;  /* 0x0000002500157211 */ /* 0x001fe200000f0eff */
[----:B------:R-:W-:Y:S01]  /*2c0a0*/  IMAD R0, R31, 0x2, R2 ;  /* 0x000000021f007824 */ /* 0x000fe200078e0202 */
[----:B------:R-:W-:-:S02]  /*2c0b0*/  LEA R52, P0, R2, R137, 0x1 ;  /* 0x0000008902347211 */ /* 0x000fc400078008ff */
[----:B------:R-:W-:Y:S02]  /*2c0c0*/  PRMT R29, R9, 0x7632, R29 ;  /* 0x00007632091d7816 */ /* 0x000fe4000000001d */
[----:B------:R-:W-:Y:S01]  /*2c0d0*/  LEA.HI.X.SX32 R53, R2, R37, 0x1, P0 ;  /* 0x0000002502357211 */ /* 0x000fe200000f0eff */
[----:B------:R-:W-:Y:S01]  /*2c0e0*/  IMAD R2, R31, 0x2, R0 ;  /* 0x000000021f027824 */ /* 0x000fe200078e0200 */
[C---:B------:R-:W-:Y:S01]  /*2c0f0*/  LEA R28, P0, R0.reuse, R137, 0x1 ;  /* 0x00000089001c7211 */ /* 0x040fe200078008ff */
[----:B------:R0:W-:Y:S04]  /*2c100*/  STG.E.U16 desc[UR10][R22.64], R29 ;  /* 0x0000001d16007986 */ /* 0x0001e8000c10150a */
[----:B------:R1:W-:Y:S01]  /*2c110*/  STG.E.U16 desc[UR10][R20.64], R10 ;  /* 0x0000000a14007986 */ /* 0x0003e2000c10150a */
[----:B0-----:R-:W-:-:S02]  /*2c120*/  LEA.HI.X.SX32 R29, R0, R37, 0x1, P0 ;  /* 0x00000025001d7211 */ /* 0x001fc400000f0eff */
[C---:B------:R-:W-:Y:S02]  /*2c130*/  LEA R8, P0, R2.reuse, R137, 0x1 ;  /* 0x0000008902087211 */ /* 0x040fe400078008ff */
[C---:B------:R-:W-:Y:S02]  /*2c140*/  LEA R0, R31.reuse, R2, 0x1 ;  /* 0x000000021f007211 */ /* 0x040fe400078e08ff */
[----:B------:R-:W-:Y:S02]  /*2c150*/  LEA.HI.X.SX32 R9, R2, R37, 0x1, P0 ;  /* 0x0000002502097211 */ /* 0x000fe400000f0eff */
[----:B------:R-:W-:Y:S01]  /*2c160*/  LEA R22, P0, R0, R137, 0x1 ;  /* 0x0000008900167211 */ /* 0x000fe200078008ff */
[C---:B------:R-:W-:Y:S01]  /*2c170*/  IMAD R2, R31.reuse, 0x2, R0 ;  /* 0x000000021f027824 */ /* 0x040fe200078e0200 */
[----:B-1----:R-:W-:Y:S02]  /*2c180*/  PRMT R21, R10, 0x7632, R21 ;  /* 0x000076320a157816 */ /* 0x002fe40000000015 */
[----:B------:R-:W-:Y:S01]  /*2c190*/  LEA.HI.X.SX32 R23, R0, R37, 0x1, P0 ;  /* 0x0000002500177211 */ /* 0x000fe200000f0eff */
[----:B------:R-:W-:Y:S01]  /*2c1a0*/  IMAD R0, R31, 0x2, R2 ;  /* 0x000000021f007824 */ /* 0x000fe200078e0202 */
[----:B------:R-:W-:Y:S01]  /*2c1b0*/  LEA R20, P0, R2, R137, 0x1 ;  /* 0x0000008902147211 */ /* 0x000fe200078008ff */
[----:B------:R0:W-:Y:S01]  /*2c1c0*/  STG.E.U16 desc[UR10][R52.64], R21 ;  /* 0x0000001534007986 */ /* 0x0001e2000c10150a */
[----:B------:R-:W-:-:S03]  /*2c1d0*/  PRMT R30, R11, 0x7632, R30 ;  /* 0x000076320b1e7816 */ /* 0x000fc6000000001e */
[----:B------:R1:W-:Y:S01]  /*2c1e0*/  STG.E.U16 desc[UR10][R28.64], R11 ;  /* 0x0000000b1c007986 */ /* 0x0003e2000c10150a */
[----:B0-----:R-:W-:Y:S02]  /*2c1f0*/  LEA.HI.X.SX32 R21, R2, R37, 0x1, P0 ;  /* 0x0000002502157211 */ /* 0x001fe400000f0eff */
[C---:B------:R-:W-:Y:S02]  /*2c200*/  LEA R38, P0, R0.reuse, R137, 0x1 ;  /* 0x0000008900267211 */ /* 0x040fe400078008ff */
[C---:B------:R-:W-:Y:S02]  /*2c210*/  LEA R2, R31.reuse, R0, 0x1 ;  /* 0x000000001f027211 */ /* 0x040fe400078e08ff */
[----:B------:R-:W-:Y:S02]  /*2c220*/  LEA.HI.X.SX32 R39, R0, R37, 0x1, P0 ;  /* 0x0000002500277211 */ /* 0x000fe400000f0eff */
[C---:B------:R-:W-:Y:S01]  /*2c230*/  LEA R10, P0, R2.reuse, R137, 0x1 ;  /* 0x00000089020a7211 */ /* 0x040fe200078008ff */
[C---:B------:R-:W-:Y:S01]  /*2c240*/  IMAD R0, R31.reuse, 0x2, R2 ;  /* 0x000000021f007824 */ /* 0x040fe200078e0202 */
[----:B------:R0:W-:Y:S02]  /*2c250*/  STG.E.U16 desc[UR10][R8.64], R30 ;  /* 0x0000001e08007986 */ /* 0x0001e4000c10150a */
[----:B-1----:R-:W-:Y:S01]  /*2c260*/  LEA.HI.X.SX32 R11, R2, R37, 0x1, P0 ;  /* 0x00000025020b7211 */ /* 0x002fe200000f0eff */
[----:B------:R-:W-:Y:S01]  /*2c270*/  IMAD R2, R31, 0x2, R0 ;  /* 0x000000021f027824 */ /* 0x000fe200078e0200 */
[----:B------:R-:W-:Y:S01]  /*2c280*/  STG.E.U16 desc[UR10][R22.64], R60 ;  /* 0x0000003c16007986 */ /* 0x000fe2000c10150a */
[----:B0-----:R-:W-:-:S02]  /*2c290*/  PRMT R9, R60, 0x7632, R9 ;  /* 0x000076323c097816 */ /* 0x001fc40000000009 */
[----:B------:R-:W-:-:S03]  /*2c2a0*/  LEA R8, P0, R0, R137, 0x1 ;  /* 0x0000008900087211 */ /* 0x000fc600078008ff */
[----:B------:R0:W-:Y:S04]  /*2c2b0*/  STG.E.U16 desc[UR10][R20.64], R9 ;  /* 0x0000000914007986 */ /* 0x0001e8000c10150a */
[----:B------:R-:W-:Y:S01]  /*2c2c0*/  STG.E.U16 desc[UR10][R38.64], R61 ;  /* 0x0000003d26007986 */ /* 0x000fe2000c10150a */
[----:B0-----:R-:W-:Y:S02]  /*2c2d0*/  LEA.HI.X.SX32 R9, R0, R37, 0x1, P0 ;  /* 0x0000002500097211 */ /* 0x001fe400000f0eff */
[----:B------:R-:W-:Y:S02]  /*2c2e0*/  LEA R22, P0, R2, R137, 0x1 ;  /* 0x0000008902167211 */ /* 0x000fe400078008ff */
[----:B------:R-:W-:Y:S02]  /*2c2f0*/  LEA R0, R31, R2, 0x1 ;  /* 0x000000021f007211 */ /* 0x000fe400078e08ff */
[----:B------:R-:W-:-:S02]  /*2c300*/  PRMT R21, R61, 0x7632, R21 ;  /* 0x000076323d157816 */ /* 0x000fc40000000015 */
[----:B------:R-:W-:Y:S01]  /*2c310*/  LEA.HI.X.SX32 R23, R2, R37, 0x1, P0 ;  /* 0x0000002502177211 */ /* 0x000fe200000f0eff */
[C---:B------:R-:W-:Y:S01]  /*2c320*/  IMAD R2, R31.reuse, 0x2, R0 ;  /* 0x000000021f027824 */ /* 0x040fe200078e0200 */
[C---:B------:R-:W-:Y:S01]  /*2c330*/  LEA R20, P0, R0.reuse, R137, 0x1 ;  /* 0x0000008900147211 */ /* 0x040fe200078008ff */
[----:B------:R0:W-:Y:S04]  /*2c340*/  STG.E.U16 desc[UR10][R10.64], R21 ;  /* 0x000000150a007986 */ /* 0x0001e8000c10150a */
[----:B------:R1:W-:Y:S01]  /*2c350*/  STG.E.U16 desc[UR10][R8.64], R62 ;  /* 0x0000003e08007986 */ /* 0x0003e2000c10150a */
[----:B0-----:R-:W-:Y:S01]  /*2c360*/  LEA.HI.X.SX32 R21, R0, R37, 0x1, P0 ;  /* 0x0000002500157211 */ /* 0x001fe200000f0eff */
[----:B------:R-:W-:Y:S01]  /*2c370*/  IMAD R0, R31, 0x2, R2 ;  /* 0x000000021f007824 */ /* 0x000fe200078e0202 */
[----:B------:R-:W-:-:S02]  /*2c380*/  LEA R28, P0, R2, R137, 0x1 ;  /* 0x00000089021c7211 */ /* 0x000fc400078008ff */
[----:B------:R-:W-:Y:S02]  /*2c390*/  PRMT R11, R62, 0x7632, R11 ;  /* 0x000076323e0b7816 */ /* 0x000fe4000000000b */
[----:B------:R-:W-:Y:S02]  /*2c3a0*/  LEA.HI.X.SX32 R29, R2, R37, 0x1, P0 ;  /* 0x00000025021d7211 */ /* 0x000fe400000f0eff */
[----:B------:R-:W-:Y:S02]  /*2c3b0*/  LEA R10, P0, R0, R137, 0x1 ;  /* 0x00000089000a7211 */ /* 0x000fe400078008ff */
[----:B------:R-:W-:Y:S01]  /*2c3c0*/  LEA R2, R31, R0, 0x1 ;  /* 0x000000001f027211 */ /* 0x000fe200078e08ff */
[----:B------:R0:W-:Y:S01]  /*2c3d0*/  STG.E.U16 desc[UR10][R22.64], R11 ;  /* 0x0000000b16007986 */ /* 0x0001e2000c10150a */
[----:B-1----:R-:W-:-:S03]  /*2c3e0*/  PRMT R9, R63, 0x7632, R9 ;  /* 0x000076323f097816 */ /* 0x002fc60000000009 */
[----:B------:R-:W-:Y:S04]  /*2c3f0*/  STG.E.U16 desc[UR10][R20.64], R63 ;  /* 0x0000003f14007986 */ /* 0x000fe8000c10150a */
[----:B------:R1:W-:Y:S01]  /*2c400*/  STG.E.U16 desc[UR10][R28.64], R9 ;  /* 0x000000091c007986 */ /* 0x0003e2000c10150a */
[----:B0-----:R-:W-:Y:S01]  /*2c410*/  LEA.HI.X.SX32 R11, R0, R37, 0x1, P0 ;  /* 0x00000025000b7211 */ /* 0x001fe200000f0eff */
[----:B------:R-:W-:Y:S01]  /*2c420*/  IMAD R0, R31, 0x2, R2 ;  /* 0x000000021f007824 */ /* 0x000fe200078e0202 */
[----:B------:R-:W-:-:S04]  /*2c430*/  LEA R8, P0, R2, R137, 0x1 ;  /* 0x0000008902087211 */ /* 0x000fc800078008ff */
[----:B-1----:R-:W-:Y:S01]  /*2c440*/  LEA.HI.X.SX32 R9, R2, R37, 0x1, P0 ;  /* 0x0000002502097211 */ /* 0x002fe200000f0eff */
[----:B------:R-:W-:Y:S01]  /*2c450*/  IMAD R2, R31, 0x2, R0 ;  /* 0x000000021f027824 */ /* 0x000fe200078e0200 */
[----:B------:R-:W-:-:S04]  /*2c460*/  LEA R22, P0, R0, R137, 0x1 ;  /* 0x0000008900167211 */ /* 0x000fc800078008ff */
[----:B------:R-:W-:Y:S02]  /*2c470*/  LEA.HI.X.SX32 R23, R0, R37, 0x1, P0 ;  /* 0x0000002500177211 */ /* 0x000fe400000f0eff */
[C---:B------:R-:W-:Y:S02]  /*2c480*/  LEA R20, P0, R2.reuse, R137, 0x1 ;  /* 0x0000008902147211 */ /* 0x040fe400078008ff */
[C---:B------:R-:W-:Y:S02]  /*2c490*/  LEA R0, R31.reuse, R2, 0x1 ;  /* 0x000000021f007211 */ /* 0x040fe400078e08ff */
[----:B------:R-:W-:Y:S01]  /*2c4a0*/  LEA.HI.X.SX32 R21, R2, R37, 0x1, P0 ;  /* 0x0000002502157211 */ /* 0x000fe200000f0eff */
[----:B------:R0:W-:Y:S01]  /*2c4b0*/  STG.E.U16 desc[UR10][R10.64], R68 ;  /* 0x000000440a007986 */ /* 0x0001e2000c10150a */
[----:B------:R-:W-:Y:S01]  /*2c4c0*/  LEA R28, P0, R0, R137, 0x1 ;  /* 0x00000089001c7211 */ /* 0x000fe200078008ff */
[----:B------:R-:W-:-:S03]  /*2c4d0*/  IMAD R2, R31, 0x2, R0 ;  /* 0x000000021f027824 */ /* 0x000fc600078e0200 */
[----:B------:R-:W-:Y:S01]  /*2c4e0*/  LEA.HI.X.SX32 R29, R0, R37, 0x1, P0 ;  /* 0x00000025001d7211 */ /* 0x000fe200000f0eff */
[----:B------:R-:W-:Y:S01]  /*2c4f0*/  IMAD R0, R31, 0x2, R2 ;  /* 0x000000021f007824 */ /* 0x000fe200078e0202 */
[----:B0-----:R-:W-:Y:S02]  /*2c500*/  PRMT R11, R68, 0x7632, R11 ;  /* 0x00007632440b7816 */ /* 0x001fe4000000000b */
[----:B------:R-:W-:-:S03]  /*2c510*/  LEA R10, P0, R2, R137, 0x1 ;  /* 0x00000089020a7211 */ /* 0x000fc600078008ff */
[----:B------:R0:W-:Y:S04]  /*2c520*/  STG.E.U16 desc[UR10][R8.64], R11 ;  /* 0x0000000b08007986 */ /* 0x0001e8000c10150a */
[----:B------:R-:W-:Y:S01]  /*2c530*/  STG.E.U16 desc[UR10][R22.64], R69 ;  /* 0x0000004516007986 */ /* 0x000fe2000c10150a */
[----:B0-----:R-:W-:Y:S02]  /*2c540*/  PRMT R9, R69, 0x7632, R9 ;  /* 0x0000763245097816 */ /* 0x001fe40000000009 */
[----:B------:R-:W-:Y:S02]  /*2c550*/  LEA.HI.X.SX32 R11, R2, R37, 0x1, P0 ;  /* 0x00000025020b7211 */ /* 0x000fe400000f0eff */
        /* <DEDUP_REMOVED lines=15> */
[----:B------:R-:W-:Y:S02]  /*2c650*/  LEA R0, R31, R2, 0x1 ;  /* 0x000000021f007211 */ /* 0x000fe400078e08ff */
[----:B------:R-:W-:Y:S02]  /*2c660*/  PRMT R11, R71, 0x7632, R11 ;  /* 0x00007632470b7816 */ /* 0x000fe4000000000b */
[----:B------:R-:W-:Y:S01]  /*2c670*/  LEA.HI.X.SX32 R29, R2, R37, 0x1, P0 ;  /* 0x00000025021d7211 */ /* 0x000fe200000f0eff */
[----:B------:R-:W-:Y:S01]  /*2c680*/  IMAD R2, R31, 0x2, R0 ;  /* 0x000000021f027824 */ /* 0x000fe200078e0200 */
[----:B------:R-:W-:Y:S01]  /*2c690*/  LEA R10, P0, R0, R137, 0x1 ;  /* 0x00000089000a7211 */ /* 0x000fe200078008ff */
[----:B------:R0:W-:Y:S01]  /*2c6a0*/  STG.E.U16 desc[UR10][R22.64], R11 ;  /* 0x0000000b16007986 */ /* 0x0001e2000c10150a */
[----:B-1----:R-:W-:-:S03]  /*2c6b0*/  PRMT R9, R76, 0x7632, R9 ;  /* 0x000076324c097816 */ /* 0x002fc60000000009 */
[----:B------:R1:W-:Y:S04]  /*2c6c0*/  STG.E.U16 desc[UR10][R20.64], R76 ;  /* 0x0000004c14007986 */ /* 0x0003e8000c10150a */
[----:B------:R2:W-:Y:S01]  /*2c6d0*/  STG.E.U16 desc[UR10][R28.64], R9 ;  /* 0x000000091c007986 */ /* 0x0005e2000c10150a */
[----:B0-----:R-:W-:Y:S01]  /*2c6e0*/  LEA.HI.X.SX32 R11, R0, R37, 0x1, P0 ;  /* 0x00000025000b7211 */ /* 0x001fe200000f0eff */
[----:B------:R-:W-:Y:S01]  /*2c6f0*/  IMAD R0, R31, 0x2, R2 ;  /* 0x000000021f007824 */ /* 0x000fe200078e0202 */
[C---:B------:R-:W-:Y:S02]  /*2c700*/  LEA R8, P0, R2.reuse, R137, 0x1 ;  /* 0x0000008902087211 */ /* 0x040fe400078008ff */
[----:B-1----:R-:W-:Y:S02]  /*2c710*/  PRMT R21, R77, 0x7632, R21 ;  /* 0x000076324d157816 */ /* 0x002fe40000000015 */
[----:B--2---:R-:W-:-:S02]  /*2c720*/  LEA.HI.X.SX32 R9, R2, R37, 0x1, P0 ;  /* 0x0000002502097211 */ /* 0x004fc400000f0eff */
[C---:B------:R-:W-:Y:S02]  /*2c730*/  LEA R22, P0, R0.reuse, R137, 0x1 ;  /* 0x0000008900167211 */ /* 0x040fe400078008ff */
[C---:B------:R-:W-:Y:S02]  /*2c740*/  LEA R2, R31.reuse, R0, 0x1 ;  /* 0x000000001f027211 */ /* 0x040fe400078e08ff */
[----:B------:R-:W-:Y:S02]  /*2c750*/  LEA.HI.X.SX32 R23, R0, R37, 0x1, P0 ;  /* 0x0000002500177211 */ /* 0x000fe400000f0eff */
[C---:B------:R-:W-:Y:S01]  /*2c760*/  LEA R20, P0, R2.reuse, R137, 0x1 ;  /* 0x0000008902147211 */ /* 0x040fe200078008ff */
[C---:B------:R-:W-:Y:S01]  /*2c770*/  IMAD R0, R31.reuse, 0x2, R2 ;  /* 0x000000021f007824 */ /* 0x040fe200078e0202 */
[----:B------:R-:W-:Y:S04]  /*2c780*/  STG.E.U16 desc[UR10][R10.64], R77 ;  /* 0x0000004d0a007986 */ /* 0x000fe8000c10150a */
[----:B------:R0:W-:Y:S02]  /*2c790*/  STG.E.U16 desc[UR10][R8.64], R21 ;  /* 0x0000001508007986 */ /* 0x0001e4000c10150a */
[----:B0-----:R-:W-:Y:S01]  /*2c7a0*/  LEA.HI.X.SX32 R21, R2, R37, 0x1, P0 ;  /* 0x0000002502157211 */ /* 0x001fe200000f0eff */
[----:B------:R-:W-:Y:S01]  /*2c7b0*/  IMAD R2, R31, 0x2, R0 ;  /* 0x000000021f027824 */ /* 0x000fe200078e0200 */
[----:B------:R-:W-:-:S04]  /*2c7c0*/  LEA R28, P0, R0, R137, 0x1 ;  /* 0x00000089001c7211 */ /* 0x000fc800078008ff */
[----:B------:R-:W-:Y:S02]  /*2c7d0*/  LEA.HI.X.SX32 R29, R0, R37, 0x1, P0 ;  /* 0x00000025001d7211 */ /* 0x000fe400000f0eff */
[----:B------:R-:W-:Y:S02]  /*2c7e0*/  LEA R10, P0, R2, R137, 0x1 ;  /* 0x00000089020a7211 */ /* 0x000fe400078008ff */
[C---:B------:R-:W-:Y:S02]  /*2c7f0*/  LEA R0, R31.reuse, R2, 0x1 ;  /* 0x000000021f007211 */ /* 0x040fe400078e08ff */
[----:B------:R-:W-:Y:S02]  /*2c800*/  PRMT R9, R78, 0x7632, R9 ;  /* 0x000076324e097816 */ /* 0x000fe40000000009 */
[----:B------:R-:W-:Y:S01]  /*2c810*/  LEA.HI.X.SX32 R11, R2, R37, 0x1, P0 ;  /* 0x00000025020b7211 */ /* 0x000fe200000f0eff */
[C---:B------:R-:W-:Y:S01]  /*2c820*/  IMAD R2, R31.reuse, 0x2, R0 ;  /* 0x000000021f027824 */ /* 0x040fe200078e0200 */
[C---:B------:R-:W-:Y:S01]  /*2c830*/  LEA R8, P0, R0.reuse, R137, 0x1 ;  /* 0x0000008900087211 */ /* 0x040fe200078008ff */
[----:B------:R-:W-:Y:S04]  /*2c840*/  STG.E.U16 desc[UR10][R22.64], R78 ;  /* 0x0000004e16007986 */ /* 0x000fe8000c10150a */
[----:B------:R0:W-:Y:S04]  /*2c850*/  STG.E.U16 desc[UR10][R20.64], R9 ;  /* 0x0000000914007986 */ /* 0x0001e8000c10150a */
[----:B------:R-:W-:Y:S01]  /*2c860*/  STG.E.U16 desc[UR10][R28.64], R79 ;  /* 0x0000004f1c007986 */ /* 0x000fe2000c10150a */
[----:B0-----:R-:W-:Y:S01]  /*2c870*/  LEA.HI.X.SX32 R9, R0, R37, 0x1, P0 ;  /* 0x0000002500097211 */ /* 0x001fe200000f0eff */
[----:B------:R-:W-:Y:S01]  /*2c880*/  IMAD R0, R31, 0x2, R2 ;  /* 0x000000021f007824 */ /* 0x000fe200078e0202 */
[----:B------:R-:W-:-:S02]  /*2c890*/  LEA R22, P0, R2, R137, 0x1 ;  /* 0x0000008902167211 */ /* 0x000fc400078008ff */
[----:B------:R-:W-:Y:S02]  /*2c8a0*/  PRMT R21, R79, 0x7632, R21 ;  /* 0x000076324f157816 */ /* 0x000fe40000000015 */
[----:B------:R-:W-:Y:S02]  /*2c8b0*/  LEA.HI.X.SX32 R23, R2, R37, 0x1, P0 ;  /* 0x0000002502177211 */ /* 0x000fe400000f0eff */
[C---:B------:R-:W-:Y:S02]  /*2c8c0*/  LEA R20, P0, R0.reuse, R137, 0x1 ;  /* 0x0000008900147211 */ /* 0x040fe400078008ff */
[C---:B------:R-:W-:Y:S01]  /*2c8d0*/  LEA R2, R31.reuse, R0, 0x1 ;  /* 0x000000001f027211 */ /* 0x040fe200078e08ff */
[----:B------:R0:W-:Y:S04]  /*2c8e0*/  STG.E.U16 desc[UR10][R10.64], R21 ;  /* 0x000000150a007986 */ /* 0x0001e8000c10150a */
[----:B------:R1:W-:Y:S01]  /*2c8f0*/  STG.E.U16 desc[UR10][R8.64], R84 ;  /* 0x0000005408007986 */ /* 0x0003e2000c10150a */
[----:B0-----:R-:W-:Y:S01]  /*2c900*/  LEA.HI.X.SX32 R21, R0, R37, 0x1, P0 ;  /* 0x0000002500157211 */ /* 0x001fe200000f0eff */
[----:B------:R-:W-:Y:S01]  /*2c910*/  IMAD R0, R31, 0x2, R2 ;  /* 0x000000021f007824 */ /* 0x000fe200078e0202 */
[----:B------:R-:W-:-:S02]  /*2c920*/  LEA R28, P0, R2, R137, 0x1 ;  /* 0x00000089021c7211 */ /* 0x000fc400078008ff */
[----:B------:R-:W-:Y:S02]  /*2c930*/  PRMT R11, R84, 0x7632, R11 ;  /* 0x00007632540b7816 */ /* 0x000fe4000000000b */
[----:B------:R-:W-:Y:S01]  /*2c940*/  LEA.HI.X.SX32 R29, R2, R37, 0x1, P0 ;  /* 0x00000025021d7211 */ /* 0x000fe200000f0eff */
[----:B------:R-:W-:Y:S01]  /*2c950*/  IMAD R2, R31, 0x2, R0 ;  /* 0x000000021f027824 */ /* 0x000fe200078e0200 */
[----:B------:R-:W-:Y:S01]  /*2c960*/  LEA R10, P0, R0, R137, 0x1 ;  /* 0x00000089000a7211 */ /* 0x000fe200078008ff */
[----:B------:R0:W-:Y:S01]  /*2c970*/  STG.E.U16 desc[UR10][R22.64], R11 ;  /* 0x0000000b16007986 */ /* 0x0001e2000c10150a */
[----:B-1----:R-:W-:-:S03]  /*2c980*/  PRMT R9, R85, 0x7632, R9 ;  /* 0x0000763255097816 */ /* 0x002fc60000000009 */
[----:B------:R-:W-:Y:S04]  /*2c990*/  STG.E.U16 desc[UR10][R20.64], R85 ;  /* 0x0000005514007986 */ /* 0x000fe8000c10150a */
[----:B------:R1:W-:Y:S01]  /*2c9a0*/  STG.E.U16 desc[UR10][R28.64], R9 ;  /* 0x000000091c007986 */ /* 0x0003e2000c10150a */
[----:B0-----:R-:W-:Y:S02]  /*2c9b0*/  LEA.HI.X.SX32 R11, R0, R37, 0x1, P0 ;  /* 0x00000025000b7211 */ /* 0x001fe400000f0eff */
[C---:B------:R-:W-:Y:S02]  /*2c9c0*/  LEA R8, P0, R2.reuse, R137, 0x1 ;  /* 0x0000008902087211 */ /* 0x040fe400078008ff */
[----:B------:R-:W-:Y:S02]  /*2c9d0*/  LEA R0, R31, R2, 0x1 ;  /* 0x000000021f007211 */ /* 0x000fe400078e08ff */
[----:B-1----:R-:W-:-:S03]  /*2c9e0*/  LEA.HI.X.SX32 R9, R2, R37, 0x1, P0 ;  /* 0x0000002502097211 */ /* 0x002fc600000f0eff */
[----:B------:R-:W-:Y:S01]  /*2c9f0*/  IMAD R2, R31, 0x2, R0 ;  /* 0x000000021f027824 */ /* 0x000fe200078e0200 */
[----:B------:R-:W-:-:S04]  /*2ca00*/  LEA R22, P0, R0, R137, 0x1 ;  /* 0x0000008900167211 */ /* 0x000fc800078008ff */
[----:B------:R-:W-:Y:S01]  /*2ca10*/  LEA.HI.X.SX32 R23, R0, R37, 0x1, P0 ;  /* 0x0000002500177211 */ /* 0x000fe200000f0eff */
[C---:B------:R-:W-:Y:S01]  /*2ca20*/  IMAD R0, R31.reuse, 0x2, R2 ;  /* 0x000000021f007824 */ /* 0x040fe200078e0202 */
[C---:B------:R-:W-:Y:S01]  /*2ca30*/  LEA R20, P0, R2.reuse, R137, 0x1 ;  /* 0x0000008902147211 */ /* 0x040fe200078008ff */
[----:B------:R0:W-:Y:S03]  /*2ca40*/  STG.E.U16 desc[UR10][R10.64], R86 ;  /* 0x000000560a007986 */ /* 0x0001e6000c10150a */
[----:B------:R-:W-:Y:S02]  /*2ca50*/  LEA.HI.X.SX32 R21, R2, R37, 0x1, P0 ;  /* 0x0000002502157211 */ /* 0x000fe400000f0eff */
[----:B------:R-:W-:Y:S02]  /*2ca60*/  LEA R28, P0, R0, R137, 0x1 ;  /* 0x00000089001c7211 */ /* 0x000fe400078008ff */
[----:B------:R-:W-:-:S02]  /*2ca70*/  LEA R2, R31, R0, 0x1 ;  /* 0x000000001f027211 */ /* 0x000fc400078e08ff */
[----:B------:R-:W-:Y:S02]  /*2ca80*/  LEA.HI.X.SX32 R29, R0, R37, 0x1, P0 ;  /* 0x00000025001d7211 */ /* 0x000fe400000f0eff */
[----:B0-----:R-:W-:Y:S01]  /*2ca90*/  PRMT R11, R86, 0x7632, R11 ;  /* 0x00007632560b7816 */ /* 0x001fe2000000000b */
[----:B------:R-:W-:Y:S01]  /*2caa0*/  IMAD R0, R31, 0x2, R2 ;  /* 0x000000021f007824 */ /* 0x000fe200078e0202 */
[----:B------:R-:W-:-:S03]  /*2cab0*/  LEA R10, P0, R2, R137, 0x1 ;  /* 0x00000089020a7211 */ /* 0x000fc600078008ff */
[----:B------:R0:W-:Y:S04]  /*2cac0*/  STG.E.U16 desc[UR10][R8.64], R11 ;  /* 0x0000000b08007986 */ /* 0x0001e8000c10150a */
[----:B------:R-:W-:Y:S01]  /*2cad0*/  STG.E.U16 desc[UR10][R22.64], R87 ;  /* 0x0000005716007986 */ /* 0x000fe2000c10150a */
[----:B0-----:R-:W-:Y:S02]  /*2cae0*/  PRMT R9, R87, 0x7632, R9 ;  /* 0x0000763257097816 */ /* 0x001fe40000000009 */
[----:B------:R-:W-:Y:S01]  /*2caf0*/  LEA.HI.X.SX32 R11, R2, R37, 0x1, P0 ;  /* 0x00000025020b7211 */ /* 0x000fe200000f0eff */
[----:B------:R-:W-:Y:S01]  /*2cb00*/  IMAD R2, R31, 0x2, R0 ;  /* 0x000000021f027824 */ /* 0x000fe200078e0200 */
[C---:B------:R-:W-:Y:S01]  /*2cb10*/  LEA R8, P0, R0.reuse, R137, 0x1 ;  /* 0x0000008900087211 */ /* 0x040fe200078008ff */
[----:B------:R0:W-:Y:S04]  /*2cb20*/  STG.E.U16 desc[UR10][R20.64], R9 ;  /* 0x0000000914007986 */ /* 0x0001e8000c10150a */
[----:B------:R-:W-:Y:S01]  /*2cb30*/  STG.E.U16 desc[UR10][R28.64], R96 ;  /* 0x000000601c007986 */ /* 0x000fe2000c10150a */
[----:B0-----:R-:W-:-:S02]  /*2cb40*/  LEA.HI.X.SX32 R9, R0, R37, 0x1, P0 ;  /* 0x0000002500097211 */ /* 0x001fc400000f0eff */
[----:B------:R-:W-:Y:S02]  /*2cb50*/  LEA R22, P0, R2, R137, 0x1 ;  /* 0x0000008902167211 */ /* 0x000fe400078008ff */
[C---:B------:R-:W-:Y:S02]  /*2cb60*/  LEA R0, R31.reuse, R2, 0x1 ;  /* 0x000000021f007211 */ /* 0x040fe400078e08ff */
[----:B------:R-:W-:Y:S02]  /*2cb70*/  PRMT R21, R96, 0x7632, R21 ;  /* 0x0000763260157816 */ /* 0x000fe40000000015 */
        /* <DEDUP_REMOVED lines=20> */
[----:B--2---:R-:W-:Y:S01]  /*2ccc0*/  LEA.HI.X.SX32 R9, R2, R37, 0x1, P0 ;  /* 0x0000002502097211 */ /* 0x004fe200000f0eff */
[----:B------:R-:W-:Y:S01]  /*2ccd0*/  IMAD R2, R31, 0x2, R0 ;  /* 0x000000021f027824 */ /* 0x000fe200078e0200 */
[C---:B------:R-:W-:Y:S01]  /*2cce0*/  LEA R22, P0, R0.reuse, R137, 0x1 ;  /* 0x0000008900167211 */ /* 0x040fe200078008ff */
[----:B------:R-:W-:Y:S03]  /*2ccf0*/  STG.E.U16 desc[UR10][R10.64], R99 ;  /* 0x000000630a007986 */ /* 0x000fe6000c10150a */
[----:B------:R-:W-:-:S02]  /*2cd00*/  LEA.HI.X.SX32 R23, R0, R37, 0x1, P0 ;  /* 0x0000002500177211 */ /* 0x000fc400000f0eff */
[C---:B------:R-:W-:Y:S02]  /*2cd10*/  LEA R20, P0, R2.reuse, R137, 0x1 ;  /* 0x0000008902147211 */ /* 0x040fe400078008ff */
[C---:B------:R-:W-:Y:S01]  /*2cd20*/  LEA R0, R31.reuse, R2, 0x1 ;  /* 0x000000021f007211 */ /* 0x040fe200078e08ff */
[----:B------:R0:W-:Y:S02]  /*2cd30*/  STG.E.U16 desc[UR10][R8.64], R21 ;  /* 0x0000001508007986 */ /* 0x0001e4000c10150a */
[----:B0-----:R-:W-:Y:S02]  /*2cd40*/  LEA.HI.X.SX32 R21, R2, R37, 0x1, P0 ;  /* 0x0000002502157211 */ /* 0x001fe400000f0eff */
[----:B------:R-:W-:Y:S01]  /*2cd50*/  IMAD R2, R31, 0x2, R0 ;  /* 0x000000021f027824 */ /* 0x000fe200078e0200 */
[----:B------:R-:W-:-:S04]  /*2cd60*/  LEA R28, P0, R0, R137, 0x1 ;  /* 0x00000089001c7211 */ /* 0x000fc800078008ff */
[----:B------:R-:W-:Y:S01]  /*2cd70*/  LEA.HI.X.SX32 R29, R0, R37, 0x1, P0 ;  /* 0x00000025001d7211 */ /* 0x000fe200000f0eff */
[C---:B------:R-:W-:Y:S01]  /*2cd80*/  IMAD R0, R31.reuse, 0x2, R2 ;  /* 0x000000021f007824 */ /* 0x040fe200078e0202 */
[----:B------:R-:W-:Y:S02]  /*2cd90*/  LEA R10, P0, R2, R137, 0x1 ;  /* 0x00000089020a7211 */ /* 0x000fe400078008ff */
[----:B------:R-:W-:Y:S02]  /*2cda0*/  PRMT R9, R104, 0x7632, R9 ;  /* 0x0000763268097816 */ /* 0x000fe40000000009 */
[----:B------:R-:W-:Y:S02]  /*2cdb0*/  LEA.HI.X.SX32 R11, R2, R37, 0x1, P0 ;  /* 0x00000025020b7211 */ /* 0x000fe400000f0eff */
[C---:B------:R-:W-:Y:S02]  /*2cdc0*/  LEA R8, P0, R0.reuse, R137, 0x1 ;  /* 0x0000008900087211 */ /* 0x040fe400078008ff */
[C---:B------:R-:W-:Y:S01]  /*2cdd0*/  LEA R2, R31.reuse, R0, 0x1 ;  /* 0x000000001f027211 */ /* 0x040fe200078e08ff */
[----:B------:R-:W-:Y:S04]  /*2cde0*/  STG.E.U16 desc[UR10][R22.64], R104 ;  /* 0x0000006816007986 */ /* 0x000fe8000c10150a */
        /* <DEDUP_REMOVED lines=12> */
[----:B------:R-:W-:Y:S02]  /*2ceb0*/  LEA R28, P0, R2, R137, 0x1 ;  /* 0x00000089021c7211 */ /* 0x000fe400078008ff */
[C---:B------:R-:W-:Y:S02]  /*2cec0*/  LEA R0, R31.reuse, R2, 0x1 ;  /* 0x000000021f007211 */ /* 0x040fe400078e08ff */
        /* <DEDUP_REMOVED lines=8> */
[----:B0-----:R-:W-:Y:S01]  /*2cf50*/  LEA.HI.X.SX32 R11, R0, R37, 0x1, P0 ;  /* 0x00000025000b7211 */ /* 0x001fe200000f0eff */
[----:B------:R-:W-:Y:S01]  /*2cf60*/  IMAD R0, R31, 0x2, R2 ;  /* 0x000000021f007824 */ /* 0x000fe200078e0202 */
[----:B------:R-:W-:-:S04]  /*2cf70*/  LEA R8, P0, R2, R137, 0x1 ;  /* 0x0000008902087211 */ /* 0x000fc800078008ff */
[----:B-1----:R-:W-:Y:S02]  /*2cf80*/  LEA.HI.X.SX32 R9, R2, R37, 0x1, P0 ;  /* 0x0000002502097211 */ /* 0x002fe400000f0eff */
[C---:B------:R-:W-:Y:S02]  /*2cf90*/  LEA R22, P0, R0.reuse, R137, 0x1 ;  /* 0x0000008900167211 */ /* 0x040fe400078008ff */
[C---:B------:R-:W-:Y:S02]  /*2cfa0*/  LEA R2, R31.reuse, R0, 0x1 ;  /* 0x000000001f027211 */ /* 0x040fe400078e08ff */
[----:B------:R-:W-:Y:S02]  /*2cfb0*/  LEA.HI.X.SX32 R23, R0, R37, 0x1, P0 ;  /* 0x0000002500177211 */ /* 0x000fe400000f0eff */
[C---:B------:R-:W-:Y:S01]  /*2cfc0*/  LEA R20, P0, R2.reuse, R137, 0x1 ;  /* 0x0000008902147211 */ /* 0x040fe200078008ff */
[C---:B------:R-:W-:Y:S01]  /*2cfd0*/  IMAD R0, R31.reuse, 0x2, R2 ;  /* 0x000000021f007824 */ /* 0x040fe200078e0202 */
[----:B------:R0:W-:Y:S02]  /*2cfe0*/  STG.E.U16 desc[UR10][R10.64], R108 ;  /* 0x0000006c0a007986 */ /* 0x0001e4000c10150a */
[----:B------:R-:W-:Y:S01]  /*2cff0*/  LEA.HI.X.SX32 R21, R2, R37, 0x1, P0 ;  /* 0x0000002502157211 */ /* 0x000fe200000f0eff */
[----:B------:R-:W-:Y:S01]  /*2d000*/  IMAD R2, R31, 0x2, R0 ;  /* 0x000000021f027824 */ /* 0x000fe200078e0200 */
[----:B------:R-:W-:-:S04]  /*2d010*/  LEA R28, P0, R0, R137, 0x1 ;  /* 0x00000089001c7211 */ /* 0x000fc800078008ff */
[----:B------:R-:W-:Y:S02]  /*2d020*/  LEA.HI.X.SX32 R29, R0, R37, 0x1, P0 ;  /* 0x00000025001d7211 */ /* 0x000fe400000f0eff */
[----:B0-----:R-:W-:Y:S02]  /*2d030*/  PRMT R11, R108, 0x7632, R11 ;  /* 0x000076326c0b7816 */ /* 0x001fe4000000000b */
[----:B------:R-:W-:Y:S02]  /*2d040*/  LEA R10, P0, R2, R137, 0x1 ;  /* 0x00000089020a7211 */ /* 0x000fe400078008ff */
[----:B------:R-:W-:Y:S01]  /*2d050*/  LEA R0, R31, R2, 0x1 ;  /* 0x000000021f007211 */ /* 0x000fe200078e08ff */
[----:B------:R0:W-:Y:S04]  /*2d060*/  STG.E.U16 desc[UR10][R8.64], R11 ;  /* 0x0000000b08007986 */ /* 0x0001e8000c10150a */
[----:B------:R-:W-:Y:S01]  /*2d070*/  STG.E.U16 desc[UR10][R22.64], R109 ;  /* 0x0000006d16007986 */ /* 0x000fe2000c10150a */
[----:B0-----:R-:W-:-:S02]  /*2d080*/  PRMT R9, R109, 0x7632, R9 ;  /* 0x000076326d097816 */ /* 0x001fc40000000009 */
[----:B------:R-:W-:Y:S01]  /*2d090*/  LEA.HI.X.SX32 R11, R2, R37, 0x1, P0 ;  /* 0x00000025020b7211 */ /* 0x000fe200000f0eff */
[C---:B------:R-:W-:Y:S01]  /*2d0a0*/  IMAD R2, R31.reuse, 0x2, R0 ;  /* 0x000000021f027824 */ /* 0x040fe200078e0200 */
[C---:B------:R-:W-:Y:S01]  /*2d0b0*/  LEA R8, P0, R0.reuse, R137, 0x1 ;  /* 0x0000008900087211 */ /* 0x040fe200078008ff */
        /* <DEDUP_REMOVED lines=27> */
[C---:B------:R-:W-:Y:S02]  /*2d270*/  LEA R22, P0, R0.reuse, R137, 0x1 ;  /* 0x0000008900167211 */ /* 0x040fe400078008ff */
[----:B------:R-:W-:Y:S02]  /*2d280*/  PRMT R21, R117, 0x7632, R21 ;  /* 0x0000763275157816 */ /* 0x000fe40000000015 */
[----:B------:R-:W-:Y:S01]  /*2d290*/  LEA.HI.X.SX32 R23, R0, R37, 0x1, P0 ;  /* 0x0000002500177211 */ /* 0x000fe200000f0eff */
[----:B------:R-:W-:Y:S01]  /*2d2a0*/  IMAD R0, R31, 0x2, R2 ;  /* 0x000000021f007824 */ /* 0x000fe200078e0202 */
[C---:B------:R-:W-:Y:S01]  /*2d2b0*/  LEA R20, P0, R2.reuse, R137, 0x1 ;  /* 0x0000008902147211 */ /* 0x040fe200078008ff */
[----:B------:R-:W-:Y:S04]  /*2d2c0*/  STG.E.U16 desc[UR10][R10.64], R117 ;  /* 0x000000750a007986 */ /* 0x000fe8000c10150a */
[----:B------:R0:W-:Y:S02]  /*2d2d0*/  STG.E.U16 desc[UR10][R8.64], R21 ;  /* 0x0000001508007986 */ /* 0x0001e4000c10150a */
[----:B0-----:R-:W-:-:S02]  /*2d2e0*/  LEA.HI.X.SX32 R21, R2, R37, 0x1, P0 ;  /* 0x0000002502157211 */ /* 0x001fc400000f0eff */
[C---:B------:R-:W-:Y:S02]  /*2d2f0*/  LEA R28, P0, R0.reuse, R137, 0x1 ;  /* 0x00000089001c7211 */ /* 0x040fe400078008ff */
[C---:B------:R-:W-:Y:S02]  /*2d300*/  LEA R2, R31.reuse, R0, 0x1 ;  /* 0x000000001f027211 */ /* 0x040fe400078e08ff */
[----:B------:R-:W-:Y:S02]  /*2d310*/  LEA.HI.X.SX32 R29, R0, R37, 0x1, P0 ;  /* 0x00000025001d7211 */ /* 0x000fe400000f0eff */
[----:B------:R-:W-:Y:S01]  /*2d320*/  LEA R10, P0, R2, R137, 0x1 ;  /* 0x00000089020a7211 */ /* 0x000fe200078008ff */
[C---:B------:R-:W-:Y:S01]  /*2d330*/  IMAD R0, R31.reuse, 0x2, R2 ;  /* 0x000000021f007824 */ /* 0x040fe200078e0202 */
[----:B------:R-:W-:Y:S02]  /*2d340*/  PRMT R9, R118, 0x7632, R9 ;  /* 0x0000763276097816 */ /* 0x000fe40000000009 */
[----:B------:R-:W-:Y:S01]  /*2d350*/  LEA.HI.X.SX32 R11, R2, R37, 0x1, P0 ;  /* 0x00000025020b7211 */ /* 0x000fe200000f0eff */
[----:B------:R-:W-:Y:S01]  /*2d360*/  IMAD R2, R31, 0x2, R0 ;  /* 0x000000021f027824 */ /* 0x000fe200078e0200 */
[C---:B------:R-:W-:Y:S01]  /*2d370*/  LEA R8, P0, R0.reuse, R137, 0x1 ;  /* 0x0000008900087211 */ /* 0x040fe200078008ff */
[----:B------:R-:W-:Y:S04]  /*2d380*/  STG.E.U16 desc[UR10][R22.64], R118 ;  /* 0x0000007616007986 */ /* 0x000fe8000c10150a */
[----:B------:R0:W-:Y:S04]  /*2d390*/  STG.E.U16 desc[UR10][R20.64], R9 ;  /* 0x0000000914007986 */ /* 0x0001e8000c10150a */
[----:B------:R-:W-:Y:S01]  /*2d3a0*/  STG.E.U16 desc[UR10][R28.64], R119 ;  /* 0x000000771c007986 */ /* 0x000fe2000c10150a */
[----:B0-----:R-:W-:-:S02]  /*2d3b0*/  LEA.HI.X.SX32 R9, R0, R37, 0x1, P0 ;  /* 0x0000002500097211 */ /* 0x001fc400000f0eff */
[C---:B------:R-:W-:Y:S02]  /*2d3c0*/  LEA R22, P0, R2.reuse, R137, 0x1 ;  /* 0x0000008902167211 */ /* 0x040fe400078008ff */
[----:B------:R-:W-:Y:S02]  /*2d3d0*/  LEA R0, R31, R2, 0x1 ;  /* 0x000000021f007211 */ /* 0x000fe400078e08ff */
        /* <DEDUP_REMOVED lines=39> */
[----:B------:R-:W-:Y:S01]  /*2d650*/  LEA R2, R31, R0, 0x1 ;  /* 0x000000001f027211 */ /* 0x000fe200078e08ff */
[----:B------:R0:W-:Y:S02]  /*2d660*/  STG.E.U16 desc[UR10][R20.64], R9 ;  /* 0x0000000914007986 */ /* 0x0001e4000c10150a */
[----:B0-----:R-:W-:-:S02]  /*2d670*/  LEA.HI.X.SX32 R9, R0, R37, 0x1, P0 ;  /* 0x0000002500097211 */ /* 0x001fc400000f0eff */
[----:B------:R-:W-:Y:S01]  /*2d680*/  IMAD R0, R31, 0x2, R2 ;  /* 0x000000021f007824 */ /* 0x000fe200078e0202 */
[----:B------:R-:W-:-:S03]  /*2d690*/  LEA R22, P0, R2, R137, 0x1 ;  /* 0x0000008902167211 */ /* 0x000fc600078008ff */
[C---:B------:R-:W-:Y:S01]  /*2d6a0*/  IMAD R30, R31.reuse, 0x2, R0 ;  /* 0x000000021f1e7824 */ /* 0x040fe200078e0200 */
[----:B------:R-:W-:Y:S02]  /*2d6b0*/  PRMT R21, R44, 0x7632, R21 ;  /* 0x000076322c157816 */ /* 0x000fe40000000015 */
[----:B------:R-:W-:Y:S02]  /*2d6c0*/  LEA.HI.X.SX32 R23, R2, R37, 0x1, P0 ;  /* 0x0000002502177211 */ /* 0x000fe400000f0eff */
[C---:B------:R-:W-:Y:S02]  /*2d6d0*/  LEA R20, P0, R0.reuse, R137, 0x1 ;  /* 0x0000008900147211 */ /* 0x040fe400078008ff */
[C---:B------:R-:W-:Y:S01]  /*2d6e0*/  LEA R2, R31.reuse, R30, 0x1 ;  /* 0x0000001e1f027211 */ /* 0x040fe200078e08ff */
[----:B------:R-:W-:Y:S04]  /*2d6f0*/  STG.E.U16 desc[UR10][R28.64], R44 ;  /* 0x0000002c1c007986 */ /* 0x000fe8000c10150a */
[----:B------:R0:W-:Y:S02]  /*2d700*/  STG.E.U16 desc[UR10][R10.64], R21 ;  /* 0x000000150a007986 */ /* 0x0001e4000c10150a */
[----:B0-----:R-:W-:Y:S01]  /*2d710*/  LEA.HI.X.SX32 R21, R0, R37, 0x1, P0 ;  /* 0x0000002500157211 */ /* 0x001fe200000f0eff */
[----:B------:R-:W-:Y:S01]  /*2d720*/  IMAD R0, R31, 0x2, R2 ;  /* 0x000000021f007824 */ /* 0x000fe200078e0202 */
[----:B------:R-:W-:-:S03]  /*2d730*/  LEA R28, P0, R30, R137, 0x1 ;  /* 0x000000891e1c7211 */ /* 0x000fc600078008ff */
[----:B------:R-:W-:Y:S01]  /*2d740*/  IMAD R32, R31, 0x2, R0 ;  /* 0x000000021f207824 */ /* 0x000fe200078e0200 */
[----:B------:R-:W-:Y:S02]  /*2d750*/  LEA.HI.X.SX32 R29, R30, R37, 0x1, P0 ;  /* 0x000000251e1d7211 */ /* 0x000fe400000f0eff */
[----:B------:R-:W-:Y:S02]  /*2d760*/  PRMT R11, R45, 0x7632, R11 ;  /* 0x000076322d0b7816 */ /* 0x000fe4000000000b */
[C---:B------:R-:W-:Y:S02]  /*2d770*/  LEA R30, R31.reuse, R32, 0x1 ;  /* 0x000000201f1e7211 */ /* 0x040fe400078e08ff */
[----:B------:R-:W-:Y:S01]  /*2d780*/  LEA R10, P0, R2, R137, 0x1 ;  /* 0x00000089020a7211 */ /* 0x000fe200078008ff */
[----:B------:R0:W-:Y:S02]  /*2d790*/  STG.E.U16 desc[UR10][R8.64], R45 ;  /* 0x0000002d08007986 */ /* 0x0001e4000c10150a */
[----:B------:R-:W-:-:S02]  /*2d7a0*/  IMAD R34, R31, 0x2, R30 ;  /* 0x000000021f227824 */ /* 0x000fc400078e021e */
[----:B------:R1:W-:Y:S04]  /*2d7b0*/  STG.E.U16 desc[UR10][R22.64], R11 ;  /* 0x0000000b16007986 */ /* 0x0003e8000c10150a */
[----:B------:R-:W-:Y:S01]  /*2d7c0*/  STG.E.U16 desc[UR10][R20.64], R46 ;  /* 0x0000002e14007986 */ /* 0x000fe2000c10150a */
[----:B0-----:R-:W-:Y:S02]  /*2d7d0*/  PRMT R9, R46, 0x7632, R9 ;  /* 0x000076322e097816 */ /* 0x001fe40000000009 */
[----:B-1----:R-:W-:Y:S01]  /*2d7e0*/  LEA.HI.X.SX32 R11, R2, R37, 0x1, P0 ;  /* 0x00000025020b7211 */ /* 0x002fe200000f0eff */
[----:B------:R-:W-:Y:S01]  /*2d7f0*/  IMAD R2, R31, 0x2, R34 ;  /* 0x000000021f027824 */ /* 0x000fe200078e0222 */
[----:B------:R-:W-:Y:S01]  /*2d800*/  LEA R8, P0, R0, R137, 0x1 ;  /* 0x0000008900087211 */ /* 0x000fe200078008ff */
[----:B------:R0:W-:Y:S01]  /*2d810*/  STG.E.U16 desc[UR10][R28.64], R9 ;  /* 0x000000091c007986 */ /* 0x0001e2000c10150a */
[----:B------:R-:W-:-:S02]  /*2d820*/  PRMT R23, R47, 0x7632, R23 ;  /* 0x000076322f177816 */ /* 0x000fc40000000017 */
[----:B0-----:R-:W-:Y:S02]  /*2d830*/  LEA.HI.X.SX32 R9, R0, R37, 0x1, P0 ;  /* 0x0000002500097211 */ /* 0x001fe400000f0eff */
[----:B------:R-:W-:Y:S02]  /*2d840*/  LEA R0, R31, R2, 0x1 ;  /* 0x000000021f007211 */ /* 0x000fe400078e08ff */
[----:B------:R-:W-:-:S03]  /*2d850*/  LEA R20, P0, R32, R137, 0x1 ;  /* 0x0000008920147211 */ /* 0x000fc600078008ff */
[C---:B------:R-:W-:Y:S01]  /*2d860*/  IMAD R36, R31.reuse, 0x2, R0 ;  /* 0x000000021f247824 */ /* 0x040fe200078e0200 */
[----:B------:R-:W-:Y:S02]  /*2d870*/  LEA.HI.X.SX32 R21, R32, R37, 0x1, P0 ;  /* 0x0000002520157211 */ /* 0x000fe400000f0eff */
[----:B------:R-:W-:Y:S01]  /*2d880*/  LEA R22, P0, R30, R137, 0x1 ;  /* 0x000000891e167211 */ /* 0x000fe200078008ff */
[----:B------:R-:W-:Y:S01]  /*2d890*/  IMAD R38, R31, 0x2, R36 ;  /* 0x000000021f267824 */ /* 0x000fe200078e0224 */
[----:B------:R-:W-:Y:S04]  /*2d8a0*/  STG.E.U16 desc[UR10][R10.64], R47 ;  /* 0x0000002f0a007986 */ /* 0x000fe8000c10150a */
[----:B------:R0:W-:Y:S01]  /*2d8b0*/  STG.E.U16 desc[UR10][R8.64], R23 ;  /* 0x0000001708007986 */ /* 0x0001e2000c10150a */
[----:B------:R-:W-:-:S02]  /*2d8c0*/  PRMT R33, R48, 0x7632, R33 ;  /* 0x0000763230217816 */ /* 0x000fc40000000021 */
[----:B0-----:R-:W-:Y:S01]  /*2d8d0*/  LEA.HI.X.SX32 R23, R30, R37, 0x1, P0 ;  /* 0x000000251e177211 */ /* 0x001fe200000f0eff */
[----:B------:R-:W0:Y:S01]  /*2d8e0*/  LDS.128 R8, [R234] ;  /* 0x00000000ea087984 */ /* 0x000e220000000c00 */
[----:B------:R-:W-:Y:S02]  /*2d8f0*/  LEA R30, R31, R38, 0x1 ;  /* 0x000000261f1e7211 */ /* 0x000fe400078e08ff */
[----:B------:R-:W-:-:S03]  /*2d900*/  LEA R28, P0, R34, R137, 0x1 ;  /* 0x00000089221c7211 */ /* 0x000fc600078008ff */
[C---:B------:R-:W-:Y:S01]  /*2d910*/  IMAD R44, R31.reuse, 0x2, R30 ;  /* 0x000000021f2c7824 */ /* 0x040fe200078e021e */
[----:B------:R-:W-:Y:S02]  /*2d920*/  LEA.HI.X.SX32 R29, R34, R37, 0x1, P0 ;  /* 0x00000025221d7211 */ /* 0x000fe400000f0eff */
[C---:B------:R-:W-:Y:S01]  /*2d930*/  LEA R32, P0, R2.reuse, R137, 0x1 ;  /* 0x0000008902207211 */ /* 0x040fe200078008ff */
[----:B------:R-:W-:Y:S01]  /*2d940*/  IMAD R46, R31, 0x2, R44 ;  /* 0x000000021f2e7824 */ /* 0x000fe200078e022c */
[----:B------:R-:W-:Y:S04]  /*2d950*/  STG.E.U16 desc[UR10][R20.64], R48 ;  /* 0x0000003014007986 */ /* 0x000fe8000c10150a */
[----:B------:R1:W-:Y:S02]  /*2d960*/  STG.E.U16 desc[UR10][R22.64], R33 ;  /* 0x0000002116007986 */ /* 0x0003e4000c10150a */
[----:B-1----:R-:W-:-:S02]  /*2d970*/  LEA.HI.X.SX32 R33, R2, R37, 0x1, P0 ;  /* 0x0000002502217211 */ /* 0x002fc400000f0eff */
[----:B------:R-:W-:Y:S02]  /*2d980*/  LEA R2, R31, R46, 0x1 ;  /* 0x0000002e1f027211 */ /* 0x000fe400078e08ff */
[----:B------:R-:W-:-:S03]  /*2d990*/  LEA R34, P0, R0, R137, 0x1 ;  /* 0x0000008900227211 */ /* 0x000fc600078008ff */
[----:B------:R-:W-:Y:S01]  /*2d9a0*/  IMAD R48, R31, 0x2, R2 ;  /* 0x000000021f307824 */ /* 0x000fe200078e0202 */
[----:B------:R-:W-:Y:S02]  /*2d9b0*/  PRMT R21, R49, 0x7632, R21 ;  /* 0x0000763231157816 */ /* 0x000fe40000000015 */
[----:B------:R-:W-:Y:S01]  /*2d9c0*/  LEA.HI.X.SX32 R35, R0, R37, 0x1, P0 ;  /* 0x0000002500237211 */ /* 0x000fe200000f0eff */
[----:B------:R-:W-:Y:S01]  /*2d9d0*/  IMAD R0, R31, 0x2, R48 ;  /* 0x000000021f007824 */ /* 0x000fe200078e0230 */
[C---:B------:R-:W-:Y:S01]  /*2d9e0*/  LEA R20, P0, R36.reuse, R137, 0x1 ;  /* 0x0000008924147211 */ /* 0x040fe200078008ff */
[----:B------:R-:W-:Y:S04]  /*2d9f0*/  STG.E.U16 desc[UR10][R28.64], R49 ;  /* 0x000000311c007986 */ /* 0x000fe8000c10150a */
[----:B------:R1:W-:Y:S02]  /*2da00*/  STG.E.U16 desc[UR10][R32.64], R21 ;  /* 0x0000001520007986 */ /* 0x0003e4000c10150a */
[----:B-1----:R-:W-:-:S02]  /*2da10*/  LEA.HI.X.SX32 R21, R36, R37, 0x1, P0 ;  /* 0x0000002524157211 */ /* 0x002fc400000f0eff */
[----:B------:R-:W-:-:S05]  /*2da20*/  LEA R36, R31, R0, 0x1 ;  /* 0x000000001f247211 */ /* 0x000fca00078e08ff */
[----:B------:R-:W-:Y:S01]  /*2da30*/  IMAD R52, R31, 0x2, R36 ;  /* 0x000000021f347824 */ /* 0x000fe200078e0224 */
[----:B------:R-:W-:-:S03]  /*2da40*/  LEA R28, P1, R30, R137, 0x1 ;  /* 0x000000891e1c7211 */ /* 0x000fc600078208ff */
[C---:B------:R-:W-:Y:S01]  /*2da50*/  IMAD R54, R31.reuse, 0x2, R52 ;  /* 0x000000021f367824 */ /* 0x040fe200078e0234 */
[----:B------:R-:W-:Y:S02]  /*2da60*/  PRMT R23, R50, 0x7632, R23 ;  /* 0x0000763232177816 */ /* 0x000fe40000000017 */
[----:B------:R-:W-:Y:S02]  /*2da70*/  LEA R22, P0, R38, R137, 0x1 ;  /* 0x0000008926167211 */ /* 0x000fe400078008ff */
[----:B------:R-:W-:Y:S01]  /*2da80*/  LEA.HI.X.SX32 R29, R30, R37, 0x1, P1 ;  /* 0x000000251e1d7211 */ /* 0x000fe200008f0eff */
[----:B------:R-:W-:Y:S01]  /*2da90*/  STG.E.U16 desc[UR10][R34.64], R50 ;  /* 0x0000003222007986 */ /* 0x000fe2000c10150a */
[----:B------:R-:W-:-:S03]  /*2daa0*/  LEA R30, R31, R54, 0x1 ;  /* 0x000000361f1e7211 */ /* 0x000fc600078e08ff */
[----:B------:R1:W-:Y:S02]  /*2dab0*/  STG.E.U16 desc[UR10][R20.64], R23 ;  /* 0x0000001714007986 */ /* 0x0003e4000c10150a */
[----:B-1----:R-:W-:Y:S01]  /*2dac0*/  LEA.HI.X.SX32 R23, R38, R37, 0x1, P0 ;  /* 0x0000002526177211 */ /* 0x002fe200000f0eff */
        /* <DEDUP_REMOVED lines=8> */
[----:B-1----:R-:W-:-:S02]  /*2db50*/  LEA.HI.X.SX32 R21, R46, R37, 0x1, P0 ;  /* 0x000000252e157211 */ /* 0x002fc400000f0eff */
[----:B------:R-:W-:Y:S02]  /*2db60*/  LEA R46, R31, R44, 0x1 ;  /* 0x0000002c1f2e7211 */ /* 0x000fe400078e08ff */
[----:B------:R-:W-:-:S03]  /*2db70*/  LEA R34, P0, R2, R137, 0x1 ;  /* 0x0000008902227211 */ /* 0x000fc600078008ff */
[C---:B------:R-:W-:Y:S01]  /*2db80*/  IMAD R50, R31.reuse, 0x2, R46 ;  /* 0x000000021f327824 */ /* 0x040fe200078e022e */
[----:B0-----:R-:W-:Y:S02]  /*2db90*/  PRMT R23, R8, 0x7632, R23 ;  /* 0x0000763208177816 */ /* 0x001fe40000000017 */
[----:B------:R-:W-:Y:S01]  /*2dba0*/  LEA.HI.X.SX32 R35, R2, R37, 0x1, P0 ;  /* 0x0000002502237211 */ /* 0x000fe200000f0eff */
[----:B------:R-:W-:Y:S01]  /*2dbb0*/  IMAD R2, R31, 0x2, R50 ;  /* 0x000000021f027824 */ /* 0x000fe200078e0232 */
[C---:B------:R-:W-:Y:S01]  /*2dbc0*/  LEA R22, P0, R48.reuse, R137, 0x1 ;  /* 0x0000008930167211 */ /* 0x040fe200078008ff */
[----:B------:R-:W-:Y:S04]  /*2dbd0*/  STG.E.U16 desc[UR10][R32.64], R8 ;  /* 0x0000000820007986 */ /* 0x000fe8000c10150a */
[----:B------:R0:W-:Y:S02]  /*2dbe0*/  STG.E.U16 desc[UR10][R20.64], R23 ;  /* 0x0000001714007986 */ /* 0x0001e4000c10150a */
[----:B0-----:R-:W-:-:S02]  /*2dbf0*/  LEA.HI.X.SX32 R23, R48, R37, 0x1, P0 ;  /* 0x0000002530177211 */ /* 0x001fc400000f0eff */
[----:B------:R-:W-:Y:S02]  /*2dc00*/  LEA R48, R31, R2, 0x1 ;  /* 0x000000021f307211 */ /* 0x000fe400078e08ff */
[----:B------:R-:W-:-:S03]  /*2dc10*/  LEA R28, P0, R0, R137, 0x1 ;  /* 0x00000089001c7211 */ /* 0x000fc600078008ff */
[C---:B------:R-:W-:Y:S01]  /*2dc20*/  IMAD R56, R31.reuse, 0x2, R48 ;  /* 0x000000021f387824 */ /* 0x040fe200078e0230 */
[----:B------:R-:W-:Y:S02]  /*2dc30*/  LEA.HI.X.SX32 R29, R0, R37, 0x1, P0 ;  /* 0x00000025001d7211 */ /* 0x000fe400000f0eff */
[----:B------:R-:W-:Y:S01]  /*2dc40*/  LEA R32, P0, R36, R137, 0x1 ;  /* 0x0000008924207211 */ /* 0x000fe200078008ff */
[----:B------:R-:W-:-:S03]  /*2dc50*/  IMAD R0, R31, 0x2, R56 ;  /* 0x000000021f007824 */ /* 0x000fc600078e0238 */
[----:B------:R-:W-:Y:S02]  /*2dc60*/  LEA.HI.X.SX32 R33, R36, R37, 0x1, P0 ;  /* 0x0000002524217211 */ /* 0x000fe400000f0eff */
[----:B------:R-:W-:Y:S01]  /*2dc70*/  LEA R36, R31, R0, 0x1 ;  /* 0x000000001f247211 */ /* 0x000fe200078e08ff */
[----:B------:R0:W-:Y:S01]  /*2dc80*/  STG.E.U16 desc[UR10][R34.64], R9 ;  /* 0x0000000922007986 */ /* 0x0001e2000c10150a */
[----:B------:R-:W-:Y:S02]  /*2dc90*/  LEA R8, P0, R52, R137, 0x1 ;  /* 0x0000008934087211 */ /* 0x000fe400078008ff */
[----:B------:R-:W-:Y:S01]  /*2dca0*/  PRMT R21, R9, 0x7632, R21 ;  /* 0x0000763209157816 */ /* 0x000fe20000000015 */
[----:B0-----:R-:W-:-:S04]  /*2dcb0*/  IMAD R34, R31, 0x2, R36 ;  /* 0x000000021f227824 */ /* 0x001fc800078e0224 */
[C---:B------:R-:W-:Y:S01]  /*2dcc0*/  IMAD R58, R31.reuse, 0x2, R34 ;  /* 0x000000021f3a7824 */ /* 0x040fe200078e0222 */
[----:B------:R-:W-:Y:S01]  /*2dcd0*/  LEA.HI.X.SX32 R9, R52, R37, 0x1, P0 ;  /* 0x0000002534097211 */ /* 0x000fe200000f0eff */
[----:B------:R0:W-:Y:S01]  /*2dce0*/  STG.E.U16 desc[UR10][R22.64], R21 ;  /* 0x0000001516007986 */ /* 0x0001e2000c10150a */
[----:B------:R-:W-:Y:S02]  /*2dcf0*/  LEA R20, P1, R54, R137, 0x1 ;  /* 0x0000008936147211 */ /* 0x000fe400078208ff */
[C---:B------:R-:W-:Y:S01]  /*2dd00*/  LEA R52, R31.reuse, R58, 0x1 ;  /* 0x0000003a1f347211 */ /* 0x040fe200078e08ff */
[----:B------:R1:W-:Y:S01]  /*2dd10*/  STG.E.U16 desc[UR10][R28.64], R10 ;  /* 0x0000000a1c007986 */ /* 0x0003e2000c10150a */
[----:B0-----:R-:W-:Y:S02]  /*2dd20*/  PRMT R23, R10, 0x7632, R23 ;  /* 0x000076320a177816 */ /* 0x001fe40000000017 */
        /* <DEDUP_REMOVED lines=11> */
[----:B------:R-:W-:Y:S02]  /*2dde0*/  LEA R38, R31, R30, 0x1 ;  /* 0x0000001e1f267211 */ /* 0x000fe400078e08ff */
[----:B------:R-:W-:-:S03]  /*2ddf0*/  LEA R32, P0, R44, R137, 0x1 ;  /* 0x000000892c207211 */ /* 0x000fc600078008ff */
[C---:B------:R-:W-:Y:S01]  /*2de00*/  IMAD R60, R31.reuse, 0x2, R38 ;  /* 0x000000021f3c7824 */ /* 0x040fe200078e0226 */
[----:B---3--:R-:W-:Y:S02]  /*2de10*/  PRMT R9, R238, 0x7632, R9 ;  /* 0x00007632ee097816 */ /* 0x008fe40000000009 */
[----:B------:R-:W-:Y:S01]  /*2de20*/  LEA.HI.X.SX32 R33, R44, R37, 0x1, P0 ;  /* 0x000000252c217211 */ /* 0x000fe200000f0eff */
[----:B------:R-:W-:Y:S01]  /*2de30*/  IMAD R44, R31, 0x2, R60 ;  /* 0x000000021f2c7824 */ /* 0x000fe200078e023c */
[----:B------:R-:W-:Y:S01]  /*2de40*/  LEA R8, P0, R46, R137, 0x1 ;  /* 0x000000892e087211 */ /* 0x000fe200078008ff */
[----:B------:R-:W-:Y:S04]  /*2de50*/  STG.E.U16 desc[UR10][R22.64], R238 ;  /* 0x000000ee16007986 */ /* 0x000fe8000c10150a */
[----:B------:R0:W-:Y:S01]  /*2de60*/  STG.E.U16 desc[UR10][R28.64], R9 ;  /* 0x000000091c007986 */ /* 0x0001e2000c10150a */
[----:B------:R-:W-:-:S02]  /*2de70*/  PRMT R21, R233, 0x7632, R21 ;  /* 0x00007632e9157816 */ /* 0x000fc40000000015 */
[----:B0-----:R-:W-:Y:S02]  /*2de80*/  LEA.HI.X.SX32 R9, R46, R37, 0x1, P0 ;  /* 0x000000252e097211 */ /* 0x001fe400000f0eff */
        /* <DEDUP_REMOVED lines=8> */
[----:B0-----:R-:W-:-:S02]  /*2df10*/  LEA.HI.X.SX32 R21, R2, R37, 0x1, P0 ;  /* 0x0000002502157211 */ /* 0x001fc400000f0eff */
[----:B------:R-:W-:-:S05]  /*2df20*/  LEA R2, R31, R50, 0x1 ;  /* 0x000000321f027211 */ /* 0x000fca00078e08ff */
[----:B------:R-:W-:Y:S01]  /*2df30*/  IMAD R32, R31, 0x2, R2 ;  /* 0x000000021f207824 */ /* 0x000fe200078e0202 */
[----:B------:R-:W-:-:S03]  /*2df40*/  LEA R22, P0, R48, R137, 0x1 ;  /* 0x0000008930167211 */ /* 0x000fc600078008ff */
[C---:B------:R-:W-:Y:S01]  /*2df50*/  IMAD R68, R31.reuse, 0x2, R32 ;  /* 0x000000021f447824 */ /* 0x040fe200078e0220 */
[----:B------:R-:W-:Y:S02]  /*2df60*/  LEA.HI.X.SX32 R23, R48, R37, 0x1, P0 ;  /* 0x0000002530177211 */ /* 0x000fe400000f0eff */
[C---:B------:R-:W-:Y:S02]  /*2df70*/  LEA R28, P1, R56.reuse, R137, 0x1 ;  /* 0x00000089381c7211 */ /* 0x040fe400078208ff */
[----:B------:R-:W-:Y:S02]  /*2df80*/  LEA R48, R31, R68, 0x1 ;  /* 0x000000441f307211 */ /* 0x000fe400078e08ff */
[----:B----4-:R-:W-:Y:S02]  /*2df90*/  PRMT R9, R235, 0x7632, R9 ;  /* 0x00007632eb097816 */ /* 0x010fe40000000009 */
[----:B------:R-:W-:Y:S01]  /*2dfa0*/  LEA.HI.X.SX32 R29, R56, R37, 0x1, P1 ;  /* 0x00000025381d7211 */ /* 0x000fe200008f0eff */
[----:B------:R-:W-:Y:S01]  /*2dfb0*/  IMAD R56, R31, 0x2, R48 ;  /* 0x000000021f387824 */ /* 0x000fe200078e0230 */
[----:B------:R-:W-:Y:S01]  /*2dfc0*/  LEA R8, P0, R0, R137, 0x1 ;  /* 0x0000008900087211 */ /* 0x000fe200078008ff */
[----:B------:R0:W-:Y:S04]  /*2dfd0*/  STG.E.U16 desc[UR10][R10.64], R235 ;  /* 0x000000eb0a007986 */ /* 0x0001e8000c10150a */
[----:B------:R1:W-:Y:S04]  /*2dfe0*/  STG.E.U16 desc[UR10][R20.64], R9 ;  /* 0x0000000914007986 */ /* 0x0003e8000c10150a */
[----:B------:R-:W-:Y:S01]  /*2dff0*/  STG.E.U16 desc[UR10][R22.64], R249 ;  /* 0x000000f916007986 */ /* 0x000fe2000c10150a */
[----:B0-----:R-:W-:-:S02]  /*2e000*/  PRMT R11, R249, 0x7632, R11 ;  /* 0x00007632f90b7816 */ /* 0x001fc4000000000b */
[----:B-1----:R-:W-:Y:S01]  /*2e010*/  LEA.HI.X.SX32 R9, R0, R37, 0x1, P0 ;  /* 0x0000002500097211 */ /* 0x002fe200000f0eff */
[C---:B------:R-:W-:Y:S01]  /*2e020*/  IMAD R0, R31.reuse, 0x2, R56 ;  /* 0x000000021f007824 */ /* 0x040fe200078e0238 */
[C---:B------:R-:W-:Y:S01]  /*2e030*/  LEA R10, P0, R36.reuse, R137, 0x1 ;  /* 0x00000089240a7211 */ /* 0x040fe200078008ff */
[----:B------:R0:W-:Y:S03]  /*2e040*/  STG.E.U16 desc[UR10][R28.64], R11 ;  /* 0x0000000b1c007986 */ /* 0x0001e6000c10150a */
[----:B0-----:R-:W-:Y:S02]  /*2e050*/  LEA.HI.X.SX32 R11, R36, R37, 0x1, P0 ;  /* 0x00000025240b7211 */ /* 0x001fe400000f0eff */
[----:B------:R-:W-:Y:S02]  /*2e060*/  LEA R36, R31, R0, 0x1 ;  /* 0x000000001f247211 */ /* 0x000fe400078e08ff */
[----:B------:R-:W-:-:S03]  /*2e070*/  LEA R20, P0, R34, R137, 0x1 ;  /* 0x0000008922147211 */ /* 0x000fc600078008ff */
[C---:B------:R-:W-:Y:S01]  /*2e080*/  IMAD R70, R31.reuse, 0x2, R36 ;  /* 0x000000021f467824 */ /* 0x040fe200078e0224 */
[----:B------:R-:W-:Y:S02]  /*2e090*/  LEA.HI.X.SX32 R21, R34, R37, 0x1, P0 ;  /* 0x0000002522157211 */ /* 0x000fe400000f0eff */
[----:B------:R-:W-:Y:S01]  /*2e0a0*/  LEA R22, P0, R58, R137, 0x1 ;  /* 0x000000893a167211 */ /* 0x000fe200078008ff */
[----:B------:R-:W-:-:S03]  /*2e0b0*/  IMAD R34, R31, 0x2, R70 ;  /* 0x000000021f227824 */ /* 0x000fc600078e0246 */
[----:B------:R-:W-:Y:S02]  /*2e0c0*/  LEA.HI.X.SX32 R23, R58, R37, 0x1, P0 ;  /* 0x000000253a177211 */ /* 0x000fe400000f0eff */
[C---:B------:R-:W-:Y:S02]  /*2e0d0*/  LEA R58, R31.reuse, R34, 0x1 ;  /* 0x000000221f3a7211 */ /* 0x040fe400078e08ff */
[C---:B------:R-:W-:Y:S01]  /*2e0e0*/  LEA R28, P0, R52.reuse, R137, 0x1 ;  /* 0x00000089341c7211 */ /* 0x040fe200078008ff */
[----:B------:R0:W-:Y:S02]  /*2e0f0*/  STG.E.U16 desc[UR10][R8.64], R204 ;  /* 0x000000cc08007986 */ /* 0x0001e4000c10150a */
[----:B------:R-:W-:Y:S01]  /*2e100*/  IMAD R76, R31, 0x2, R58 ;  /* 0x000000021f4c7824 */ /* 0x000fe200078e023a */
[----:B------:R-:W-:-:S03]  /*2e110*/  LEA.HI.X.SX32 R29, R52, R37, 0x1, P0 ;  /* 0x00000025341d7211 */ /* 0x000fc600000f0eff */
[----:B------:R-:W-:Y:S01]  /*2e120*/  IMAD R52, R31, 0x2, R76 ;  /* 0x000000021f347824 */ /* 0x000fe200078e024c */
[----:B0-----:R-:W-:Y:S02]  /*2e130*/  PRMT R9, R204, 0x7632, R9 ;  /* 0x00007632cc097816 */ /* 0x001fe40000000009 */
[----:B------:R-:W-:-:S03]  /*2e140*/  LEA R8, P0, R54, R137, 0x1 ;  /* 0x0000008936087211 */ /* 0x000fc600078008ff */
[----:B------:R0:W-:Y:S02]  /*2e150*/  STG.E.U16 desc[UR10][R10.64], R9 ;  /* 0x000000090a007986 */ /* 0x0001e4000c10150a */
[----:B0-----:R-:W-:Y:S02]  /*2e160*/  LEA.HI.X.SX32 R9, R54, R37, 0x1, P0 ;  /* 0x0000002536097211 */ /* 0x001fe400000f0eff */
[----:B------:R-:W-:Y:S02]  /*2e170*/  LEA R54, R31, R52, 0x1 ;  /* 0x000000341f367211 */ /* 0x000fe400078e08ff */
[----:B------:R-:W-:-:S03]  /*2e180*/  PRMT R11, R205, 0x7632, R11 ;  /* 0x00007632cd0b7816 */ /* 0x000fc6000000000b */
[C---:B------:R-:W-:Y:S01]  /*2e190*/  IMAD R78, R31.reuse, 0x2, R54 ;  /* 0x000000021f4e7824 */ /* 0x040fe200078e0236 */
[----:B------:R-:W-:Y:S01]  /*2e1a0*/  LEA R10, P0, R30, R137, 0x1 ;  /* 0x000000891e0a7211 */ /* 0x000fe200078008ff */
[----:B------:R0:W-:Y:S02]  /*2e1b0*/  STG.E.U16 desc[UR10][R20.64], R205 ;  /* 0x000000cd14007986 */ /* 0x0001e4000c10150a */
[----:B------:R-:W-:Y:S02]  /*2e1c0*/  IMAD R84, R31, 0x2, R78 ;  /* 0x000000021f547824 */ /* 0x000fe400078e024e */
[----:B------:R1:W-:Y:S04]  /*2e1d0*/  STG.E.U16 desc[UR10][R22.64], R11 ;  /* 0x0000000b16007986 */ /* 0x0003e8000c10150a */
[----:B------:R-:W-:Y:S01]  /*2e1e0*/  STG.E.U16 desc[UR10][R28.64], R206 ;  /* 0x000000ce1c007986 */ /* 0x000fe2000c10150a */
[----:B0-----:R-:W-:-:S02]  /*2e1f0*/  PRMT R21, R206, 0x7632, R21 ;  /* 0x00007632ce157816 */ /* 0x001fc40000000015 */
[----:B------:R-:W-:Y:S02]  /*2e200*/  LEA R20, P1, R38, R137, 0x1 ;  /* 0x0000008926147211 */ /* 0x000fe400078208ff */
[----:B-1----:R-:W-:Y:S02]  /*2e210*/  LEA.HI.X.SX32 R11, R30, R37, 0x1, P0 ;  /* 0x000000251e0b7211 */ /* 0x002fe400000f0eff */
[----:B------:R-:W-:Y:S01]  /*2e220*/  LEA R30, R31, R84, 0x1 ;  /* 0x000000541f1e7211 */ /* 0x000fe200078e08ff */
[----:B------:R0:W-:Y:S01]  /*2e230*/  STG.E.U16 desc[UR10][R8.64], R21 ;  /* 0x0000001508007986 */ /* 0x0001e2000c10150a */
[----:B------:R-:W-:-:S04]  /*2e240*/  LEA R22, P0, R60, R137, 0x1 ;  /* 0x000000893c167211 */ /* 0x000fc800078008ff */
[-C--:B------:R-:W-:Y:S02]  /*2e250*/  LEA.HI.X.SX32 R23, R60, R37.reuse, 0x1, P0 ;  /* 0x000000253c177211 */ /* 0x080fe400000f0eff */
[----:B0-----:R-:W-:Y:S01]  /*2e260*/  LEA.HI.X.SX32 R21, R38, R37, 0x1, P1 ;  /* 0x0000002526157211 */ /* 0x001fe200008f0eff */
[----:B------:R-:W-:Y:S01]  /*2e270*/  IMAD R38, R31, 0x2, R30 ;  /* 0x000000021f267824 */ /* 0x000fe200078e021e */
[----:B------:R-:W-:Y:S02]  /*2e280*/  PRMT R9, R207, 0x7632, R9 ;  /* 0x00007632cf097816 */ /* 0x000fe40000000009 */
[C---:B------:R-:W-:Y:S01]  /*2e290*/  LEA R8, P0, R44.reuse, R137, 0x1 ;  /* 0x000000892c087211 */ /* 0x040fe200078008ff */
[----:B------:R-:W-:Y:S01]  /*2e2a0*/  IMAD R60, R31, 0x2, R38 ;  /* 0x000000021f3c7824 */ /* 0x000fe200078e0226 */
[----:B------:R-:W-:Y:S04]  /*2e2b0*/  STG.E.U16 desc[UR10][R10.64], R207 ;  /* 0x000000cf0a007986 */ /* 0x000fe8000c10150a */
[----:B------:R0:W-:Y:S02]  /*2e2c0*/  STG.E.U16 desc[UR10][R20.64], R9 ;  /* 0x0000000914007986 */ /* 0x0001e4000c10150a */
[----:B0-----:R-:W-:-:S02]  /*2e2d0*/  LEA.HI.X.SX32 R9, R44, R37, 0x1, P0 ;  /* 0x000000252c097211 */ /* 0x001fc400000f0eff */
[----:B------:R-:W-:Y:S02]  /*2e2e0*/  LEA R44, R31, R60, 0x1 ;  /* 0x0000003c1f2c7211 */ /* 0x000fe400078e08ff */
[----:B------:R-:W-:-:S03]  /*2e2f0*/  LEA R28, P0, R46, R137, 0x1 ;  /* 0x000000892e1c7211 */ /* 0x000fc600078008ff */
[C---:B------:R-:W-:Y:S01]  /*2e300*/  IMAD R86, R31.reuse, 0x2, R44 ;  /* 0x000000021f567824 */ /* 0x040fe200078e022c */
[----:B------:R-:W-:Y:S02]  /*2e310*/  PRMT R11, R12, 0x7632, R11 ;  /* 0x000076320c0b7816 */ /* 0x000fe4000000000b */
        /* <DEDUP_REMOVED lines=8> */
[----:B------:R-:W-:Y:S01]  /*2e3a0*/  IMAD R96, R31, 0x2, R62 ;  /* 0x000000021f607824 */ /* 0x000fe200078e023e */
[----:B------:R-:W-:-:S03]  /*2e3b0*/  LEA.HI.X.SX32 R21, R50, R37, 0x1, P0 ;  /* 0x0000002532157211 */ /* 0x000fc600000f0eff */
[----:B------:R-:W-:-:S05]  /*2e3c0*/  IMAD R50, R31, 0x2, R96 ;  /* 0x000000021f327824 */ /* 0x000fca00078e0260 */
[----:B------:R-:W-:Y:S02]  /*2e3d0*/  LEA R98, R31, R50, 0x1 ;  /* 0x000000321f627211 */ /* 0x000fe400078e08ff */
[----:B------:R-:W-:-:S03]  /*2e3e0*/  LEA R22, P0, R2, R137, 0x1 ;  /* 0x0000008902167211 */ /* 0x000fc600078008ff */
[----:B------:R-:W-:Y:S01]  /*2e3f0*/  IMAD R104, R31, 0x2, R98 ;  /* 0x000000021f687824 */ /* 0x000fe200078e0262 */
[----:B------:R-:W-:Y:S02]  /*2e400*/  LEA R12, P1, R68, R137, 0x1 ;  /* 0x00000089440c7211 */ /* 0x000fe400078208ff */
[----:B------:R-:W-:Y:S01]  /*2e410*/  PRMT R9, R13, 0x7632, R9 ;  /* 0x000076320d097816 */ /* 0x000fe20000000009 */
[----:B------:R-:W-:Y:S01]  /*2e420*/  IMAD R106, R31, 0x2, R104 ;  /* 0x000000021f6a7824 */ /* 0x000fe200078e0268 */
[----:B------:R0:W-:Y:S01]  /*2e430*/  STG.E.U16 desc[UR10][R28.64], R13 ;  /* 0x0000000d1c007986 */ /* 0x0001e2000c10150a */
[----:B------:R-:W-:Y:S02]  /*2e440*/  LEA.HI.X.SX32 R23, R2, R37, 0x1, P0 ;  /* 0x0000002502177211 */ /* 0x000fe400000f0eff */
[----:B------:R-:W-:Y:S01]  /*2e450*/  LEA R8, P0, R32, R137, 0x1 ;  /* 0x0000008920087211 */ /* 0x000fe200078008ff */
[----:B------:R1:W-:Y:S01]  /*2e460*/  STG.E.U16 desc[UR10][R10.64], R9 ;  /* 0x000000090a007986 */ /* 0x0003e2000c10150a */
[----:B0-----:R-:W-:-:S02]  /*2e470*/  LEA.HI.X.SX32 R13, R68, R37, 0x1, P1 ;  /* 0x00000025440d7211 */ /* 0x001fc400008f0eff */
[C---:B------:R-:W-:Y:S02]  /*2e480*/  LEA R68, R31.reuse, R106, 0x1 ;  /* 0x0000006a1f447211 */ /* 0x040fe400078e08ff */
[----:B-1----:R-:W-:Y:S02]  /*2e490*/  PRMT R11, R14, 0x7632, R11 ;  /* 0x000076320e0b7816 */ /* 0x002fe4000000000b */
[----:B------:R-:W-:Y:S01]  /*2e4a0*/  LEA.HI.X.SX32 R9, R32, R37, 0x1, P0 ;  /* 0x0000002520097211 */ /* 0x000fe200000f0eff */
        /* <DEDUP_REMOVED lines=9> */
[C---:B------:R-:W-:Y:S02]  /*2e540*/  LEA R56, R31.reuse, R48, 0x1 ;  /* 0x000000301f387211 */ /* 0x040fe400078e08ff */
[C---:B------:R-:W-:Y:S01]  /*2e550*/  LEA R22, P0, R0.reuse, R137, 0x1 ;  /* 0x0000008900167211 */ /* 0x040fe200078008ff */
[----:B------:R0:W-:Y:S02]  /*2e560*/  STG.E.U16 desc[UR10][R8.64], R15 ;  /* 0x0000000f08007986 */ /* 0x0001e4000c10150a */
[C---:B------:R-:W-:Y:S01]  /*2e570*/  IMAD R110, R31.reuse, 0x2, R56 ;  /* 0x000000021f6e7824 */ /* 0x040fe200078e0238 */
[----:B------:R-:W-:Y:S01]  /*2e580*/  LEA.HI.X.SX32 R23, R0, R37, 0x1, P0 ;  /* 0x0000002500177211 */ /* 0x000fe200000f0eff */
[----:B------:R-:W-:Y:S02]  /*2e590*/  STG.E.U16 desc[UR10][R12.64], R2 ;  /* 0x000000020c007986 */ /* 0x000fe4000c10150a */
[----:B------:R-:W-:-:S02]  /*2e5a0*/  IMAD R0, R31, 0x2, R110 ;  /* 0x000000021f007824 */ /* 0x000fc400078e026e */
[----:B------:R-:W-:Y:S01]  /*2e5b0*/  STG.E.U16 desc[UR10][R10.64], R4 ;  /* 0x000000040a007986 */ /* 0x000fe2000c10150a */
[----:B0-----:R-:W-:Y:S02]  /*2e5c0*/  PRMT R9, R4, 0x7632, R9 ;  /* 0x0000763204097816 */ /* 0x001fe40000000009 */
[----:B------:R-:W-:-:S03]  /*2e5d0*/  LEA R8, P0, R36, R137, 0x1 ;  /* 0x0000008924087211 */ /* 0x000fc600078008ff */
[----:B------:R0:W-:Y:S02]  /*2e5e0*/  STG.E.U16 desc[UR10][R20.64], R9 ;  /* 0x0000000914007986 */ /* 0x0001e4000c10150a */
[----:B0-----:R-:W-:Y:S02]  /*2e5f0*/  LEA.HI.X.SX32 R9, R36, R37, 0x1, P0 ;  /* 0x0000002524097211 */ /* 0x001fe400000f0eff */
[----:B------:R-:W-:Y:S02]  /*2e600*/  LEA R36, R31, R0, 0x1 ;  /* 0x000000001f247211 */ /* 0x000fe400078e08ff */
[----:B------:R-:W-:-:S03]  /*2e610*/  LEA R12, P0, R70, R137, 0x1 ;  /* 0x00000089460c7211 */ /* 0x000fc600078008ff */
[----:B------:R-:W-:Y:S01]  /*2e620*/  IMAD R116, R31, 0x2, R36 ;  /* 0x000000021f747824 */ /* 0x000fe200078e0224 */
[----:B------:R-:W-:-:S03]  /*2e630*/  LEA.HI.X.SX32 R13, R70, R37, 0x1, P0 ;  /* 0x00000025460d7211 */ /* 0x000fc600000f0eff */
[----:B------:R-:W-:Y:S01]  /*2e640*/  IMAD R70, R31, 0x2, R116 ;  /* 0x000000021f467824 */ /* 0x000fe200078e0274 */
[----:B------:R-:W-:-:S04]  /*2e650*/  LEA R10, P0, R34, R137, 0x1 ;  /* 0x00000089220a7211 */ /* 0x000fc800078008ff */
[C---:B------:R-:W-:Y:S02]  /*2e660*/  LEA R118, R31.reuse, R70, 0x1 ;  /* 0x000000461f767211 */ /* 0x040fe400078e08ff */
[----:B------:R-:W-:Y:S02]  /*2e670*/  LEA.HI.X.SX32 R11, R34, R37, 0x1, P0 ;  /* 0x00000025220b7211 */ /* 0x000fe400000f0eff */
[C---:B------:R-:W-:Y:S01]  /*2e680*/  LEA R14, P0, R58.reuse, R137, 0x1 ;  /* 0x000000893a0e7211 */ /* 0x040fe200078008ff */
[----:B------:R-:W-:Y:S01]  /*2e690*/  IMAD R124, R31, 0x2, R118 ;  /* 0x000000021f7c7824 */ /* 0x000fe200078e0276 */
[----:B------:R-:W-:Y:S01]  /*2e6a0*/  PRMT R2, R5, 0x7632, R2 ;  /* 0x0000763205027816 */ /* 0x000fe20000000002 */
[----:B------:R0:W-:Y:S01]  /*2e6b0*/  STG.E.U16 desc[UR10][R22.64], R5 ;  /* 0x0000000516007986 */ /* 0x0001e2000c10150a */
[----:B------:R-:W-:Y:S01]  /*2e6c0*/  LEA.HI.X.SX32 R15, R58, R37, 0x1, P0 ;  /* 0x000000253a0f7211 */ /* 0x000fe200000f0eff */
[----:B------:R-:W-:Y:S01]  /*2e6d0*/  IMAD R126, R31, 0x2, R124 ;  /* 0x000000021f7e7824 */ /* 0x000fe200078e027c */
[----:B------:R-:W-:Y:S01]  /*2e6e0*/  LEA R4, P0, R76, R137, 0x1 ;  /* 0x000000894c047211 */ /* 0x000fe200078008ff */
[----:B------:R-:W-:Y:S04]  /*2e6f0*/  STG.E.U16 desc[UR10][R8.64], R2 ;  /* 0x0000000208007986 */ /* 0x000fe8000c10150a */
[----:B------:R-:W-:Y:S01]  /*2e700*/  STG.E.U16 desc[UR10][R12.64], R6 ;  /* 0x000000060c007986 */ /* 0x000fe2000c10150a */
[----:B0-----:R-:W-:-:S05]  /*2e710*/  PRMT R5, R6, 0x7632, R5 ;  /* 0x0000763206057816 */ /* 0x001fca0000000005 */
[----:B------:R0:W-:Y:S02]  /*2e720*/  STG.E.U16 desc[UR10][R10.64], R5 ;  /* 0x000000050a007986 */ /* 0x0001e4000c10150a */
[----:B0-----:R-:W-:Y:S02]  /*2e730*/  LEA.HI.X.SX32 R5, R76, R37, 0x1, P0 ;  /* 0x000000254c057211 */ /* 0x001fe400000f0eff */
[----:B------:R-:W-:-:S05]  /*2e740*/  LEA R76, R31, R126, 0x1 ;  /* 0x0000007e1f4c7211 */ /* 0x000fca00078e08ff */
[----:B------:R-:W-:-:S04]  /*2e750*/  IMAD R128, R31, 0x2, R76 ;  /* 0x000000021f807824 */ /* 0x000fc800078e024c */
[----:B------:R-:W-:-:S05]  /*2e760*/  IMAD R130, R31, 0x2, R128 ;  /* 0x000000021f827824 */ /* 0x000fca00078e0280 */
[----:B------:R-:W-:-:S05]  /*2e770*/  LEA R132, R31, R130, 0x1 ;  /* 0x000000821f847211 */ /* 0x000fca00078e08ff */
[----:B------:R-:W-:-:S04]  /*2e780*/  IMAD R134, R31, 0x2, R132 ;  /* 0x000000021f867824 */ /* 0x000fc800078e0284 */
[C---:B------:R-:W-:Y:S01]  /*2e790*/  IMAD R136, R31.reuse, 0x2, R134 ;  /* 0x000000021f887824 */ /* 0x040fe200078e0286 */
[-C--:B------:R-:W-:Y:S02]  /*2e7a0*/  LEA R20, P1, R30, R137.reuse, 0x1 ;  /* 0x000000891e147211 */ /* 0x080fe400078208ff */
[----:B------:R-:W-:Y:S02]  /*2e7b0*/  LEA R8, P0, R52, R137, 0x1 ;  /* 0x0000008934087211 */ /* 0x000fe400078008ff */
[C---:B------:R-:W-:Y:S02]  /*2e7c0*/  LEA R138, R31.reuse, R136, 0x1 ;  /* 0x000000881f8a7211 */ /* 0x040fe400078e08ff */
[-C--:B------:R-:W-:Y:S02]  /*2e7d0*/  LEA.HI.X.SX32 R21, R30, R37.reuse, 0x1, P1 ;  /* 0x000000251e157211 */ /* 0x080fe400008f0eff */
[----:B------:R-:W-:Y:S01]  /*2e7e0*/  LEA.HI.X.SX32 R9, R52, R37, 0x1, P0 ;  /* 0x0000002534097211 */ /* 0x000fe200000f0eff */
[----:B------:R-:W-:Y:S01]  /*2e7f0*/  IMAD R30, R31, 0x2, R138 ;  /* 0x000000021f1e7824 */ /* 0x000fe200078e028a */
[----:B------:R-:W-:-:S03]  /*2e800*/  LEA R12, P0, R54, R137, 0x1 ;  /* 0x00000089360c7211 */ /* 0x000fc600078008ff */
[C---:B------:R-:W-:Y:S01]  /*2e810*/  IMAD R140, R31.reuse, 0x2, R30 ;  /* 0x000000021f8c7824 */ /* 0x040fe200078e021e */
[----:B------:R-:W-:Y:S02]  /*2e820*/  LEA.HI.X.SX32 R13, R54, R37, 0x1, P0 ;  /* 0x00000025360d7211 */ /* 0x000fe400000f0eff */
[C---:B------:R-:W-:Y:S02]  /*2e830*/  LEA R10, P0, R78.reuse, R137, 0x1 ;  /* 0x000000894e0a7211 */ /* 0x040fe400078008ff */
[----:B------:R-:W-:Y:S01]  /*2e840*/  LEA R142, R31, R140, 0x1 ;  /* 0x0000008c1f8e7211 */ /* 0x000fe200078e08ff */
[----:B------:R0:W-:Y:S01]  /*2e850*/  STG.E.U16 desc[UR10][R14.64], R7 ;  /* 0x000000070e007986 */ /* 0x0001e2000c10150a */
[----:B------:R-:W-:Y:S02]  /*2e860*/  LEA.HI.X.SX32 R11, R78, R37, 0x1, P0 ;  /* 0x000000254e0b7211 */ /* 0x000fe400000f0eff */
[----:B------:R-:W-:Y:S01]  /*2e870*/  PRMT R2, R7, 0x7632, R2 ;  /* 0x0000763207027816 */ /* 0x000fe20000000002 */
[----:B------:R-:W-:Y:S01]  /*2e880*/  IMAD R144, R31, 0x2, R142 ;  /* 0x000000021f907824 */ /* 0x000fe200078e028e */
[----:B------:R-:W-:-:S02]  /*2e890*/  PRMT R6, R24, 0x7632, R6 ;  /* 0x0000763218067816 */ /* 0x000fc40000000006 */
[C---:B0-----:R-:W-:Y:S01]  /*2e8a0*/  LEA R14, P0, R84.reuse, R137, 0x1 ;  /* 0x00000089540e7211 */ /* 0x041fe200078008ff */
[----:B------:R0:W-:Y:S01]  /*2e8b0*/  STG.E.U16 desc[UR10][R4.64], R2 ;  /* 0x0000000204007986 */ /* 0x0001e2000c10150a */
[----:B------:R-:W-:Y:S02]  /*2e8c0*/  PRMT R7, R25, 0x7632, R7 ;  /* 0x0000763219077816 */ /* 0x000fe40000000007 */
[----:B------:R-:W-:Y:S01]  /*2e8d0*/  LEA.HI.X.SX32 R15, R84, R37, 0x1, P0 ;  /* 0x00000025540f7211 */ /* 0x000fe200000f0eff */
[----:B------:R-:W-:Y:S01]  /*2e8e0*/  STG.E.U16 desc[UR10][R8.64], R24 ;  /* 0x0000001808007986 */ /* 0x000fe2000c10150a */
[----:B------:R-:W-:-:S03]  /*2e8f0*/  IMAD R146, R31, 0x2, R144 ;  /* 0x000000021f927824 */ /* 0x000fc600078e0290 */
[----:B------:R-:W-:Y:S04]  /*2e900*/  STG.E.U16 desc[UR10][R12.64], R6 ;  /* 0x000000060c007986 */ /* 0x000fe8000c10150a */
[----:B------:R-:W-:Y:S01]  /*2e910*/  STG.E.U16 desc[UR10][R10.64], R25 ;  /* 0x000000190a007986 */ /* 0x000fe2000c10150a */
[----:B0-----:R-:W-:-:S03]  /*2e920*/  PRMT R2, R26, 0x7632, R2 ;  /* 0x000076321a027816 */ /* 0x001fc60000000002 */
[----:B------:R-:W-:Y:S04]  /*2e930*/  STG.E.U16 desc[UR10][R14.64], R7 ;  /* 0x000000070e007986 */ /* 0x000fe8000c10150a */
[----:B------:R0:W-:Y:S02]  /*2e940*/  STG.E.U16 desc[UR10][R20.64], R26 ;  /* 0x0000001a14007986 */ /* 0x0001e4000c10150a */
[----:B0-----:R-:W-:-:S05]  /*2e950*/  LEA R26, R31, R146, 0x1 ;  /* 0x000000921f1a7211 */ /* 0x001fca00078e08ff */
[----:B------:R-:W-:Y:S01]  /*2e960*/  IMAD R148, R31, 0x2, R26 ;  /* 0x000000021f947824 */ /* 0x000fe200078e021a */
[----:B------:R-:W-:-:S03]  /*2e970*/  LEA R6, P1, R60, R137, 0x1 ;  /* 0x000000893c067211 */ /* 0x000fc600078208ff */
[----:B------:R-:W-:Y:S01]  /*2e980*/  IMAD R150, R31, 0x2, R148 ;  /* 0x000000021f967824 */ /* 0x000fe200078e0294 */
[----:B------:R-:W-:-:S04]  /*2e990*/  LEA.HI.X.SX32 R7, R60, R37, 0x1, P1 ;  /* 0x000000253c077211 */ /* 0x000fc800008f0eff */
[C---:B------:R-:W-:Y:S02]  /*2e9a0*/  LEA R152, R31.reuse, R150, 0x1 ;  /* 0x000000961f987211 */ /* 0x040fe400078e08ff */
[-C--:B------:R-:W-:Y:S02]  /*2e9b0*/  LEA R8, P2, R44, R137.reuse, 0x1 ;  /* 0x000000892c087211 */ /* 0x080fe400078408ff */
[----:B------:R-:W-:Y:S01]  /*2e9c0*/  LEA R12, P1, R46, R137, 0x1 ;  /* 0x000000892e0c7211 */ /* 0x000fe200078208ff */
[C---:B------:R-:W-:Y:S01]  /*2e9d0*/  IMAD R154, R31.reuse, 0x2, R152 ;  /* 0x000000021f9a7824 */ /* 0x040fe200078e0298 */
[-C--:B------:R-:W-:Y:S02]  /*2e9e0*/  LEA.HI.X.SX32 R9, R44, R37.reuse, 0x1, P2 ;  /* 0x000000252c097211 */ /* 0x080fe400010f0eff */
[----:B------:R-:W-:Y:S01]  /*2e9f0*/  LEA.HI.X.SX32 R13, R46, R37, 0x1, P1 ;  /* 0x000000252e0d7211 */ /* 0x000fe200008f0eff */
[----:B------:R-:W-:Y:S01]  /*2ea00*/  IMAD R156, R31, 0x2, R154 ;  /* 0x000000021f9c7824 */ /* 0x000fe200078e029a */
[----:B------:R-:W-:-:S02]  /*2ea10*/  LEA R14, P2, R62, R137, 0x1 ;  /* 0x000000893e0e7211 */ /* 0x000fc400078408ff */
[----:B------:R-:W-:Y:S02]  /*2ea20*/  LEA R22, P1, R50, R137, 0x1 ;  /* 0x0000008932167211 */ /* 0x000fe400078208ff */
[-C--:B------:R-:W-:Y:S02]  /*2ea30*/  LEA.HI.X.SX32 R15, R62, R37.reuse, 0x1, P2 ;  /* 0x000000253e0f7211 */ /* 0x080fe400010f0eff */
[----:B------:R-:W-:Y:S02]  /*2ea40*/  LEA.HI.X.SX32 R23, R50, R37, 0x1, P1 ;  /* 0x0000002532177211 */ /* 0x000fe400008f0eff */
[-C--:B------:R-:W-:Y:S02]  /*2ea50*/  LEA R24, P2, R98, R137.reuse, 0x1 ;  /* 0x0000008962187211 */ /* 0x080fe400078408ff */
[----:B------:R-:W-:Y:S02]  /*2ea60*/  LEA R32, P1, R106, R137, 0x1 ;  /* 0x000000896a207211 */ /* 0x000fe400078208ff */
[----:B------:R-:W-:-:S02]  /*2ea70*/  LEA R158, R31, R156, 0x1 ;  /* 0x0000009c1f9e7211 */ /* 0x000fc400078e08ff */
[-C--:B------:R-:W-:Y:S02]  /*2ea80*/  LEA.HI.X.SX32 R25, R98, R37.reuse, 0x1, P2 ;  /* 0x0000002562197211 */ /* 0x080fe400010f0eff */
[----:B------:R-:W-:Y:S01]  /*2ea90*/  LEA.HI.X.SX32 R33, R106, R37, 0x1, P1 ;  /* 0x000000256a217211 */ /* 0x000fe200008f0eff */
[C---:B------:R-:W-:Y:S01]  /*2eaa0*/  IMAD R160, R31.reuse, 0x2, R158 ;  /* 0x000000021fa07824 */ /* 0x040fe200078e029e */
[-C--:B------:R-:W-:Y:S02]  /*2eab0*/  LEA R34, P2, R68, R137.reuse, 0x1 ;  /* 0x0000008944227211 */ /* 0x080fe400078408ff */
[-C--:B------:R-:W-:Y:S02]  /*2eac0*/  LEA R44, P1, R48, R137.reuse, 0x1 ;  /* 0x00000089302c7211 */ /* 0x080fe400078208ff */
[----:B------:R-:W-:Y:S01]  /*2ead0*/  LEA R4, P0, R38, R137, 0x1 ;  /* 0x0000008926047211 */ /* 0x000fe200078008ff */
[----:B------:R-:W-:Y:S01]  /*2eae0*/  IMAD R162, R31, 0x2, R160 ;  /* 0x000000021fa27824 */ /* 0x000fe200078e02a0 */
[----:B------:R-:W-:-:S02]  /*2eaf0*/  LEA.HI.X.SX32 R35, R68, R37, 0x1, P2 ;  /* 0x0000002544237211 */ /* 0x000fc400010f0eff */
[----:B------:R-:W-:Y:S02]  /*2eb00*/  LEA.HI.X.SX32 R45, R48, R37, 0x1, P1 ;  /* 0x00000025302d7211 */ /* 0x000fe400008f0eff */
[-C--:B------:R-:W-:Y:S02]  /*2eb10*/  LEA R46, P2, R56, R137.reuse, 0x1 ;  /* 0x00000089382e7211 */ /* 0x080fe400078408ff */
[----:B------:R-:W-:Y:S02]  /*2eb20*/  LEA R50, P1, R0, R137, 0x1 ;  /* 0x0000008900327211 */ /* 0x000fe400078208ff */
[----:B------:R-:W-:Y:S02]  /*2eb30*/  LEA.HI.X.SX32 R5, R38, R37, 0x1, P0 ;  /* 0x0000002526057211 */ /* 0x000fe400000f0eff */
[----:B------:R-:W-:Y:S02]  /*2eb40*/  LEA R10, P0, R86, R137, 0x1 ;  /* 0x00000089560a7211 */ /* 0x000fe400078008ff */
[----:B------:R-:W-:-:S02]  /*2eb50*/  LEA.HI.X.SX32 R47, R56, R37, 0x1, P2 ;  /* 0x00000025382f7211 */ /* 0x000fc400010f0eff */
[----:B------:R-:W-:Y:S02]  /*2eb60*/  LEA.HI.X.SX32 R51, R0, R37, 0x1, P1 ;  /* 0x0000002500337211 */ /* 0x000fe400008f0eff */
[----:B------:R-:W-:Y:S02]  /*2eb70*/  LEA R52, P2, R36, R137, 0x1 ;  /* 0x0000008924347211 */ /* 0x000fe400078408ff */
[C---:B------:R-:W-:Y:S02]  /*2eb80*/  LEA R0, R31.reuse, R162, 0x1 ;  /* 0x000000a21f007211 */ /* 0x040fe400078e08ff */
[----:B------:R-:W-:Y:S02]  /*2eb90*/  LEA.HI.X.SX32 R11, R86, R37, 0x1, P0 ;  /* 0x00000025560b7211 */ /* 0x000fe400000f0eff */
[----:B------:R-:W-:Y:S02]  /*2eba0*/  LEA R20, P0, R96, R137, 0x1 ;  /* 0x0000008960147211 */ /* 0x000fe400078008ff */
[-C--:B------:R-:W-:Y:S01]  /*2ebb0*/  LEA.HI.X.SX32 R53, R36, R37.reuse, 0x1, P2 ;  /* 0x0000002524357211 */ /* 0x080fe200010f0eff */
[----:B------:R-:W-:Y:S01]  /*2ebc0*/  IMAD R36, R31, 0x2, R0 ;  /* 0x000000021f247824 */ /* 0x000fe200078e0200 */
[----:B------:R-:W-:-:S02]  /*2ebd0*/  LEA.HI.X.SX32 R21, R96, R37, 0x1, P0 ;  /* 0x0000002560157211 */ /* 0x000fc400000f0eff */
[----:B------:R-:W-:Y:S01]  /*2ebe0*/  LEA R28, P0, R104, R137, 0x1 ;  /* 0x00000089681c7211 */ /* 0x000fe200078008ff */
[----:B------:R-:W-:-:S03]  /*2ebf0*/  IMAD R164, R31, 0x2, R36 ;  /* 0x000000021fa47824 */ /* 0x000fc600078e0224 */
[----:B------:R-:W-:Y:S02]  /*2ec00*/  LEA.HI.X.SX32 R29, R104, R37, 0x1, P0 ;  /* 0x00000025681d7211 */ /* 0x000fe400000f0eff */
[C---:B------:R-:W-:Y:S02]  /*2ec10*/  LEA R38, P0, R108.reuse, R137, 0x1 ;  /* 0x000000896c267211 */ /* 0x040fe400078008ff */
[----:B------:R-:W-:Y:S02]  /*2ec20*/  LEA R166, R31, R164, 0x1 ;  /* 0x000000a41fa67211 */ /* 0x000fe400078e08ff */
[----:B------:R-:W-:Y:S02]  /*2ec30*/  LEA.HI.X.SX32 R39, R108, R37, 0x1, P0 ;  /* 0x000000256c277211 */ /* 0x000fe400000f0eff */
[-C--:B------:R-:W-:Y:S02]  /*2ec40*/  LEA R48, P0, R110, R137.reuse, 0x1 ;  /* 0x000000896e307211 */ /* 0x080fe400078008ff */
[----:B------:R-:W-:-:S02]  /*2ec50*/  LEA R56, P1, R70, R137, 0x1 ;  /* 0x0000008946387211 */ /* 0x000fc400078208ff */
[----:B------:R-:W-:Y:S01]  /*2ec60*/  LEA R58, P2, R118, R137, 0x1 ;  /* 0x00000089763a7211 */ /* 0x000fe200078408ff */
[C---:B------:R-:W-:Y:S01]  /*2ec70*/  IMAD R168, R31.reuse, 0x2, R166 ;  /* 0x000000021fa87824 */ /* 0x040fe200078e02a6 */
[-C--:B------:R-:W-:Y:S02]  /*2ec80*/  LEA.HI.X.SX32 R49, R110, R37.reuse, 0x1, P0 ;  /* 0x000000256e317211 */ /* 0x080fe400000f0eff */
[-C--:B------:R-:W-:Y:S02]  /*2ec90*/  LEA.HI.X.SX32 R57, R70, R37.reuse, 0x1, P1 ;  /* 0x0000002546397211 */ /* 0x080fe400008f0eff */
[----:B------:R-:W-:Y:S01]  /*2eca0*/  LEA.HI.X.SX32 R59, R118, R37, 0x1, P2 ;  /* 0x00000025763b7211 */ /* 0x000fe200010f0eff */
[----:B------:R-:W-:Y:S01]  /*2ecb0*/  IMAD R170, R31, 0x2, R168 ;  /* 0x000000021faa7824 */ /* 0x000fe200078e02a8 */
[-C--:B------:R-:W-:Y:S02]  /*2ecc0*/  LEA R54, P0, R116, R137.reuse, 0x1 ;  /* 0x0000008974367211 */ /* 0x080fe400078008ff */
[----:B------:R-:W-:-:S02]  /*2ecd0*/  LEA R62, P1, R126, R137, 0x1 ;  /* 0x000000897e3e7211 */ /* 0x000fc400078208ff */
[----:B------:R-:W-:Y:S02]  /*2ece0*/  LEA R68, P2, R76, R137, 0x1 ;  /* 0x000000894c447211 */ /* 0x000fe400078408ff */
[-C--:B------:R-:W-:Y:S02]  /*2ecf0*/  LEA.HI.X.SX32 R55, R116, R37.reuse, 0x1, P0 ;  /* 0x0000002574377211 */ /* 0x080fe400000f0eff */
[-C--:B------:R-:W-:Y:S02]  /*2ed00*/  LEA.HI.X.SX32 R63, R126, R37.reuse, 0x1, P1 ;  /* 0x000000257e3f7211 */ /* 0x080fe400008f0eff */
[----:B------:R-:W-:Y:S02]  /*2ed10*/  LEA.HI.X.SX32 R69, R76, R37, 0x1, P2 ;  /* 0x000000254c457211 */ /* 0x000fe400010f0eff */
[-C--:B------:R-:W-:Y:S02]  /*2ed20*/  LEA R60, P0, R124, R137.reuse, 0x1 ;  /* 0x000000897c3c7211 */ /* 0x080fe400078008ff */
[----:B------:R-:W-:-:S02]  /*2ed30*/  LEA R76, P1, R130, R137, 0x1 ;  /* 0x00000089824c7211 */ /* 0x000fc400078208ff */
[C---:B------:R-:W-:Y:S02]  /*2ed40*/  LEA R172, R31.reuse, R170, 0x1 ;  /* 0x000000aa1fac7211 */ /* 0x040fe400078e08ff */
[-C--:B------:R-:W-:Y:S02]  /*2ed50*/  LEA.HI.X.SX32 R61, R124, R37.reuse, 0x1, P0 ;  /* 0x000000257c3d7211 */ /* 0x080fe400000f0eff */
[----:B------:R-:W-:Y:S01]  /*2ed60*/  LEA.HI.X.SX32 R77, R130, R37, 0x1, P1 ;  /* 0x00000025824d7211 */ /* 0x000fe200008f0eff */
[----:B------:R-:W-:Y:S01]  /*2ed70*/  IMAD R174, R31, 0x2, R172 ;  /* 0x000000021fae7824 */ /* 0x000fe200078e02ac */
[-C--:B------:R-:W-:Y:S02]  /*2ed80*/  LEA R70, P0, R128, R137.reuse, 0x1 ;  /* 0x0000008980467211 */ /* 0x080fe400078008ff */
[-C--:B------:R-:W-:Y:S02]  /*2ed90*/  LEA R86, P1, R136, R137.reuse, 0x1 ;  /* 0x0000008988567211 */ /* 0x080fe400078208ff */
[----:B------:R-:W-:-:S02]  /*2eda0*/  LEA R78, P2, R132, R137, 0x1 ;  /* 0x00000089844e7211 */ /* 0x000fc400078408ff */
[-C--:B------:R-:W-:Y:S02]  /*2edb0*/  LEA.HI.X.SX32 R71, R128, R37.reuse, 0x1, P0 ;  /* 0x0000002580477211 */ /* 0x080fe400000f0eff */
[----:B------:R-:W-:Y:S01]  /*2edc0*/  LEA.HI.X.SX32 R87, R136, R37, 0x1, P1 ;  /* 0x0000002588577211 */ /* 0x000fe200008f0eff */
[----:B------:R-:W-:Y:S01]  /*2edd0*/  IMAD R136, R31, 0x2, R174 ;  /* 0x000000021f887824 */ /* 0x000fe200078e02ae */
[----:B------:R-:W-:Y:S02]  /*2ede0*/  LEA R84, P0, R134, R137, 0x1 ;  /* 0x0000008986547211 */ /* 0x000fe400078008ff */
[----:B------:R-:W-:Y:S02]  /*2edf0*/  LEA.HI.X.SX32 R79, R132, R37, 0x1, P2 ;  /* 0x00000025844f7211 */ /* 0x000fe400010f0eff */
[----:B------:R-:W-:Y:S02]  /*2ee00*/  LEA R96, P2, R138, R137, 0x1 ;  /* 0x000000898a607211 */ /* 0x000fe400078408ff */
[----:B------:R-:W-:-:S02]  /*2ee10*/  LEA.HI.X.SX32 R85, R134, R37, 0x1, P0 ;  /* 0x0000002586557211 */ /* 0x000fc400000f0eff */
        /* <DEDUP_REMOVED lines=10> */
[----:B------:R-:W-:-:S05]  /*2eec0*/  LEA R26, R31, R178, 0x1 ;  /* 0x000000b21f1a7211 */ /* 0x000fca00078e08ff */
[----:B------:R-:W-:Y:S01]  /*2eed0*/  IMAD R180, R31, 0x2, R26 ;  /* 0x000000021fb47824 */ /* 0x000fe200078e021a */
[----:B------:R-:W-:-:S03]  /*2eee0*/  LEA R108, P0, R144, R137, 0x1 ;  /* 0x00000089906c7211 */ /* 0x000fc600078008ff */
[C---:B------:R-:W-:Y:S01]  /*2eef0*/  IMAD R182, R31.reuse, 0x2, R180 ;  /* 0x000000021fb67824 */ /* 0x040fe200078e02b4 */
[-C--:B------:R-:W-:Y:S02]  /*2ef00*/  LEA R126, P2, R152, R137.reuse, 0x1 ;  /* 0x00000089987e7211 */ /* 0x080fe400078408ff */
[----:B------:R-:W-:Y:S02]  /*2ef10*/  LEA R104, P1, R140, R137, 0x1 ;  /* 0x000000898c687211 */ /* 0x000fe400078208ff */
[C---:B------:R-:W-:Y:S02]  /*2ef20*/  LEA R184, R31.reuse, R182, 0x1 ;  /* 0x000000b61fb87211 */ /* 0x040fe400078e08ff */
[----:B------:R-:W-:Y:S02]  /*2ef30*/  LEA.HI.X.SX32 R109, R144, R37, 0x1, P0 ;  /* 0x00000025906d7211 */ /* 0x000fe400000f0eff */
[----:B------:R-:W-:Y:S02]  /*2ef40*/  LEA R118, P0, R148, R137, 0x1 ;  /* 0x0000008994767211 */ /* 0x000fe400078008ff */
[----:B------:R-:W-:Y:S01]  /*2ef50*/  LEA.HI.X.SX32 R127, R152, R37, 0x1, P2 ;  /* 0x00000025987f7211 */ /* 0x000fe200010f0eff */
[----:B------:R-:W-:Y:S01]  /*2ef60*/  IMAD R186, R31, 0x2, R184 ;  /* 0x000000021fba7824 */ /* 0x000fe200078e02b8 */
[----:B------:R-:W-:-:S02]  /*2ef70*/  LEA R132, P2, R158, R137, 0x1 ;  /* 0x000000899e847211 */ /* 0x000fc400078408ff */
[----:B------:R-:W-:Y:S02]  /*2ef80*/  LEA.HI.X.SX32 R105, R140, R37, 0x1, P1 ;  /* 0x000000258c697211 */ /* 0x000fe400008f0eff */
[----:B------:R-:W-:Y:S02]  /*2ef90*/  LEA R110, P1, R146, R137, 0x1 ;  /* 0x00000089926e7211 */ /* 0x000fe400078208ff */
[----:B------:R-:W-:Y:S01]  /*2efa0*/  LEA.HI.X.SX32 R119, R148, R37, 0x1, P0 ;  /* 0x0000002594777211 */ /* 0x000fe200000f0eff */
[----:B------:R-:W-:Y:S01]  /*2efb0*/  IMAD R188, R31, 0x2, R186 ;  /* 0x000000021fbc7824 */ /* 0x000fe200078e02ba */
[----:B------:R-:W-:Y:S02]  /*2efc0*/  LEA R128, P0, R154, R137, 0x1 ;  /* 0x000000899a807211 */ /* 0x000fe400078008ff */
[----:B------:R-:W-:Y:S02]  /*2efd0*/  LEA.HI.X.SX32 R133, R158, R37, 0x1, P2 ;  /* 0x000000259e857211 */ /* 0x000fe400010f0eff */
[----:B------:R-:W-:-:S02]  /*2efe0*/  LEA R140, P2, R0, R137, 0x1 ;  /* 0x00000089008c7211 */ /* 0x000fc400078408ff */
[----:B------:R-:W-:Y:S02]  /*2eff0*/  LEA.HI.X.SX32 R111, R146, R37, 0x1, P1 ;  /* 0x00000025926f7211 */ /* 0x000fe400008f0eff */
[----:B------:R-:W-:Y:S02]  /*2f000*/  LEA R124, P1, R150, R137, 0x1 ;  /* 0x00000089967c7211 */ /* 0x000fe400078208ff */
[----:B------:R-:W-:Y:S02]  /*2f010*/  LEA.HI.X.SX32 R129, R154, R37, 0x1, P0 ;  /* 0x000000259a817211 */ /* 0x000fe400000f0eff */
[----:B------:R-:W-:Y:S02]  /*2f020*/  LEA R134, P0, R160, R137, 0x1 ;  /* 0x00000089a0867211 */ /* 0x000fe400078008ff */
[----:B------:R-:W-:Y:S02]  /*2f030*/  LEA.HI.X.SX32 R141, R0, R37, 0x1, P2 ;  /* 0x00000025008d7211 */ /* 0x000fe400010f0eff */
[----:B------:R-:W-:-:S02]  /*2f040*/  LEA R0, R31, R188, 0x1 ;  /* 0x000000bc1f007211 */ /* 0x000fc400078e08ff */
[----:B------:R-:W-:Y:S02]  /*2f050*/  LEA.HI.X.SX32 R125, R150, R37, 0x1, P1 ;  /* 0x00000025967d7211 */ /* 0x000fe400008f0eff */
[----:B------:R-:W-:Y:S02]  /*2f060*/  LEA R130, P1, R156, R137, 0x1 ;  /* 0x000000899c827211 */ /* 0x000fe400078208ff */
[----:B------:R-:W-:Y:S01]  /*2f070*/  LEA.HI.X.SX32 R135, R160, R37, 0x1, P0 ;  /* 0x00000025a0877211 */ /* 0x000fe200000f0eff */
[----:B------:R-:W-:Y:S01]  /*2f080*/  IMAD R190, R31, 0x2, R0 ;  /* 0x000000021fbe7824 */ /* 0x000fe200078e0200 */
[----:B------:R-:W-:Y:S02]  /*2f090*/  LEA R142, P0, R36, R137, 0x1 ;  /* 0x00000089248e7211 */ /* 0x000fe400078008ff */
[----:B------:R-:W-:Y:S02]  /*2f0a0*/  LEA.HI.X.SX32 R131, R156, R37, 0x1, P1 ;  /* 0x000000259c837211 */ /* 0x000fe400008f0eff */
[----:B------:R-:W-:-:S02]  /*2f0b0*/  LEA R138, P1, R162, R137, 0x1 ;  /* 0x00000089a28a7211 */ /* 0x000fc400078208ff */
[-C--:B------:R-:W-:Y:S01]  /*2f0c0*/  LEA.HI.X.SX32 R143, R36, R37.reuse, 0x1, P0 ;  /* 0x00000025248f7211 */ /* 0x080fe200000f0eff */
[C---:B------:R-:W-:Y:S01]  /*2f0d0*/  IMAD R36, R31.reuse, 0x2, R190 ;  /* 0x000000021f247824 */ /* 0x040fe200078e02be */
[----:B------:R-:W-:Y:S02]  /*2f0e0*/  LEA.HI.X.SX32 R139, R162, R37, 0x1, P1 ;  /* 0x00000025a28b7211 */ /* 0x000fe400008f0eff */
[-C--:B------:R-:W-:Y:S02]  /*2f0f0*/  LEA R144, P1, R164, R137.reuse, 0x1 ;  /* 0x00000089a4907211 */ /* 0x080fe400078208ff */
[C---:B------:R-:W-:Y:S02]  /*2f100*/  LEA R192, R31.reuse, R36, 0x1 ;  /* 0x000000241fc07211 */ /* 0x040fe400078e08ff */
[----:B------:R-:W-:Y:S02]  /*2f110*/  LEA R146, P2, R166, R137, 0x1 ;  /* 0x00000089a6927211 */ /* 0x000fe400078408ff */
[----:B------:R-:W-:Y:S01]  /*2f120*/  LEA.HI.X.SX32 R145, R164, R37, 0x1, P1 ;  /* 0x00000025a4917211 */ /* 0x000fe200008f0eff */
[----:B------:R-:W-:Y:S01]  /*2f130*/  IMAD R194, R31, 0x2, R192 ;  /* 0x000000021fc27824 */ /* 0x000fe200078e02c0 */
[----:B------:R-:W-:-:S02]  /*2f140*/  LEA R150, P1, R170, R137, 0x1 ;  /* 0x00000089aa967211 */ /* 0x000fc400078208ff */
[----:B------:R-:W-:Y:S01]  /*2f150*/  LEA.HI.X.SX32 R147, R166, R37, 0x1, P2 ;  /* 0x00000025a6937211 */ /* 0x000fe200010f0eff */
[----:B------:R-:W-:Y:S01]  /*2f160*/  IMAD R198, R31, 0x2, R194 ;  /* 0x000000021fc67824 */ /* 0x000fe200078e02c2 */
[----:B------:R-:W-:Y:S02]  /*2f170*/  LEA R152, P2, R172, R137, 0x1 ;  /* 0x00000089ac987211 */ /* 0x000fe400078408ff */
[----:B------:R-:W-:Y:S02]  /*2f180*/  LEA.HI.X.SX32 R151, R170, R37, 0x1, P1 ;  /* 0x00000025aa977211 */ /* 0x000fe400008f0eff */
[----:B------:R-:W-:Y:S02]  /*2f190*/  LEA R156, P1, R136, R137, 0x1 ;  /* 0x00000089889c7211 */ /* 0x000fe400078208ff */
[----:B------:R-:W-:Y:S02]  /*2f1a0*/  LEA.HI.X.SX32 R153, R172, R37, 0x1, P2 ;  /* 0x00000025ac997211 */ /* 0x000fe400010f0eff */
[----:B------:R-:W-:-:S02]  /*2f1b0*/  LEA R148, P0, R168, R137, 0x1 ;  /* 0x00000089a8947211 */ /* 0x000fc400078008ff */
[----:B------:R-:W-:Y:S02]  /*2f1c0*/  LEA R158, P2, R176, R137, 0x1 ;  /* 0x00000089b09e7211 */ /* 0x000fe400078408ff */
[-C--:B------:R-:W-:Y:S02]  /*2f1d0*/  LEA.HI.X.SX32 R157, R136, R37.reuse, 0x1, P1 ;  /* 0x00000025889d7211 */ /* 0x080fe400008f0eff */
[C---:B------:R-:W-:Y:S02]  /*2f1e0*/  LEA R136, R31.reuse, R198, 0x1 ;  /* 0x000000c61f887211 */ /* 0x040fe400078e08ff */
[-C--:B------:R-:W-:Y:S02]  /*2f1f0*/  LEA.HI.X.SX32 R149, R168, R37.reuse, 0x1, P0 ;  /* 0x00000025a8957211 */ /* 0x080fe400000f0eff */
[----:B------:R-:W-:Y:S01]  /*2f200*/  LEA.HI.X.SX32 R159, R176, R37, 0x1, P2 ;  /* 0x00000025b09f7211 */ /* 0x000fe200010f0eff */
[----:B------:R-:W-:Y:S01]  /*2f210*/  IMAD R200, R31, 0x2, R136 ;  /* 0x000000021fc87824 */ /* 0x000fe200078e0288 */
[----:B------:R-:W-:-:S02]  /*2f220*/  LEA R154, P0, R174, R137, 0x1 ;  /* 0x00000089ae9a7211 */ /* 0x000fc400078008ff */
[----:B------:R-:W-:Y:S02]  /*2f230*/  LEA R164, P2, R26, R137, 0x1 ;  /* 0x000000891aa47211 */ /* 0x000fe400078408ff */
[-C--:B------:R-:W-:Y:S02]  /*2f240*/  LEA.HI.X.SX32 R155, R174, R37.reuse, 0x1, P0 ;  /* 0x00000025ae9b7211 */ /* 0x080fe400000f0eff */
[----:B------:R-:W-:Y:S01]  /*2f250*/  LEA.HI.X.SX32 R165, R26, R37, 0x1, P2 ;  /* 0x000000251aa57211 */ /* 0x000fe200010f0eff */
[----:B------:R-:W-:Y:S01]  /*2f260*/  IMAD R26, R31, 0x2, R200 ;  /* 0x000000021f1a7824 */ /* 0x000fe200078e02c8 */
[----:B------:R-:W-:-:S04]  /*2f270*/  LEA R160, P0, R30, R137, 0x1 ;  /* 0x000000891ea07211 */ /* 0x000fc800078008ff */
[----:B------:R-:W-:Y:S02]  /*2f280*/  LEA.HI.X.SX32 R161, R30, R37, 0x1, P0 ;  /* 0x000000251ea17211 */ /* 0x000fe400000f0eff */
[C---:B------:R-:W-:Y:S02]  /*2f290*/  LEA R30, R31.reuse, R26, 0x1 ;  /* 0x0000001a1f1e7211 */ /* 0x040fe400078e08ff */
[-C--:B------:R-:W-:Y:S02]  /*2f2a0*/  LEA R162, P1, R178, R137.reuse, 0x1 ;  /* 0x00000089b2a27211 */ /* 0x080fe400078208ff */
[----:B------:R-:W-:Y:S01]  /*2f2b0*/  LEA R170, P2, R184, R137, 0x1 ;  /* 0x00000089b8aa7211 */ /* 0x000fe200078408ff */
[C---:B------:R-:W-:Y:S01]  /*2f2c0*/  IMAD R204, R31.reuse, 0x2, R30 ;  /* 0x000000021fcc7824 */ /* 0x040fe200078e021e */
[----:B------:R-:W-:Y:S02]  /*2f2d0*/  LEA.HI.X.SX32 R163, R178, R37, 0x1, P1 ;  /* 0x00000025b2a37211 */ /* 0x000fe400008f0eff */
[----:B------:R-:W-:Y:S01]  /*2f2e0*/  LEA R168, P1, R182, R137, 0x1 ;  /* 0x00000089b6a87211 */ /* 0x000fe200078208ff */
[----:B------:R-:W-:Y:S01]  /*2f2f0*/  IMAD R206, R31, 0x2, R204 ;  /* 0x000000021fce7824 */ /* 0x000fe200078e02cc */
[----:B------:R-:W-:-:S02]  /*2f300*/  LEA.HI.X.SX32 R171, R184, R37, 0x1, P2 ;  /* 0x00000025b8ab7211 */ /* 0x000fc400010f0eff */
[----:B------:R-:W-:Y:S02]  /*2f310*/  LEA R176, P2, R0, R137, 0x1 ;  /* 0x0000008900b07211 */ /* 0x000fe400078408ff */
[----:B------:R-:W-:Y:S02]  /*2f320*/  LEA.HI.X.SX32 R169, R182, R37, 0x1, P1 ;  /* 0x00000025b6a97211 */ /* 0x000fe400008f0eff */
[-C--:B------:R-:W-:Y:S02]  /*2f330*/  LEA R166, P0, R180, R137.reuse, 0x1 ;  /* 0x00000089b4a67211 */ /* 0x080fe400078008ff */
[----:B------:R-:W-:Y:S02]  /*2f340*/  LEA R174, P1, R188, R137, 0x1 ;  /* 0x00000089bcae7211 */ /* 0x000fe400078208ff */
[----:B------:R-:W-:Y:S02]  /*2f350*/  LEA.HI.X.SX32 R177, R0, R37, 0x1, P2 ;  /* 0x0000002500b17211 */ /* 0x000fe400010f0eff */
[----:B------:R-:W-:-:S02]  /*2f360*/  LEA R0, R31, R206, 0x1 ;  /* 0x000000ce1f007211 */ /* 0x000fc400078e08ff */
[-C--:B------:R-:W-:Y:S02]  /*2f370*/  LEA.HI.X.SX32 R167, R180, R37.reuse, 0x1, P0 ;  /* 0x00000025b4a77211 */ /* 0x080fe400000f0eff */
[----:B------:R-:W-:Y:S01]  /*2f380*/  LEA.HI.X.SX32 R175, R188, R37, 0x1, P1 ;  /* 0x00000025bcaf7211 */ /* 0x000fe200008f0eff */
[C---:B------:R-:W-:Y:S01]  /*2f390*/  IMAD R210, R31.reuse, 0x2, R0 ;  /* 0x000000021fd27824 */ /* 0x040fe200078e0200 */
[-C--:B------:R-:W-:Y:S02]  /*2f3a0*/  LEA R180, P1, R36, R137.reuse, 0x1 ;  /* 0x0000008924b47211 */ /* 0x080fe400078208ff */
[----:B------:R-:W-:Y:S02]  /*2f3b0*/  LEA R182, P2, R192, R137, 0x1 ;  /* 0x00000089c0b67211 */ /* 0x000fe400078408ff */
[----:B------:R-:W-:Y:S01]  /*2f3c0*/  LEA.HI.X.SX32 R181, R36, R37, 0x1, P1 ;  /* 0x0000002524b57211 */ /* 0x000fe200008f0eff */
[----:B------:R-:W-:Y:S01]  /*2f3d0*/  IMAD R36, R31, 0x2, R210 ;  /* 0x000000021f247824 */ /* 0x000fe200078e02d2 */
[----:B------:R-:W-:-:S02]  /*2f3e0*/  LEA R172, P0, R186, R137, 0x1 ;  /* 0x00000089baac7211 */ /* 0x000fc400078008ff */
[----:B------:R-:W-:Y:S02]  /*2f3f0*/  LEA.HI.X.SX32 R183, R192, R37, 0x1, P2 ;  /* 0x00000025c0b77211 */ /* 0x000fe400010f0eff */
[----:B------:R-:W-:Y:S02]  /*2f400*/  LEA R188, P2, R136, R137, 0x1 ;  /* 0x0000008988bc7211 */ /* 0x000fe400078408ff */
[----:B------:R-:W-:Y:S02]  /*2f410*/  LEA R212, R31, R36, 0x1 ;  /* 0x000000241fd47211 */ /* 0x000fe400078e08ff */
[----:B------:R-:W-:Y:S02]  /*2f420*/  LEA.HI.X.SX32 R173, R186, R37, 0x1, P0 ;  /* 0x00000025baad7211 */ /* 0x000fe400000f0eff */
[-C--:B------:R-:W-:Y:S02]  /*2f430*/  LEA R178, P0, R190, R137.reuse, 0x1 ;  /* 0x00000089beb27211 */ /* 0x080fe400078008ff */
[----:B------:R-:W-:-:S02]  /*2f440*/  LEA R186, P1, R198, R137, 0x1 ;  /* 0x00000089c6ba7211 */ /* 0x000fc400078208ff */
[-C--:B------:R-:W-:Y:S01]  /*2f450*/  LEA.HI.X.SX32 R189, R136, R37.reuse, 0x1, P2 ;  /* 0x0000002588bd7211 */ /* 0x080fe200010f0eff */
[C---:B------:R-:W-:Y:S01]  /*2f460*/  IMAD R136, R31.reuse, 0x2, R212 ;  /* 0x000000021f887824 */ /* 0x040fe200078e02d4 */
[----:B------:R-:W-:Y:S02]  /*2f470*/  LEA.HI.X.SX32 R179, R190, R37, 0x1, P0 ;  /* 0x00000025beb37211 */ /* 0x000fe400000f0eff */
[----:B------:R-:W-:Y:S01]  /*2f480*/  LEA R184, P0, R194, R137, 0x1 ;  /* 0x00000089c2b87211 */ /* 0x000fe200078008ff */
[----:B------:R-:W-:Y:S01]  /*2f490*/  IMAD R216, R31, 0x2, R136 ;  /* 0x000000021fd87824 */ /* 0x000fe200078e0288 */
[----:B------:R-:W-:Y:S02]  /*2f4a0*/  LEA.HI.X.SX32 R187, R198, R37, 0x1, P1 ;  /* 0x00000025c6bb7211 */ /* 0x000fe400008f0eff */
[----:B------:R-:W-:Y:S02]  /*2f4b0*/  LEA R192, P1, R26, R137, 0x1 ;  /* 0x000000891ac07211 */ /* 0x000fe400078208ff */
[----:B------:R-:W-:-:S02]  /*2f4c0*/  LEA.HI.X.SX32 R185, R194, R37, 0x1, P0 ;  /* 0x00000025c2b97211 */ /* 0x000fc400000f0eff */
[----:B------:R-:W-:Y:S02]  /*2f4d0*/  LEA R194, P2, R30, R137, 0x1 ;  /* 0x000000891ec27211 */ /* 0x000fe400078408ff */
[-C--:B------:R-:W-:Y:S02]  /*2f4e0*/  LEA.HI.X.SX32 R193, R26, R37.reuse, 0x1, P1 ;  /* 0x000000251ac17211 */ /* 0x080fe400008f0eff */
[C---:B------:R-:W-:Y:S02]  /*2f4f0*/  LEA R26, R31.reuse, R216, 0x1 ;  /* 0x000000d81f1a7211 */ /* 0x040fe400078e08ff */
[----:B------:R-:W-:Y:S02]  /*2f500*/  LEA.HI.X.SX32 R195, R30, R37, 0x1, P2 ;  /* 0x000000251ec37211 */ /* 0x000fe400010f0eff */
[-C--:B------:R-:W-:Y:S01]  /*2f510*/  LEA R190, P0, R200, R137.reuse, 0x1 ;  /* 0x00000089c8be7211 */ /* 0x080fe200078008ff */
[----:B------:R-:W-:Y:S01]  /*2f520*/  IMAD R30, R31, 0x2, R26 ;  /* 0x000000021f1e7824 */ /* 0x000fe200078e021a */
[----:B------:R-:W-:-:S02]  /*2f530*/  LEA R202, P2, R0, R137, 0x1 ;  /* 0x0000008900ca7211 */ /* 0x000fc400078408ff */
[-C--:B------:R-:W-:Y:S02]  /*2f540*/  LEA.HI.X.SX32 R191, R200, R37.reuse, 0x1, P0 ;  /* 0x00000025c8bf7211 */ /* 0x080fe400000f0eff */
[----:B------:R-:W-:Y:S01]  /*2f550*/  LEA.HI.X.SX32 R203, R0, R37, 0x1, P2 ;  /* 0x0000002500cb7211 */ /* 0x000fe200010f0eff */
[----:B------:R-:W-:Y:S01]  /*2f560*/  IMAD R0, R31, 0x2, R30 ;  /* 0x000000021f007824 */ /* 0x000fe200078e021e */
[----:B------:R-:W-:-:S04]  /*2f570*/  LEA R200, P1, R206, R137, 0x1 ;  /* 0x00000089cec87211 */ /* 0x000fc800078208ff */
[----:B------:R-:W-:Y:S02]  /*2f580*/  LEA.HI.X.SX32 R201, R206, R37, 0x1, P1 ;  /* 0x00000025cec97211 */ /* 0x000fe400008f0eff */
[-C--:B------:R-:W-:Y:S02]  /*2f590*/  LEA R206, P1, R36, R137.reuse, 0x1 ;  /* 0x0000008924ce7211 */ /* 0x080fe400078208ff */
[C---:B------:R-:W-:Y:S02]  /*2f5a0*/  LEA R222, R31.reuse, R0, 0x1 ;  /* 0x000000001fde7211 */ /* 0x040fe400078e08ff */
[----:B------:R-:W-:Y:S02]  /*2f5b0*/  LEA R208, P2, R212, R137, 0x1 ;  /* 0x00000089d4d07211 */ /* 0x000fe400078408ff */
[-C--:B------:R-:W-:Y:S01]  /*2f5c0*/  LEA.HI.X.SX32 R207, R36, R37.reuse, 0x1, P1 ;  /* 0x0000002524cf7211 */ /* 0x080fe200008f0eff */
[----:B------:R-:W-:Y:S01]  /*2f5d0*/  IMAD R36, R31, 0x2, R222 ;  /* 0x000000021f247824 */ /* 0x000fe200078e02de */
[----:B------:R-:W-:-:S02]  /*2f5e0*/  LEA.HI.X.SX32 R209, R212, R37, 0x1, P2 ;  /* 0x00000025d4d17211 */ /* 0x000fc400010f0eff */
[-C--:B------:R-:W-:Y:S01]  /*2f5f0*/  LEA R214, P2, R26, R137.reuse, 0x1 ;  /* 0x000000891ad67211 */ /* 0x080fe200078408ff */
[C---:B------:R-:W-:Y:S01]  /*2f600*/  IMAD R228, R31.reuse, 0x2, R36 ;  /* 0x000000021fe47824 */ /* 0x040fe200078e0224 */
[-C--:B------:R-:W-:Y:S02]  /*2f610*/  LEA R198, P0, R204, R137.reuse, 0x1 ;  /* 0x00000089ccc67211 */ /* 0x080fe400078008ff */
[----:B------:R-:W-:Y:S02]  /*2f620*/  LEA R212, P1, R216, R137, 0x1 ;  /* 0x00000089d8d47211 */ /* 0x000fe400078208ff */
[-C--:B------:R-:W-:Y:S02]  /*2f630*/  LEA.HI.X.SX32 R215, R26, R37.reuse, 0x1, P2 ;  /* 0x000000251ad77211 */ /* 0x080fe400010f0eff */
[----:B------:R-:W-:Y:S02]  /*2f640*/  LEA R26, R31, R228, 0x1 ;  /* 0x000000e41f1a7211 */ /* 0x000fe400078e08ff */
[----:B------:R-:W-:-:S02]  /*2f650*/  LEA.HI.X.SX32 R199, R204, R37, 0x1, P0 ;  /* 0x00000025ccc77211 */ /* 0x000fc400000f0eff */
[----:B------:R-:W-:Y:S01]  /*2f660*/  LEA.HI.X.SX32 R213, R216, R37, 0x1, P1 ;  /* 0x00000025d8d57211 */ /* 0x000fe200008f0eff */
[C---:B------:R-:W-:Y:S01]  /*2f670*/  IMAD R230, R31.reuse, 0x2, R26 ;  /* 0x000000021fe67824 */ /* 0x040fe200078e021a */
[-C--:B------:R-:W-:Y:S02]  /*2f680*/  LEA R204, P0, R210, R137.reuse, 0x1 ;  /* 0x00000089d2cc7211 */ /* 0x080fe400078008ff */
[----:B------:R-:W-:Y:S02]  /*2f690*/  LEA R218, P1, R0, R137, 0x1 ;  /* 0x0000008900da7211 */ /* 0x000fe400078208ff */
        /* <DEDUP_REMOVED lines=10> */
[----:B------:R-:W-:Y:S02]  /*2f740*/  LEA R224, P1, R228, R137, 0x1 ;  /* 0x00000089e4e07211 */ /* 0x000fe400078208ff */
[-C--:B------:R-:W-:Y:S02]  /*2f750*/  LEA.HI.X.SX32 R217, R30, R37.reuse, 0x1, P0 ;  /* 0x000000251ed97211 */ /* 0x080fe400000f0eff */
[----:B------:R-:W-:Y:S01]  /*2f760*/  LEA.HI.X.SX32 R227, R26, R37, 0x1, P2 ;  /* 0x000000251ae37211 */ /* 0x000fe200010f0eff */
[----:B------:R-:W-:Y:S01]  /*2f770*/  IMAD R26, R31, 0x2, R232 ;  /* 0x000000021f1a7824 */ /* 0x000fe200078e02e8 */
[----:B------:R-:W-:Y:S02]  /*2f780*/  LEA R222, P0, R36, R137, 0x1 ;  /* 0x0000008924de7211 */ /* 0x000fe400078008ff */
[----:B------:R-:W-:Y:S02]  /*2f790*/  LEA.HI.X.SX32 R225, R228, R37, 0x1, P1 ;  /* 0x00000025e4e17211 */ /* 0x000fe400008f0eff */
[----:B------:R-:W-:-:S02]  /*2f7a0*/  LEA R136, P1, R0, R137, 0x1 ;  /* 0x0000008900887211 */ /* 0x000fc400078208ff */
[----:B------:R-:W-:Y:S02]  /*2f7b0*/  LEA.HI.X.SX32 R223, R36, R37, 0x1, P0 ;  /* 0x0000002524df7211 */ /* 0x000fe400000f0eff */
[-C--:B------:R-:W-:Y:S02]  /*2f7c0*/  LEA R30, P0, R230, R137.reuse, 0x1 ;  /* 0x00000089e61e7211 */ /* 0x080fe400078008ff */
[-C--:B------:R-:W-:Y:S02]  /*2f7d0*/  LEA R228, P2, R232, R137.reuse, 0x1 ;  /* 0x00000089e8e47211 */ /* 0x080fe400078408ff */
[----:B------:R-:W-:Y:S02]  /*2f7e0*/  LEA R36, P3, R26, R137, 0x1 ;  /* 0x000000891a247211 */ /* 0x000fe400078608ff */
[----:B------:R-:W-:Y:S01]  /*2f7f0*/  LEA.HI.X.SX32 R137, R0, R37, 0x1, P1 ;  /* 0x0000002500897211 */ /* 0x000fe200008f0eff */
[----:B------:R0:W-:Y:S01]  /*2f800*/  STG.E.U16 desc[UR10][R4.64], R2 ;  /* 0x0000000204007986 */ /* 0x0001e2000c10150a */
[----:B------:R-:W-:-:S03]  /*2f810*/  PRMT R0, R27, 0x7632, R0 ;  /* 0x000076321b007816 */ /* 0x000fc60000000000 */
[----:B------:R1:W-:Y:S04]  /*2f820*/  STG.E.U16 desc[UR10][R6.64], R27 ;  /* 0x0000001b06007986 */ /* 0x0003e8000c10150a */
[----:B------:R-:W-:Y:S01]  /*2f830*/  STG.E.U16 desc[UR10][R8.64], R0 ;  /* 0x0000000008007986 */ /* 0x000fe2000c10150a */
[----:B0-----:R-:W-:-:S03]  /*2f840*/  PRMT R5, R64, 0x7632, R5 ;  /* 0x0000763240057816 */ /* 0x001fc60000000005 */
[----:B------:R-:W-:Y:S01]  /*2f850*/  STG.E.U16 desc[UR10][R10.64], R64 ;  /* 0x000000400a007986 */ /* 0x000fe2000c10150a */
[----:B-1----:R-:W-:-:S03]  /*2f860*/  PRMT R7, R65, 0x7632, R7 ;  /* 0x0000763241077816 */ /* 0x002fc60000000007 */
[----:B------:R-:W-:Y:S04]  /*2f870*/  STG.E.U16 desc[UR10][R12.64], R5 ;  /* 0x000000050c007986 */ /* 0x000fe8000c10150a */
[----:B------:R-:W-:Y:S04]  /*2f880*/  STG.E.U16 desc[UR10][R14.64], R65 ;  /* 0x000000410e007986 */ /* 0x000fe8000c10150a */
[----:B------:R-:W-:Y:S04]  /*2f890*/  STG.E.U16 desc[UR10][R20.64], R7 ;  /* 0x0000000714007986 */ /* 0x000fe8000c10150a */
[----:B------:R0:W1:Y:S04]  /*2f8a0*/  LDS.128 R4, [R234+0x800] ;  /* 0x00080000ea047984 */ /* 0x0000680000000c00 */
[----:B0-----:R-:W2:Y:S01]  /*2f8b0*/  LDL.LU R234, [R1+0x9c] ;  /* 0x00009c0001ea7983 */ /* 0x001ea20000300800 */
[----:B------:R-:W-:-:S02]  /*2f8c0*/  PRMT R9, R66, 0x7632, R9 ;  /* 0x0000763242097816 */ /* 0x000fc40000000009 */
[----:B------:R-:W-:Y:S01]  /*2f8d0*/  PRMT R2, R67, 0x7632, R2 ;  /* 0x0000763243027816 */ /* 0x000fe20000000002 */
[----:B------:R0:W-:Y:S01]  /*2f8e0*/  STG.E.U16 desc[UR10][R22.64], R66 ;  /* 0x0000004216007986 */ /* 0x0001e2000c10150a */
[----:B------:R-:W-:-:S03]  /*2f8f0*/  PRMT R0, R72, 0x7632, R0 ;  /* 0x0000763248007816 */ /* 0x000fc60000000000 */
[----:B------:R3:W-:Y:S04]  /*2f900*/  STG.E.U16 desc[UR10][R24.64], R9 ;  /* 0x0000000918007986 */ /* 0x0007e8000c10150a */
[----:B------:R4:W-:Y:S01]  /*2f910*/  STG.E.U16 desc[UR10][R28.64], R67 ;  /* 0x000000431c007986 */ /* 0x0009e2000c10150a */
[----:B0-----:R-:W-:-:S03]  /*2f920*/  PRMT R23, R73, 0x7632, R23 ;  /* 0x0000763249177816 */ /* 0x001fc60000000017 */
[----:B------:R-:W-:Y:S01]  /*2f930*/  STG.E.U16 desc[UR10][R32.64], R2 ;  /* 0x0000000220007986 */ /* 0x000fe2000c10150a */
[----:B------:R-:W-:Y:S02]  /*2f940*/  PRMT R27, R75, 0x7632, R27 ;  /* 0x000076324b1b7816 */ /* 0x000fe4000000001b */
[----:B---3--:R-:W-:Y:S01]  /*2f950*/  PRMT R25, R74, 0x7632, R25 ;  /* 0x000076324a197816 */ /* 0x008fe20000000019 */
[----:B------:R-:W-:Y:S01]  /*2f960*/  STG.E.U16 desc[UR10][R34.64], R72 ;  /* 0x0000004822007986 */ /* 0x000fe2000c10150a */
[----:B------:R-:W-:Y:S01]  /*2f970*/  PRMT R65, R90, 0x7632, R65 ;  /* 0x000076325a417816 */ /* 0x000fe20000000041 */
[----:B------:R-:W-:Y:S01]  /*2f980*/  IMAD.SHL.U32 R196, R196, 0x10, RZ ;  /* 0x00000010c4c47824 */ /* 0x000fe200078e00ff */
[----:B------:R-:W-:Y:S01]  /*2f990*/  LEA.HI.X.SX32 R31, R230, R37, 0x1, P0 ;  /* 0x00000025e61f7211 */ /* 0x000fe200000f0eff */
[----:B------:R0:W-:Y:S01]  /*2f9a0*/  STG.E.U16 desc[UR10][R38.64], R0 ;  /* 0x0000000026007986 */ /* 0x0001e2000c10150a */
[----:B----4-:R-:W-:Y:S01]  /*2f9b0*/  PRMT R29, R80, 0x7632, R29 ;  /* 0x00007632501d7816 */ /* 0x010fe2000000001d */
[----:B------:R-:W3:Y:S02]  /*2f9c0*/  LDC.64 R8, c[0x0][0x3a0] ;  /* 0x0000e800ff087b82 */ /* 0x000ee40000000a00 */
[----:B------:R-:W-:Y:S04]  /*2f9d0*/  STG.E.U16 desc[UR10][R44.64], R73 ;  /* 0x000000492c007986 */ /* 0x000fe8000c10150a */
[----:B------:R-:W-:Y:S04]  /*2f9e0*/  STG.E.U16 desc[UR10][R46.64], R23 ;  /* 0x000000172e007986 */ /* 0x000fe8000c10150a */
[----:B------:R4:W-:Y:S01]  /*2f9f0*/  STG.E.U16 desc[UR10][R48.64], R74 ;  /* 0x0000004a30007986 */ /* 0x0009e2000c10150a */
[----:B0-----:R-:W-:-:S03]  /*2fa00*/  PRMT R0, R81, 0x7632, R0 ;  /* 0x0000763251007816 */ /* 0x001fc60000000000 */
[----:B------:R-:W-:Y:S01]  /*2fa10*/  STG.E.U16 desc[UR10][R50.64], R25 ;  /* 0x0000001932007986 */ /* 0x000fe2000c10150a */
[----:B------:R-:W-:-:S03]  /*2fa20*/  PRMT R35, R82, 0x7632, R35 ;  /* 0x0000763252237816 */ /* 0x000fc60000000023 */
[----:B------:R0:W-:Y:S01]  /*2fa30*/  STG.E.U16 desc[UR10][R52.64], R75 ;  /* 0x0000004b34007986 */ /* 0x0001e2000c10150a */
[----:B------:R-:W-:-:S03]  /*2fa40*/  PRMT R39, R83, 0x7632, R39 ;  /* 0x0000763253277816 */ /* 0x000fc60000000027 */
[----:B------:R0:W-:Y:S04]  /*2fa50*/  STG.E.U16 desc[UR10][R54.64], R27 ;  /* 0x0000001b36007986 */ /* 0x0001e8000c10150a */
[----:B------:R-:W-:Y:S01]  /*2fa60*/  STG.E.U16 desc[UR10][R56.64], R80 ;  /* 0x0000005038007986 */ /* 0x000fe2000c10150a */
[----:B------:R-:W-:-:S03]  /*2fa70*/  PRMT R2, R92, 0x7632, R2 ;  /* 0x000076325c027816 */ /* 0x000fc60000000002 */
[----:B------:R-:W-:Y:S04]  /*2fa80*/  STG.E.U16 desc[UR10][R58.64], R29 ;  /* 0x0000001d3a007986 */ /* 0x000fe8000c10150a */
[----:B------:R-:W-:Y:S01]  /*2fa90*/  STG.E.U16 desc[UR10][R60.64], R81 ;  /* 0x000000513c007986 */ /* 0x000fe2000c10150a */
[----:B----4-:R-:W-:-:S03]  /*2faa0*/  PRMT R49, R93, 0x7632, R49 ;  /* 0x000076325d317816 */ /* 0x010fc60000000031 */
[----:B------:R4:W-:Y:S04]  /*2fab0*/  STG.E.U16 desc[UR10][R62.64], R0 ;  /* 0x000000003e007986 */ /* 0x0009e8000c10150a */
[----:B------:R-:W-:Y:S01]  /*2fac0*/  STG.E.U16 desc[UR10][R68.64], R82 ;  /* 0x0000005244007986 */ /* 0x000fe2000c10150a */
[----:B0-----:R-:W-:-:S03]  /*2fad0*/  PRMT R53, R94, 0x7632, R53 ;  /* 0x000076325e357816 */ /* 0x001fc60000000035 */
[----:B------:R0:W-:Y:S04]  /*2fae0*/  STG.E.U16 desc[UR10][R70.64], R35 ;  /* 0x0000002346007986 */ /* 0x0001e8000c10150a */
[----:B------:R0:W-:Y:S01]  /*2faf0*/  STG.E.U16 desc[UR10][R76.64], R83 ;  /* 0x000000534c007986 */ /* 0x0001e2000c10150a */
[----:B------:R-:W-:Y:S01]  /*2fb00*/  PRMT R55, R95, 0x7632, R55 ;  /* 0x000076325f377816 */ /* 0x000fe20000000037 */
[----:B----4-:R-:W4:Y:S02]  /*2fb10*/  LDC R0, c[0x0][0x3ec] ;  /* 0x0000fb00ff007b82 */ /* 0x010f240000000800 */
[----:B------:R0:W-:Y:S04]  /*2fb20*/  STG.E.U16 desc[UR10][R78.64], R39 ;  /* 0x000000274e007986 */ /* 0x0001e8000c10150a */
[----:B------:R0:W-:Y:S01]  /*2fb30*/  STG.E.U16 desc[UR10][R84.64], R92 ;  /* 0x0000005c54007986 */ /* 0x0001e2000c10150a */
[----:B------:R-:W-:-:S03]  /*2fb40*/  PRMT R59, R88, 0x7632, R59 ;  /* 0x00007632583b7816 */ /* 0x000fc6000000003b */
[----:B------:R0:W-:Y:S04]  /*2fb50*/  STG.E.U16 desc[UR10][R86.64], R2 ;  /* 0x0000000256007986 */ /* 0x0001e8000c10150a */
[----:B------:R-:W-:Y:S01]  /*2fb60*/  STG.E.U16 desc[UR10][R96.64], R93 ;  /* 0x0000005d60007986 */ /* 0x000fe2000c10150a */
[----:B------:R-:W-:-:S03]  /*2fb70*/  PRMT R63, R89, 0x7632, R63 ;  /* 0x00007632593f7816 */ /* 0x000fc6000000003f */
[----:B------:R-:W-:Y:S04]  /*2fb80*/  STG.E.U16 desc[UR10][R98.64], R49 ;  /* 0x0000003162007986 */ /* 0x000fe8000c10150a */
[----:B------:R-:W-:Y:S04]  /*2fb90*/  STG.E.U16 desc[UR10][R104.64], R94 ;  /* 0x0000005e68007986 */ /* 0x000fe8000c10150a */
[----:B------:R-:W-:Y:S04]  /*2fba0*/  STG.E.U16 desc[UR10][R106.64], R53 ;  /* 0x000000356a007986 */ /* 0x000fe8000c10150a */
[----:B------:R-:W-:Y:S01]  /*2fbb0*/  STG.E.U16 desc[UR10][R108.64], R95 ;  /* 0x0000005f6c007986 */ /* 0x000fe2000c10150a */
[----:B------:R-:W-:-:S03]  /*2fbc0*/  PRMT R67, R91, 0x7632, R67 ;  /* 0x000076325b437816 */ /* 0x000fc60000000043 */
[----:B------:R-:W-:Y:S04]  /*2fbd0*/  STG.E.U16 desc[UR10][R110.64], R55 ;  /* 0x000000376e007986 */ /* 0x000fe8000c10150a */
[----:B------:R1:W-:Y:S01]  /*2fbe0*/  STG.E.U16 desc[UR10][R116.64], R88 ;  /* 0x0000005874007986 */ /* 0x0003e2000c10150a */
[----:B0-----:R-:W-:-:S03]  /*2fbf0*/  PRMT R70, R100, 0x7632, R70 ;  /* 0x0000763264467816 */ /* 0x001fc60000000046 */
[----:B------:R-:W-:Y:S04]  /*2fc00*/  STG.E.U16 desc[UR10][R118.64], R59 ;  /* 0x0000003b76007986 */ /* 0x000fe8000c10150a */
[----:B------:R-:W-:Y:S01]  /*2fc10*/  STG.E.U16 desc[UR10][R124.64], R89 ;  /* 0x000000597c007986 */ /* 0x000fe2000c10150a */
[----:B------:R-:W-:-:S03]  /*2fc20*/  PRMT R72, R101, 0x7632, R72 ;  /* 0x0000763265487816 */ /* 0x000fc60000000048 */
[----:B------:R-:W-:Y:S04]  /*2fc30*/  STG.E.U16 desc[UR10][R126.64], R63 ;  /* 0x0000003f7e007986 */ /* 0x000fe8000c10150a */
[----:B------:R0:W-:Y:S01]  /*2fc40*/  STG.E.U16 desc[UR10][R128.64], R90 ;  /* 0x0000005a80007986 */ /* 0x0001e2000c10150a */
[----:B------:R-:W-:-:S03]  /*2fc50*/  PRMT R74, R102, 0x7632, R74 ;  /* 0x00007632664a7816 */ /* 0x000fc6000000004a */
[----:B------:R-:W-:Y:S04]  /*2fc60*/  STG.E.U16 desc[UR10][R130.64], R65 ;  /* 0x0000004182007986 */ /* 0x000fe8000c10150a */
[----:B------:R-:W-:Y:S01]  /*2fc70*/  STG.E.U16 desc[UR10][R132.64], R91 ;  /* 0x0000005b84007986 */ /* 0x000fe2000c10150a */
[----:B------:R-:W-:-:S03]  /*2fc80*/  PRMT R76, R103, 0x7632, R76 ;  /* 0x00007632674c7816 */ /* 0x000fc6000000004c */
        /* <DEDUP_REMOVED lines=17> */
[----:B-1----:R-:W-:-:S03]  /*2fda0*/  PRMT R88, R121, 0x7632, R88 ;  /* 0x0000763279587816 */ /* 0x002fc60000000058 */
[----:B------:R-:W-:Y:S04]  /*2fdb0*/  STG.E.U16 desc[UR10][R160.64], R80 ;  /* 0x00000050a0007986 */ /* 0x000fe8000c10150a */
[----:B------:R-:W-:Y:S01]  /*2fdc0*/  STG.E.U16 desc[UR10][R162.64], R114 ;  /* 0x00000072a2007986 */ /* 0x000fe2000c10150a */
[----:B0-----:R-:W-:-:S03]  /*2fdd0*/  PRMT R90, R122, 0x7632, R90 ;  /* 0x000076327a5a7816 */ /* 0x001fc6000000005a */
[----:B------:R-:W-:Y:S04]  /*2fde0*/  STG.E.U16 desc[UR10][R164.64], R82 ;  /* 0x00000052a4007986 */ /* 0x000fe8000c10150a */
[----:B------:R-:W-:Y:S01]  /*2fdf0*/  STG.E.U16 desc[UR10][R166.64], R115 ;  /* 0x00000073a6007986 */ /* 0x000fe2000c10150a */
        /* <DEDUP_REMOVED lines=30> */
[----:B---3--:R-:W-:-:S03]  /*2ffe0*/  PRMT R113, R5, 0x7632, R113 ;  /* 0x0000763205717816 */ /* 0x008fc60000000071 */
[----:B------:R-:W-:Y:S04]  /*2fff0*/  STG.E.U16 desc[UR10][R210.64], R105 ;  /* 0x00000069d2007986 */ /* 0x000fe8000c10150a */
[----:B------:R0:W-:Y:S01]  /*30000*/  STG.E.U16 desc[UR10][R212.64], R18 ;  /* 0x00000012d4007986 */ /* 0x0001e2000c10150a */
[----:B------:R-:W-:-:S03]  /*30010*/  PRMT R68, R6, 0x7632, R68 ;  /* 0x0000763206447816 */ /* 0x000fc60000000044 */
[----:B------:R-:W-:Y:S01]  /*30020*/  STG.E.U16 desc[UR10][R214.64], R107 ;  /* 0x0000006bd6007986 */ /* 0x000fe2000c10150a */
[----:B------:R-:W-:-:S03]  /*30030*/  LEA.HI.X.SX32 R229, R232, R37, 0x1, P2 ;  /* 0x00000025e8e57211 */ /* 0x000fc600010f0eff */
[----:B------:R-:W-:Y:S01]  /*30040*/  STG.E.U16 desc[UR10][R216.64], R19 ;  /* 0x00000013d8007986 */ /* 0x000fe2000c10150a */
[----:B------:R-:W-:-:S03]  /*30050*/  LEA.HI.X.SX32 R37, R26, R37, 0x1, P3 ;  /* 0x000000251a257211 */ /* 0x000fc600018f0eff */
[----:B------:R-:W-:Y:S01]  /*30060*/  STG.E.U16 desc[UR10][R218.64], R109 ;  /* 0x0000006dda007986 */ /* 0x000fe2000c10150a */
[----:B0-----:R-:W-:-:S03]  /*30070*/  PRMT R18, R7, 0x7632, R18 ;  /* 0x0000763207127816 */ /* 0x001fc60000000012 */
[----:B------:R-:W-:Y:S04]  /*30080*/  STG.E.U16 desc[UR10][R220.64], R4 ;  /* 0x00000004dc007986 */ /* 0x000fe8000c10150a */
[----:B------:R-:W-:Y:S04]  /*30090*/  STG.E.U16 desc[UR10][R222.64], R111 ;  /* 0x0000006fde007986 */ /* 0x000fe8000c10150a */
[----:B------:R-:W-:Y:S04]  /*300a0*/  STG.E.U16 desc[UR10][R224.64], R5 ;  /* 0x00000005e0007986 */ /* 0x000fe8000c10150a */
[----:B------:R-:W-:Y:S04]  /*300b0*/  STG.E.U16 desc[UR10][R226.64], R113 ;  /* 0x00000071e2007986 */ /* 0x000fe8000c10150a */
[----:B------:R-:W-:Y:S04]  /*300c0*/  STG.E.U16 desc[UR10][R30.64], R6 ;  /* 0x000000061e007986 */ /* 0x000fe8000c10150a */
[----:B------:R-:W-:Y:S04]  /*300d0*/  STG.E.U16 desc[UR10][R136.64], R68 ;  /* 0x0000004488007986 */ /* 0x000fe8000c10150a */
[----:B------:R-:W-:Y:S04]  /*300e0*/  STG.E.U16 desc[UR10][R228.64], R7 ;  /* 0x00000007e4007986 */ /* 0x000fe8000c10150a */
[----:B------:R-:W-:Y:S01]  /*300f0*/  STG.E.U16 desc[UR10][R36.64], R18 ;  /* 0x0000001224007986 */ /* 0x000fe2000c10150a */
[----:B------:R-:W-:Y:S01]  /*30100*/  BAR.SYNC.DEFER_BLOCKING 0x0 ;  /* 0x0000000000007b1d */ /* 0x000fe20000010000 */
[----:B------:R-:W-:-:S05]  /*30110*/  LOP3.LUT R196, R196, 0xf0, RZ, 0xc0, !PT ;  /* 0x000000f0c4c47812 */ /* 0x000fca00078ec0ff */
[----:B--2---:R0:W-:Y:S02]  /*30120*/  STSM.16.M88 [R234], R3 ;  /* 0x00000003ea007844 */ /* 0x0041e40000000000 */
[----:B------:R-:W-:Y:S06]  /*30130*/  BAR.SYNC.DEFER_BLOCKING 0x0 ;  /* 0x0000000000007b1d */ /* 0x000fec0000010000 */
[----:B0-----:R-:W0:Y:S01]  /*30140*/  S2R R3, SR_TID.X ;  /* 0x0000000000037919 */ /* 0x001e220000002100 */
[----:B------:R-:W1:Y:S01]  /*30150*/  LDSM.16.M88 R5, [R196+UR9] ;  /* 0x00000009c405783b */ /* 0x000e620008000000 */
[----:B----4-:R-:W-:Y:S01]  /*30160*/  IMAD R0, R231, R0, RZ ;  /* 0x00000000e7007224 */ /* 0x010fe200078e02ff */
[C---:B------:R-:W-:Y:S01]  /*30170*/  SHF.L.U32 R2, R197.reuse, 0x2, RZ ;  /* 0x00000002c5027819 */ /* 0x040fe200000006ff */
[----:B------:R-:W-:Y:S01]  /*30180*/  IMAD.HI R4, R197, 0x4, RZ ;  /* 0x00000004c5047827 */ /* 0x000fe200078e02ff */
[----:B------:R-:W-:-:S02]  /*30190*/  ISETP.GE.U32.AND P4, PT, R250, 0x20, PT ;  /* 0x00000020fa00780c */ /* 0x000fc40003f86070 */
[----:B0-----:R-:W-:-:S04]  /*301a0*/  LOP3.LUT R3, R3, 0x7f, RZ, 0xc0, !PT ;  /* 0x0000007f03037812 */ /* 0x001fc800078ec0ff */
[----:B------:R-:W-:Y:S01]  /*301b0*/  ISETP.GE.U32.AND P0, PT, R3, 0x40, PT ;  /* 0x000000400300780c */ /* 0x000fe20003f06070 */
[C---:B------:R-:W-:Y:S02]  /*301c0*/  IMAD.SHL.U32 R3, R0.reuse, 0x4, RZ ;  /* 0x0000000400037824 */ /* 0x040fe400078e00ff */
[----:B------:R-:W-:-:S03]  /*301d0*/  IMAD.HI R0, R0, 0x4, RZ ;  /* 0x0000000400007827 */ /* 0x000fc600078e02ff */
[----:B------:R-:W-:-:S04]  /*301e0*/  IADD3 R2, P1, P2, R2, R8, R3 ;  /* 0x0000000802027210 */ /* 0x000fc80007a3e003 */
[----:B------:R-:W-:-:S05]  /*301f0*/  IADD3.X R3, PT, PT, R4, R9, R0, P1, P2 ;  /* 0x0000000904037210 */ /* 0x000fca0000fe4400 */
[----:B-1----:R0:W-:Y:S01]  /*30200*/  @!P0 STG.E desc[UR10][R2.64], R5 ;  /* 0x0000000502008986 */ /* 0x0021e2000c10190a */
[----:B------:R-:W-:Y:S06]  /*30210*/  BAR.SYNC.DEFER_BLOCKING 0x0 ;  /* 0x0000000000007b1d */ /* 0x000fec0000010000 */
[----:B------:R-:W-:Y:S05]  /*30220*/  @P4 BRA `(.L_x_21) ;  /* 0x0000000000a04947 */ /* 0x000fea0003800000 */
[----:B0-----:R-:W0:Y:S01]  /*30230*/  S2R R3, SR_CgaCtaId ;  /* 0x0000000000037919 */ /* 0x001e220000008800 */
[----:B------:R-:W-:Y:S01]  /*30240*/  NOP ;  /* 0x0000000000007918 */ /* 0x000fe20000000000 */
[----:B------:R-:W-:Y:S01]  /*30250*/  MOV R0, 0x50 ;  /* 0x0000005000007802 */ /* 0x000fe20000000f00 */
[----:B------:R-:W-:-:S03]  /*30260*/  IMAD.MOV.U32 R7, RZ, RZ, 0x1 ;  /* 0x00000001ff077424 */ /* 0x000fc600078e00ff */
[----:B0-----:R-:W-:Y:S01]  /*30270*/  LEA R9, R3, R0, 0x18 ;  /* 0x0000000003097211 */ /* 0x001fe200078ec0ff */
[----:B------:R-:W-:Y:S01]  /*30280*/  IMAD.U32 R0, RZ, RZ, UR8 ;  /* 0x00000008ff007e24 */ /* 0x000fe2000f8e00ff */
[----:B------:R-:W-:-:S03]  /*30290*/  MOV R3, 0xffff ;  /* 0x0000ffff00037802 */ /* 0x000fc60000000f00 */
[----:B------:R-:W0:Y:S01]  /*302a0*/  LDS R5, [R9] ;  /* 0x0000000009057984 */ /* 0x000e220000000800 */
[----:B------:R-:W-:-:S04]  /*302b0*/  LOP3.LUT R0, R0, 0xffff, RZ, 0xc0, !PT ;  /* 0x0000ffff00007812 */ /* 0x000fc800078ec0ff */
[----:B------:R-:W-:-:S05]  /*302c0*/  SHF.R.U32.HI R0, RZ, 0x5, R0 ;  /* 0x00000005ff007819 */ /* 0x000fca0000011600 */
[----:B------:R-:W-:Y:S01]  /*302d0*/  VIADD R2, R0, 0x10 ;  /* 0x0000001000027836 */ /* 0x000fe20000000000 */
[----:B------:R-:W-:-:S04]  /*302e0*/  SHF.L.U32 R0, R3, R0, RZ ;  /* 0x0000000003007219 */ /* 0x000fc800000006ff */
[----:B------:R-:W-:-:S04]  /*302f0*/  SHF.L.U32 R3, R7, R2, RZ ;  /* 0x0000000207037219 */ /* 0x000fc800000006ff */
[----:B------:R-:W-:-:S04]  /*30300*/  LOP3.LUT R0, R3, R0, RZ, 0xfc, !PT ;  /* 0x0000000003007212 */ /* 0x000fc800078efcff */
[C---:B------:R-:W-:Y:S02]  /*30310*/  LOP3.LUT R2, R0.reuse, 0xffff, RZ, 0xc0, !PT ;  /* 0x0000ffff00027812 */ /* 0x040fe400078ec0ff */
[----:B0-----:R-:W-:-:S04]  /*30320*/  LOP3.LUT R3, R0, 0xffff, R5, 0x80, !PT ;  /* 0x0000ffff00037812 */ /* 0x001fc800078e8005 */
[----:B------:R-:W-:-:S13]  /*30330*/  ISETP.NE.AND P0, PT, R3, R2, PT ;  /* 0x000000020300720c */ /* 0x000fda0003f05270 */
[----:B------:R-:W-:Y:S05]  /*30340*/  @P0 BRA `(.L_x_22) ;  /* 0x0000000000500947 */ /* 0x000fea0003800000 */
[----:B------:R-:W-:Y:S02]  /*30350*/  SHF.R.U32.HI R5, RZ, 0x10, R5 ;  /* 0x00000010ff057819 */ /* 0x000fe40000011605 */
[----:B------:R-:W-:-:S04]  /*30360*/  SHF.R.U32.HI R2, RZ, 0x10, R0 ;  /* 0x00000010ff027819 */ /* 0x000fc80000011600 */
[----:B------:R-:W-:-:S04]  /*30370*/  LOP3.LUT R5, R5, R2, RZ, 0xc0, !PT ;  /* 0x0000000205057212 */ /* 0x000fc800078ec0ff */
[----:B------:R-:W-:-:S13]  /*30380*/  ISETP.NE.AND P0, PT, R5, R2, PT ;  /* 0x000000020500720c */ /* 0x000fda0003f05270 */
[----:B------:R-:W-:Y:S05]  /*30390*/  @P0 BRA `(.L_x_23) ;  /* 0x0000000000300947 */ /* 0x000fea0003800000 */
[----:B------:R-:W-:Y:S01]  /*303a0*/  R2UR UR4, R0 ;  /* 0x00000000000472ca */ /* 0x000fe200000e0000 */
[----:B------:R-:W0:Y:S01]  /*303b0*/  S2R R3, SR_LANEID ;  /* 0x0000000000037919 */ /* 0x000e220000000000 */
[----:B------:R-:W-:-:S06]  /*303c0*/  VOTE.ANY R2, PT, PT ;  /* 0x0000000000027806 */ /* 0x000fcc00038e0100 */
[----:B------:R-:W0:Y:S05]  /*303d0*/  FLO.U32 R2, R2 ;  /* 0x0000000200027300 */ /* 0x000e2a00000e0000 */
[----:B------:R-:W-:-:S06]  /*303e0*/  ULOP3.LUT UR4, URZ, UR4, URZ, 0x33, !UPT ;  /* 0x00000004ff047292 */ /* 0x000fcc000f8e33ff */
[----:B------:R-:W-:-:S04]  /*303f0*/  MOV R4, UR4 ;  /* 0x0000000400047c02 */ /* 0x000fc80008000f00 */
[----:B------:R-:W1:Y:S02]  /*30400*/  REDUX UR5, R4 ;  /* 0x00000000040573c4 */ /* 0x000e640000000000 */
[----:B------:R2:W-:Y:S01]  /*30410*/  UTCATOMSWS.AND URZ, UR4 ;  /* 0x0000000400ff79e3 */ /* 0x0005e20008000000 */
[----:B0-----:R-:W-:Y:S01]  /*30420*/  ISETP.EQ.U32.AND P0, PT, R2, R3, PT ;  /* 0x000000030200720c */ /* 0x001fe20003f02070 */
[----:B-1----:R-:W-:-:S12]  /*30430*/  IMAD.U32 R0, RZ, RZ, UR5 ;  /* 0x00000005ff007e24 */ /* 0x002fd8000f8e00ff */
[----:B------:R2:W-:Y:S01]  /*30440*/  @P0 ATOMS.AND RZ, [R9], R0 ;  /* 0x0000000009ff038c */ /* 0x0005e20002800000 */
[----:B------:R-:W-:Y:S05]  /*30450*/  BRA `(.L_x_21) ;  /* 0x0000000000147947 */ /* 0x000fea0003800000 */
.L_x_23:
[----:B------:R-:W-:-:S07]  /*30460*/  MOV R2, 0x30480 ;  /* 0x0003048000027802 */ /* 0x000fce0000000f00 */
[----:B------:R-:W-:Y:S05]  /*30470*/  CALL.REL.NOINC `($__internal_0_$__cuda_sm10x_tcgen05_guardrail_trap_col_being_dealloced_not_returned_by_alloc) ;  /* 0x0000000000447944 */ /* 0x000fea0003c00000 */
[----:B------:R-:W-:Y:S05]  /*30480*/  BRA `(.L_x_21) ;  /* 0x0000000000087947 */ /* 0x000fea0003800000 */
.L_x_22:
[----:B------:R-:W-:-:S07]  /*30490*/  MOV R2, 0x304b0 ;  /* 0x000304b000027802 */ /* 0x000fce0000000f00 */
[----:B------:R-:W-:Y:S05]  /*304a0*/  CALL.REL.NOINC `($__internal_2_$__cuda_sm10x_tcgen05_guardrail_trap_unallocated_columns_being_dealloced) ;  /* 0x0000000000507944 */ /* 0x000fea0003c00000 */
.L_x_21:
[----:B------:R-:W-:Y:S01]  /*304b0*/  NOP ;  /* 0x0000000000007918 */ /* 0x000fe20000000000 */
[----:B--2---:R-:W-:Y:S05]  /*304c0*/  EXIT ;  /* 0x000000000000794d */ /* 0x004fea0003800000 */
.L_x_8:
[----:B------:R-:W1:Y:S02]  /*304d0*/  SYNCS.PHASECHK.TRANS64.TRYWAIT P3, [UR9+0x20000], RZ ;  /* 0x020000ffff0075a7 */ /* 0x000e640008061109 */
[----:B-1----:R-:W-:Y:S05]  /*304e0*/  @!P3 BRA `(.L_x_8) ;  /* 0xfffffffc00f8b947 */ /* 0x002fea000383ffff */
[----:B------:R-:W-:Y:S05]  /*304f0*/  BRA `(.L_x_7) ;  /* 0xfffffe2800747947 */ /* 0x000fea000383ffff */
.L_x_15:
[----:B------:R-:W1:Y:S02]  /*30500*/  SYNCS.PHASECHK.TRANS64.TRYWAIT P1, [UR9+0x40010], RZ ;  /* 0x040010ffff0075a7 */ /* 0x000e640008021109 */
[----:B-1----:R-:W-:Y:S05]  /*30510*/  @!P1 BRA `(.L_x_15) ;  /* 0xfffffffc00f89947 */ /* 0x002fea000383ffff */
[----:B------:R-:W-:Y:S05]  /*30520*/  BRA `(.L_x_24) ;  /* 0xfffffefc00947947 */ /* 0x000fea000383ffff */
.L_x_16:
[----:B------:R-:W1:Y:S02]  /*30530*/  SYNCS.PHASECHK.TRANS64.TRYWAIT P1, [UR6], R186 ;  /* 0x000000baff0075a7 */ /* 0x000e640008021106 */
[----:B-1----:R-:W-:Y:S05]  /*30540*/  @!P1 BRA `(.L_x_16) ;  /* 0xfffffffc00f89947 */ /* 0x002fea000383ffff */
[----:B------:R-:W-:Y:S05]  /*30550*/  BRA `(.L_x_25) ;  /* 0xffffff0800707947 */ /* 0x000fea000383ffff */
.L_x_20:
[----:B------:R-:W2:Y:S02]  /*30560*/  SYNCS.PHASECHK.TRANS64.TRYWAIT P2, [UR6], R6 ;  /* 0x00000006ff0075a7 */ /* 0x000ea40008041106 */
[----:B--2---:R-:W-:Y:S05]  /*30570*/  @!P2 BRA `(.L_x_20) ;  /* 0xfffffffc00f8a947 */ /* 0x004fea000383ffff */
[----:B------:R-:W-:Y:S05]  /*30580*/  BRA `(.L_x_19) ;  /* 0xffffff6c002c7947 */ /* 0x000fea000383ffff */
        .weak           $__internal_0_$__cuda_sm10x_tcgen05_guardrail_trap_col_being_dealloced_not_returned_by_alloc
        .type           $__internal_0_$__cuda_sm10x_tcgen05_guardrail_trap_col_being_dealloced_not_returned_by_alloc,@function
        .size           $__internal_0_$__cuda_sm10x_tcgen05_guardrail_trap_col_being_dealloced_not_returned_by_alloc,($__internal_1_$__cuda_sm10x_tcgen05_guardrail_trap_phase_invalid_during_alloc - $__internal_0_$__cuda_sm10x_tcgen05_guardrail_trap_col_being_dealloced_not_returned_by_alloc)
$__internal_0_$__cuda_sm10x_tcgen05_guardrail_trap_col_being_dealloced_not_returned_by_alloc:
[----:B------:R-:W-:Y:S05]  /*30590*/  BPT.TRAP 0x1 ;  /* 0x000000040000795c */ /* 0x000fea0000300000 */
[----:B------:R-:W-:-:S04]  /*305a0*/  IMAD.MOV.U32 R3, RZ, RZ, 0x0 ;  /* 0x00000000ff037424 */ /* 0x000fc800078e00ff */
[----:B------:R-:W-:Y:S05]  /*305b0*/  RET.REL.NODEC R2 `(attn_fwd) ;  /* 0xfffffcf802907950 */ /* 0x000fea0003c3ffff */
        .weak           $__internal_1_$__cuda_sm10x_tcgen05_guardrail_trap_phase_invalid_during_alloc
        .type           $__internal_1_$__cuda_sm10x_tcgen05_guardrail_trap_phase_invalid_during_alloc,@function
        .size           $__internal_1_$__cuda_sm10x_tcgen05_guardrail_trap_phase_invalid_during_alloc,($__internal_2_$__cuda_sm10x_tcgen05_guardrail_trap_unallocated_columns_being_dealloced - $__internal_1_$__cuda_sm10x_tcgen05_guardrail_trap_phase_invalid_during_alloc)
$__internal_1_$__cuda_sm10x_tcgen05_guardrail_trap_phase_invalid_during_alloc:
[----:B------:R-:W-:Y:S05]  /*305c0*/  BPT.TRAP 0x1 ;  /* 0x000000040000795c */ /* 0x000fea0000300000 */
[----:B------:R-:W-:-:S04]  /*305d0*/  HFMA2 R5, -RZ, RZ, 0, 0 ;  /* 0x00000000ff057431 */ /* 0x000fc800000001ff */
[----:B------:R-:W-:Y:S05]  /*305e0*/  RET.REL.NODEC R4 `(attn_fwd) ;  /* 0xfffffcf804847950 */ /* 0x000fea0003c3ffff */
        .weak           $__internal_2_$__cuda_sm10x_tcgen05_guardrail_trap_unallocated_columns_being_dealloced
        .type           $__internal_2_$__cuda_sm10x_tcgen05_guardrail_trap_unallocated_columns_being_dealloced,@function
        .size           $__internal_2_$__cuda_sm10x_tcgen05_guardrail_trap_unallocated_columns_being_dealloced,(.L_x_29 - $__internal_2_$__cuda_sm10x_tcgen05_guardrail_trap_unallocated_columns_being_dealloced)
$__internal_2_$__cuda_sm10x_tcgen05_guardrail_trap_unallocated_columns_being_dealloced:
[----:B------:R-:W-:Y:S05]  /*305f0*/  BPT.TRAP 0x1 ;  /* 0x000000040000795c */ /* 0x000fea0000300000 */
[----:B------:R-:W-:-:S04]  /*30600*/  IMAD.MOV.U32 R3, RZ, RZ, 0x0 ;  /* 0x00000000ff037424 */ /* 0x000fc800078e00ff */
[----:B------:R-:W-:Y:S05]  /*30610*/  RET.REL.NODEC R2 `(attn_fwd) ;  /* 0xfffffcf802787950 */ /* 0x000fea0003c3ffff */
.L_x_26:
[----:B------:R-:W-:-:S00]  /*30620*/  BRA `(.L_x_26) ;  /* 0xfffffffc00fc7947 */ /* 0x000fc0000383ffff */
[----:B------:R-:W-:-:S00]  /*30630*/  NOP ;  /* 0x0000000000007918 */ /* 0x000fc00000000000 */
        /* <DEDUP_REMOVED lines=12> */
.L_x_29:


//--------------------- .nv.global.init           --------------------------
	.section	.nv.global.init,"aw",@progbits
.nv.global.init:
	.type		_$_str,@object
	.size		_$_str,(.L_3 - _$_str)
_$_str:
        /*0000*/ 	.byte	0x5f, 0x5f, 0x43, 0x55, 0x44, 0x41, 0x5f, 0x46, 0x54, 0x5a, 0x00
.L_3:


//--------------------- .nv.shared.attn_fwd       --------------------------
	.section	.nv.shared.attn_fwd,"aw",@nobits
	.sectionflags	@""
	.align	16
	.zero		1024


//--------------------- .nv.shared.reserved.0     --------------------------
	.section	.nv.shared.reserved.0,"aw",@nobits
	.align	8
	.weak		__nv_reservedSMEM_offset_0_alias
	.size		__nv_reservedSMEM_offset_0_alias, 0, 64
	.other		__nv_reservedSMEM_offset_0_alias,@"STO_CUDA_RESERVED_SHARED STV_DEFAULT"
__nv_reservedSMEM_offset_0_alias:
	.zero		0
.nv.shared.reserved.0:
	.zero		64
	.weak		__nv_reservedSMEM_allocation_phase
	.type		__nv_reservedSMEM_allocation_phase,@object
	.size		__nv_reservedSMEM_allocation_phase,(.L_0 - __nv_reservedSMEM_allocation_phase)
__nv_reservedSMEM_allocation_phase:
	.zero		1
.L_0:
	.zero		7
	.weak		__nv_reservedSMEM_devtool_atexit_pc
	.type		__nv_reservedSMEM_devtool_atexit_pc,@object
	.size		__nv_reservedSMEM_devtool_atexit_pc,(__nv_reservedSMEM_allocation_mask - __nv_reservedSMEM_devtool_atexit_pc)
__nv_reservedSMEM_devtool_atexit_pc:
	.zero		8
	.weak		__nv_reservedSMEM_allocation_mask
	.type		__nv_reservedSMEM_allocation_mask,@object
	.size		__nv_reservedSMEM_allocation_mask,(.L_2 - __nv_reservedSMEM_allocation_mask)
__nv_reservedSMEM_allocation_mask:
	.zero		4
.L_2:


//--------------------- .nv.constant0.attn_fwd    --------------------------
	.section	.nv.constant0.attn_fwd,"a",@progbits
	.sectionflags	@""
	.align	4
.nv.constant0.attn_fwd:
	.zero		1032


//--------------------- SYMBOLS --------------------------

	.type		.nv.reservedSmem.offset0,@object
	.size		.nv.reservedSmem.offset0,0x4
	.type		.nv.reservedSmem.cap,@object
	.size		.nv.reservedSmem.cap,0x4
